def matmul_kernel(
    a_ptr,
    b_ptr,
    c_ptr,
    M,
    N,
    K,
    stride_am,
    stride_ak,
    stride_bk,
    stride_bn,
    stride_cm,
    stride_cn,
    BLOCK_M: tl.constexpr,
    BLOCK_N: tl.constexpr,
    BLOCK_K: tl.constexpr,
    GROUP_M: tl.constexpr,
):
    pid = tl.program_id(axis=0)
    num_pid_m = tl.cdiv(M, BLOCK_M)
    num_pid_n = tl.cdiv(N, BLOCK_N)
    num_pid_in_group = GROUP_M * num_pid_n
    group_id = pid // num_pid_in_group
    first_pid_m = group_id * GROUP_M
    group_size_m = min(num_pid_m - first_pid_m, GROUP_M)
    pid_m = first_pid_m + ((pid % num_pid_in_group) % group_size_m)
    pid_n = (pid % num_pid_in_group) // group_size_m

    offs_am = (pid_m * BLOCK_M + tl.arange(0, BLOCK_M)) % M
    offs_bn = (pid_n * BLOCK_N + tl.arange(0, BLOCK_N)) % N
    offs_k = tl.arange(0, BLOCK_K)
    a_ptrs = a_ptr + offs_am[:, None] * stride_am + offs_k[None, :] * stride_ak
    b_ptrs = b_ptr + offs_k[:, None] * stride_bk + offs_bn[None, :] * stride_bn

    acc = tl.zeros((BLOCK_M, BLOCK_N), dtype=tl.float32)
    for kk in range(0, tl.cdiv(K, BLOCK_K)):
        a = tl.load(a_ptrs, mask=offs_k[None, :] < K - kk * BLOCK_K, other=0.0)
        b = tl.load(b_ptrs, mask=offs_k[:, None] < K - kk * BLOCK_K, other=0.0)
        acc = tl.dot(a, b, acc)
        a_ptrs += BLOCK_K * stride_ak
        b_ptrs += BLOCK_K * stride_bk

    c = acc.to(c_ptr.dtype.element_ty)
    offs_cm = pid_m * BLOCK_M + tl.arange(0, BLOCK_M)
    offs_cn = pid_n * BLOCK_N + tl.arange(0, BLOCK_N)
    c_ptrs = c_ptr + offs_cm[:, None] * stride_cm + offs_cn[None, :] * stride_cn
    mask = (offs_cm[:, None] < M) & (offs_cn[None, :] < N)
    tl.store(c_ptrs, c, mask=mask)

# config = {"BLOCK_K": 32, "BLOCK_M": 128, "BLOCK_N": 256, "GROUP_M": 8, "arch": "sm_100", "dtype": "fp32", "num_ctas": 1, "num_stages": 3, "num_warps": 2}
# arch = sm_100


// ===== COMPILED SASS (sm_100a) =====

	.target	sm_100a

	.elftype	@"ET_EXEC"


//--------------------- .note.nv.tkinfo           --------------------------
	.section	.note.nv.tkinfo,"",@"SHT_NOTE"
	.sectionflags	@"SHF_NOTE_NV_TKINFO"
	.tkinfo
        /*0018*/ 	.word	0x00000081
        /*0030*/ 	.string	""
        /*0030*/ 	.string	"ptxas-blackwell"
        /*0030*/ 	.string	"Cuda compilation tools, release 12.9, V12.9.86"
        /*0030*/ 	.string	"Build cuda_12.9.r12.9/compiler.36037853_0"
        /*0030*/ 	.string	"-v  -suppress-debug-info  -lineinfo  -arch sm_100a "



//--------------------- .note.nv.cuver            --------------------------
	.section	.note.nv.cuver,"",@"SHT_NOTE"
	.sectionflags	@"SHF_NOTE_NV_CUVER"
        /*0018*/ 	.short	0x0001
        /*001a*/ 	.short	0x0064
        /*001c*/ 	.short	0x0001
        /*001e*/ 	.short	0x0000
        /*0020*/ 	.short	0x0001
        /*0022*/ 	.short	0x0000


//--------------------- .nv.info                  --------------------------
	.section	.nv.info,"",@"SHT_CUDA_INFO"
	.align	4


	//----- nvinfo : EIATTR_REGCOUNT
	.align		4
        /*0000*/ 	.byte	0x04, 0x2f
        /*0002*/ 	.short	(.L_1 - .L_0)
	.align		4
.L_0:
        /*0004*/ 	.word	index@(matmul_kernel)
        /*0008*/ 	.word	0x000000ff


	//----- nvinfo : EIATTR_FRAME_SIZE
	.align		4
.L_1:
        /*000c*/ 	.byte	0x04, 0x11
        /*000e*/ 	.short	(.L_3 - .L_2)
	.align		4
.L_2:
        /*0010*/ 	.word	index@(matmul_kernel)
        /*0014*/ 	.word	0x000016e0


	//----- nvinfo : EIATTR_MIN_STACK_SIZE
	.align		4
.L_3:
        /*0018*/ 	.byte	0x04, 0x12
        /*001a*/ 	.short	(.L_5 - .L_4)
	.align		4
.L_4:
        /*001c*/ 	.word	index@(matmul_kernel)
        /*0020*/ 	.word	0x000016e0
.L_5:


//--------------------- .nv.info.matmul_kernel    --------------------------
	.section	.nv.info.matmul_kernel,"",@"SHT_CUDA_INFO"
	.sectionflags	@""
	.align	4


	//----- nvinfo : EIATTR_CUDA_API_VERSION
	.align		4
        /*0000*/ 	.byte	0x04, 0x37
        /*0002*/ 	.short	(.L_7 - .L_6)
.L_6:
        /*0004*/ 	.word	0x00000081


	//----- nvinfo : EIATTR_KPARAM_INFO
	.align		4
.L_7:
        /*0008*/ 	.byte	0x04, 0x17
        /*000a*/ 	.short	(.L_9 - .L_8)
.L_8:
        /*000c*/ 	.word	0x00000000
        /*0010*/ 	.short	0x000d
        /*0012*/ 	.short	0x0048
        /*0014*/ 	.byte	0x00, 0xf4, 0x21, 0x00


	//----- nvinfo : EIATTR_KPARAM_INFO
	.align		4
.L_9:
        /*0018*/ 	.byte	0x04, 0x17
        /*001a*/ 	.short	(.L_11 - .L_10)
.L_10:
        /*001c*/ 	.word	0x00000000
        /*0020*/ 	.short	0x000c
        /*0022*/ 	.short	0x0040
        /*0024*/ 	.byte	0x00, 0xf4, 0x21, 0x00


	//----- nvinfo : EIATTR_KPARAM_INFO
	.align		4
.L_11:
        /*0028*/ 	.byte	0x04, 0x17
        /*002a*/ 	.short	(.L_13 - .L_12)
.L_12:
        /*002c*/ 	.word	0x00000000
        /*0030*/ 	.short	0x000b
        /*0032*/ 	.short	0x0038
        /*0034*/ 	.byte	0x00, 0xf0, 0x11, 0x00


	//----- nvinfo : EIATTR_KPARAM_INFO
	.align		4
.L_13:
        /*0038*/ 	.byte	0x04, 0x17
        /*003a*/ 	.short	(.L_15 - .L_14)
.L_14:
        /*003c*/ 	.word	0x00000000
        /*0040*/ 	.short	0x000a
        /*0042*/ 	.short	0x0034
        /*0044*/ 	.byte	0x00, 0xf0, 0x11, 0x00


	//----- nvinfo : EIATTR_KPARAM_INFO
	.align		4
.L_15:
        /*0048*/ 	.byte	0x04, 0x17
        /*004a*/ 	.short	(.L_17 - .L_16)
.L_16:
        /*004c*/ 	.word	0x00000000
        /*0050*/ 	.short	0x0009
        /*0052*/ 	.short	0x0030
        /*0054*/ 	.byte	0x00, 0xf0, 0x11, 0x00


	//----- nvinfo : EIATTR_KPARAM_INFO
	.align		4
.L_17:
        /*0058*/ 	.byte	0x04, 0x17
        /*005a*/ 	.short	(.L_19 - .L_18)
.L_18:
        /*005c*/ 	.word	0x00000000
        /*0060*/ 	.short	0x0008
        /*0062*/ 	.short	0x002c
        /*0064*/ 	.byte	0x00, 0xf0, 0x11, 0x00


	//----- nvinfo : EIATTR_KPARAM_INFO
	.align		4
.L_19:
        /*0068*/ 	.byte	0x04, 0x17
        /*006a*/ 	.short	(.L_21 - .L_20)
.L_20:
        /*006c*/ 	.word	0x00000000
        /*0070*/ 	.short	0x0007
        /*0072*/ 	.short	0x0028
        /*0074*/ 	.byte	0x00, 0xf0, 0x11, 0x00


	//----- nvinfo : EIATTR_KPARAM_INFO
	.align		4
.L_21:
        /*0078*/ 	.byte	0x04, 0x17
        /*007a*/ 	.short	(.L_23 - .L_22)
.L_22:
        /*007c*/ 	.word	0x00000000
        /*0080*/ 	.short	0x0006
        /*0082*/ 	.short	0x0024
        /*0084*/ 	.byte	0x00, 0xf0, 0x11, 0x00


	//----- nvinfo : EIATTR_KPARAM_INFO
	.align		4
.L_23:
        /*0088*/ 	.byte	0x04, 0x17
        /*008a*/ 	.short	(.L_25 - .L_24)
.L_24:
        /*008c*/ 	.word	0x00000000
        /*0090*/ 	.short	0x0005
        /*0092*/ 	.short	0x0020
        /*0094*/ 	.byte	0x00, 0xf0, 0x11, 0x00


	//----- nvinfo : EIATTR_KPARAM_INFO
	.align		4
.L_25:
        /*0098*/ 	.byte	0x04, 0x17
        /*009a*/ 	.short	(.L_27 - .L_26)
.L_26:
        /*009c*/ 	.word	0x00000000
        /*00a0*/ 	.short	0x0004
        /*00a2*/ 	.short	0x001c
        /*00a4*/ 	.byte	0x00, 0xf0, 0x11, 0x00


	//----- nvinfo : EIATTR_KPARAM_INFO
	.align		4
.L_27:
        /*00a8*/ 	.byte	0x04, 0x17
        /*00aa*/ 	.short	(.L_29 - .L_28)
.L_28:
        /*00ac*/ 	.word	0x00000000
        /*00b0*/ 	.short	0x0003
        /*00b2*/ 	.short	0x0018
        /*00b4*/ 	.byte	0x00, 0xf0, 0x11, 0x00


	//----- nvinfo : EIATTR_KPARAM_INFO
	.align		4
.L_29:
        /*00b8*/ 	.byte	0x04, 0x17
        /*00ba*/ 	.short	(.L_31 - .L_30)
.L_30:
        /*00bc*/ 	.word	0x00000000
        /*00c0*/ 	.short	0x0002
        /*00c2*/ 	.short	0x0010
        /*00c4*/ 	.byte	0x00, 0xf4, 0x21, 0x00


	//----- nvinfo : EIATTR_KPARAM_INFO
	.align		4
.L_31:
        /*00c8*/ 	.byte	0x04, 0x17
        /*00ca*/ 	.short	(.L_33 - .L_32)
.L_32:
        /*00cc*/ 	.word	0x00000000
        /*00d0*/ 	.short	0x0001
        /*00d2*/ 	.short	0x0008
        /*00d4*/ 	.byte	0x00, 0xf4, 0x21, 0x00


	//----- nvinfo : EIATTR_KPARAM_INFO
	.align		4
.L_33:
        /*00d8*/ 	.byte	0x04, 0x17
        /*00da*/ 	.short	(.L_35 - .L_34)
.L_34:
        /*00dc*/ 	.word	0x00000000
        /*00e0*/ 	.short	0x0000
        /*00e2*/ 	.short	0x0000
        /*00e4*/ 	.byte	0x00, 0xf4, 0x21, 0x00


	//----- nvinfo : EIATTR_SPARSE_MMA_MASK
	.align		4
.L_35:
        /*00e8*/ 	.byte	0x03, 0x50
        /*00ea*/ 	.short	0x0000


	//----- nvinfo : EIATTR_MAXREG_COUNT
	.align		4
        /*00ec*/ 	.byte	0x03, 0x1b
        /*00ee*/ 	.short	0x00ff


	//----- nvinfo : EIATTR_NUM_BARRIERS
	.align		4
        /*00f0*/ 	.byte	0x02, 0x4c
        /*00f2*/ 	.byte	0x01
	.zero		1


	//----- nvinfo : EIATTR_ANNOTATIONS
	.align		4
        /*00f4*/ 	.byte	0x04, 0x55
        /*00f6*/ 	.short	(.L_37 - .L_36)


	//   ....[0]....
.L_36:
        /*00f8*/ 	.word	0x00000001
        /*00fc*/ 	.byte	0xa0, 0x00, 0x00, 0x00, 0x01, 0x00, 0x00, 0x00, 0xc0, 0x06, 0x00, 0x00, 0x01, 0x00, 0x00, 0x00
        /* <DEDUP_REMOVED lines=2618> */
        /*a4ac*/ 	.byte	0x20, 0x47, 0x03, 0x00


	//----- nvinfo : EIATTR_VRC_CTA_INIT_COUNT
	.align		4
.L_37:
        /*a4b0*/ 	.byte	0x02, 0x4a
	.zero		1
	.zero		1


	//----- nvinfo : EIATTR_EXIT_INSTR_OFFSETS
	.align		4
        /*a4b4*/ 	.byte	0x04, 0x1c
        /*a4b6*/ 	.short	(.L_39 - .L_38)


	//   ....[0]....
.L_38:
        /*a4b8*/ 	.word	0x0003a170


	//   ....[1]....
        /*a4bc*/ 	.word	0x0003a190


	//----- nvinfo : EIATTR_REQNTID
	.align		4
.L_39:
        /*a4c0*/ 	.byte	0x04, 0x10
        /*a4c2*/ 	.short	(.L_41 - .L_40)
.L_40:
        /*a4c4*/ 	.word	0x00000040
        /*a4c8*/ 	.word	0x00000001
        /*a4cc*/ 	.word	0x00000001


	//----- nvinfo : EIATTR_CBANK_PARAM_SIZE
	.align		4
.L_41:
        /*a4d0*/ 	.byte	0x03, 0x19
        /*a4d2*/ 	.short	0x0050


	//----- nvinfo : EIATTR_PARAM_CBANK
	.align		4
        /*a4d4*/ 	.byte	0x04, 0x0a
        /*a4d6*/ 	.short	(.L_43 - .L_42)
	.align		4
.L_42:
        /*a4d8*/ 	.word	index@(.nv.constant0.matmul_kernel)
        /*a4dc*/ 	.short	0x0380
        /*a4de*/ 	.short	0x0050


	//----- nvinfo : EIATTR_SW_WAR
	.align		4
.L_43:
        /*a4e0*/ 	.byte	0x04, 0x36
        /*a4e2*/ 	.short	(.L_45 - .L_44)
.L_44:
        /*a4e4*/ 	.word	0x00000008
.L_45:


//--------------------- .nv.compat                --------------------------
	.section	.nv.compat,"",@"SHT_CUDA_COMPAT_INFO"
	.align	4
        /*0000*/ 	.byte	0x02, 0x02, 0x01, 0x00, 0x02, 0x05, 0x05, 0x00, 0x02, 0x03, 0x00, 0x00, 0x02, 0x06, 0x01, 0x00


//--------------------- .nv.callgraph             --------------------------
	.section	.nv.callgraph,"",@"SHT_CUDA_CALLGRAPH"
	.align	4
	.sectionentsize	8
	.align		4
        /*0000*/ 	.word	0x00000000
	.align		4
        /*0004*/ 	.word	0xffffffff
	.align		4
        /*0008*/ 	.word	0x00000000
	.align		4
        /*000c*/ 	.word	0xfffffffe
	.align		4
        /*0010*/ 	.word	0x00000000
	.align		4
        /*0014*/ 	.word	0xfffffffd
	.align		4
        /*0018*/ 	.word	0x00000000
	.align		4
        /*001c*/ 	.word	0xfffffffc


//--------------------- .text.matmul_kernel       --------------------------
	.section	.text.matmul_kernel,"ax",@progbits
	.align	128
        .global         matmul_kernel
        .type           matmul_kernel,@function
        .size           matmul_kernel,(.L_x_4 - matmul_kernel)
        .other          matmul_kernel,@"STO_CUDA_ENTRY STV_DEFAULT"
matmul_kernel:
.text.matmul_kernel:
[----:B------:R-:W1:Y:S08]  /*0000*/  LDC R1, c[0x0][0x37c] ;  /* 0x0000df00ff017b82 */ /* 0x000e700000000800 */
[----:B------:R-:W2:Y:S01]  /*0010*/  LDC.64 R2, c[0x0][0x398] ;  /* 0x0000e600ff027b82 */ /* 0x000ea20000000a00 */
[----:B-1----:R-:W-:Y:S01]  /*0020*/  VIADD R1, R1, 0xffffe920 ;  /* 0xffffe92001017836 */ /* 0x002fe20000000000 */
[----:B------:R-:W1:Y:S01]  /*0030*/  S2R R5, SR_CTAID.X ;  /* 0x0000000000057919 */ /* 0x000e620000002500 */
[----:B------:R-:W3:Y:S01]  /*0040*/  LDCU.128 UR12, c[0x0][0x380] ;  /* 0x00007000ff0c77ac */ /* 0x000ee20008000c00 */
[----:B------:R-:W4:Y:S01]  /*0050*/  S2R R235, SR_TID.X ;  /* 0x0000000000eb7919 */ /* 0x000f220000002100 */
[----:B------:R-:W1:Y:S03]  /*0060*/  LDCU.64 UR8, c[0x0][0x358] ;  /* 0x00006b00ff0877ac */ /* 0x000e660008000a00 */
[----:B------:R-:W3:Y:S01]  /*0070*/  S2UR UR5, SR_CgaCtaId ;  /* 0x00000000000579c3 */ /* 0x000ee20000008800 */
[----:B------:R-:W-:Y:S01]  /*0080*/  UMOV UR4, 0x400 ;  /* 0x0000040000047882 */ /* 0x000fe20000000000 */
[----:B--2---:R-:W-:Y:S01]  /*0090*/  IMAD.MOV.U32 R51, RZ, RZ, R3 ;  /* 0x000000ffff337224 */ /* 0x004fe200078e0003 */
[----:B------:R2:W-:Y:S01]  /*00a0*/  STL.64 [R1+0xf68], R2 ;  /* 0x000f680201007387 */ /* 0x0005e20000100a00 */
[----:B------:R-:W-:-:S02]  /*00b0*/  IMAD.MOV.U32 R49, RZ, RZ, R2 ;  /* 0x000000ffff317224 */ /* 0x000fc400078e0002 */
[----:B------:R-:W-:-:S03]  /*00c0*/  VIADD R0, R51, 0xff ;  /* 0x000000ff33007836 */ /* 0x000fc60000000000 */
[----:B------:R-:W-:Y:S01]  /*00d0*/  IABS R11, R49 ;  /* 0x00000031000b7213 */ /* 0x000fe20000000000 */
[----:B---3--:R-:W-:Y:S01]  /*00e0*/  ULEA UR4, UR5, UR4, 0x18 ;  /* 0x0000000405047291 */ /* 0x008fe2000f8ec0ff */
[----:B-1----:R-:W-:Y:S01]  /*00f0*/  IABS R8, R5 ;  /* 0x0000000500087213 */ /* 0x002fe20000000000 */
[----:B------:R-:W1:Y:S01]  /*0100*/  LDCU UR5, c[0x0][0x3b0] ;  /* 0x00007600ff0577ac */ /* 0x000e620008000800 */
[----:B--2---:R-:W-:Y:S02]  /*0110*/  SHF.R.S32.HI R3, RZ, 0x1f, R0 ;  /* 0x0000001fff037819 */ /* 0x004fe40000011400 */
[----:B----4-:R-:W-:Y:S02]  /*0120*/  LOP3.LUT R47, R235, 0x3f, RZ, 0xc0, !PT ;  /* 0x0000003feb2f7812 */ /* 0x010fe400078ec0ff */
[----:B------:R-:W-:-:S04]  /*0130*/  LEA.HI R3, R3, R0, RZ, 0x8 ;  /* 0x0000000003037211 */ /* 0x000fc800078f40ff */
[----:B------:R-:W-:-:S04]  /*0140*/  SHF.R.S32.HI R3, RZ, 0x8, R3 ;  /* 0x00000008ff037819 */ /* 0x000fc80000011403 */
[----:B------:R-:W-:-:S04]  /*0150*/  SHF.L.U32 R4, R3, 0x3, RZ ;  /* 0x0000000303047819 */ /* 0x000fc800000006ff */
[-C--:B------:R-:W-:Y:S02]  /*0160*/  IABS R7, R4.reuse ;  /* 0x0000000400077213 */ /* 0x080fe40000000000 */
[----:B------:R-:W-:Y:S02]  /*0170*/  IABS R10, R4 ;  /* 0x00000004000a7213 */ /* 0x000fe40000000000 */
[----:B------:R-:W2:Y:S08]  /*0180*/  I2F.RP R0, R7 ;  /* 0x0000000700007306 */ /* 0x000eb00000209400 */
[----:B--2---:R-:W2:Y:S02]  /*0190*/  MUFU.RCP R0, R0 ;  /* 0x0000000000007308 */ /* 0x004ea40000001000 */
[----:B--2---:R-:W-:Y:S01]  /*01a0*/  VIADD R2, R0, 0xffffffe ;  /* 0x0ffffffe00027836 */ /* 0x004fe20000000000 */
[----:B------:R-:W-:-:S05]  /*01b0*/  IADD3 R0, PT, PT, RZ, -R10, RZ ;  /* 0x8000000aff007210 */ /* 0x000fca0007ffe0ff */
[----:B------:R2:W3:Y:S02]  /*01c0*/  F2I.FTZ.U32.TRUNC.NTZ R3, R2 ;  /* 0x0000000200037305 */ /* 0x0004e4000021f000 */
[----:B--2---:R-:W-:Y:S02]  /*01d0*/  IMAD.MOV.U32 R2, RZ, RZ, RZ ;  /* 0x000000ffff027224 */ /* 0x004fe400078e00ff */
[----:B---3--:R-:W-:-:S04]  /*01e0*/  IMAD.MOV R6, RZ, RZ, -R3 ;  /* 0x000000ffff067224 */ /* 0x008fc800078e0a03 */
[----:B------:R-:W-:Y:S02]  /*01f0*/  IMAD R9, R6, R7, RZ ;  /* 0x0000000706097224 */ /* 0x000fe400078e02ff */
[----:B------:R-:W-:Y:S02]  /*0200*/  IMAD.MOV.U32 R6, RZ, RZ, R8 ;  /* 0x000000ffff067224 */ /* 0x000fe400078e0008 */
[----:B------:R-:W-:-:S06]  /*0210*/  IMAD.HI.U32 R3, R3, R9, R2 ;  /* 0x0000000903037227 */ /* 0x000fcc00078e0002 */
[----:B------:R-:W-:-:S04]  /*0220*/  IMAD.HI.U32 R3, R3, R6, RZ ;  /* 0x0000000603037227 */ /* 0x000fc800078e00ff */
[----:B------:R-:W-:-:S05]  /*0230*/  IMAD R0, R3, R0, R6 ;  /* 0x0000000003007224 */ /* 0x000fca00078e0206 */
[----:B------:R-:W-:-:S13]  /*0240*/  ISETP.GT.U32.AND P1, PT, R7, R0, PT ;  /* 0x000000000700720c */ /* 0x000fda0003f24070 */
[----:B------:R-:W-:Y:S02]  /*0250*/  @!P1 IMAD.IADD R0, R0, 0x1, -R7 ;  /* 0x0000000100009824 */ /* 0x000fe400078e0a07 */
[----:B------:R-:W-:Y:S01]  /*0260*/  @!P1 VIADD R3, R3, 0x1 ;  /* 0x0000000103039836 */ /* 0x000fe20000000000 */
[----:B------:R-:W-:Y:S02]  /*0270*/  ISETP.NE.AND P1, PT, R4, RZ, PT ;  /* 0x000000ff0400720c */ /* 0x000fe40003f25270 */
[----:B------:R-:W-:Y:S02]  /*0280*/  ISETP.GE.U32.AND P0, PT, R0, R7, PT ;  /* 0x000000070000720c */ /* 0x000fe40003f06070 */
[----:B------:R-:W-:-:S04]  /*0290*/  LOP3.LUT R0, R5, R4, RZ, 0x3c, !PT ;  /* 0x0000000405007212 */ /* 0x000fc800078e3cff */
[----:B------:R-:W-:Y:S02]  /*02a0*/  ISETP.GE.AND P2, PT, R0, RZ, PT ;  /* 0x000000ff0000720c */ /* 0x000fe40003f46270 */
[----:B------:R-:W-:-:S05]  /*02b0*/  IADD3 R0, PT, PT, R49, 0x7f, RZ ;  /* 0x0000007f31007810 */ /* 0x000fca0007ffe0ff */
[----:B------:R-:W-:-:S04]  /*02c0*/  @P0 VIADD R3, R3, 0x1 ;  /* 0x0000000103030836 */ /* 0x000fc80000000000 */
[----:B------:R-:W-:Y:S01]  /*02d0*/  IMAD.MOV.U32 R2, RZ, RZ, R3 ;  /* 0x000000ffff027224 */ /* 0x000fe200078e0003 */
[----:B------:R-:W-:-:S03]  /*02e0*/  SHF.R.S32.HI R3, RZ, 0x1f, R0 ;  /* 0x0000001fff037819 */ /* 0x000fc60000011400 */
[----:B------:R-:W-:Y:S01]  /*02f0*/  @!P2 IMAD.MOV R2, RZ, RZ, -R2 ;  /* 0x000000ffff02a224 */ /* 0x000fe200078e0a02 */
[----:B------:R-:W-:Y:S02]  /*0300*/  @!P1 LOP3.LUT R2, RZ, R4, RZ, 0x33, !PT ;  /* 0x00000004ff029212 */ /* 0x000fe400078e33ff */
[----:B------:R-:W-:-:S03]  /*0310*/  LEA.HI R3, R3, R0, RZ, 0x7 ;  /* 0x0000000003037211 */ /* 0x000fc600078f38ff */
[----:B------:R-:W-:Y:S02]  /*0320*/  IMAD.SHL.U32 R8, R2, 0x8, RZ ;  /* 0x0000000802087824 */ /* 0x000fe400078e00ff */
[----:B------:R-:W-:-:S03]  /*0330*/  IMAD.MOV R2, RZ, RZ, -R2 ;  /* 0x000000ffff027224 */ /* 0x000fc600078e0a02 */
[----:B------:R-:W-:Y:S01]  /*0340*/  LEA.HI.SX32 R3, R3, -R8, 0x19 ;  /* 0x8000000803037211 */ /* 0x000fe200078fcaff */
[----:B------:R-:W-:-:S03]  /*0350*/  IMAD R10, R4, R2, R5 ;  /* 0x00000002040a7224 */ /* 0x000fc600078e0205 */
[----:B------:R-:W-:Y:S02]  /*0360*/  VIMNMX R13, PT, PT, R3, 0x8, PT ;  /* 0x00000008030d7848 */ /* 0x000fe40003fe0100 */
[----:B------:R-:W-:Y:S02]  /*0370*/  IABS R9, R10 ;  /* 0x0000000a00097213 */ /* 0x000fe40000000000 */
[-C--:B------:R-:W-:Y:S02]  /*0380*/  IABS R7, R13.reuse ;  /* 0x0000000d00077213 */ /* 0x080fe40000000000 */
[----:B------:R-:W-:Y:S02]  /*0390*/  IABS R4, R13 ;  /* 0x0000000d00047213 */ /* 0x000fe40000000000 */
[----:B------:R-:W2:Y:S08]  /*03a0*/  I2F.RP R0, R7 ;  /* 0x0000000700007306 */ /* 0x000eb00000209400 */
[----:B--2---:R-:W2:Y:S02]  /*03b0*/  MUFU.RCP R0, R0 ;  /* 0x0000000000007308 */ /* 0x004ea40000001000 */
[----:B--2---:R-:W-:-:S02]  /*03c0*/  VIADD R3, R0, 0xffffffe ;  /* 0x0ffffffe00037836 */ /* 0x004fc40000000000 */
[----:B------:R-:W-:-:S04]  /*03d0*/  IMAD.MOV R0, RZ, RZ, -R4 ;  /* 0x000000ffff007224 */ /* 0x000fc800078e0a04 */
[----:B------:R-:W2:Y:S08]  /*03e0*/  I2F.RP R4, R11 ;  /* 0x0000000b00047306 */ /* 0x000eb00000209400 */
[----:B------:R-:W3:Y:S08]  /*03f0*/  F2I.FTZ.U32.TRUNC.NTZ R3, R3 ;  /* 0x0000000300037305 */ /* 0x000ef0000021f000 */
[----:B--2---:R-:W2:Y:S01]  /*0400*/  MUFU.RCP R4, R4 ;  /* 0x0000000400047308 */ /* 0x004ea20000001000 */
[----:B---3--:R-:W-:-:S05]  /*0410*/  IADD3 R6, PT, PT, RZ, -R3, RZ ;  /* 0x80000003ff067210 */ /* 0x008fca0007ffe0ff */
[----:B------:R-:W-:-:S04]  /*0420*/  IMAD.MOV.U32 R2, RZ, RZ, R6 ;  /* 0x000000ffff027224 */ /* 0x000fc800078e0006 */
[----:B------:R-:W-:Y:S02]  /*0430*/  IMAD R5, R2, R7, RZ ;  /* 0x0000000702057224 */ /* 0x000fe400078e02ff */
[----:B------:R-:W-:-:S04]  /*0440*/  IMAD.MOV.U32 R2, RZ, RZ, RZ ;  /* 0x000000ffff027224 */ /* 0x000fc800078e00ff */
[----:B------:R-:W-:Y:S01]  /*0450*/  IMAD.HI.U32 R2, R3, R5, R2 ;  /* 0x0000000503027227 */ /* 0x000fe200078e0002 */
[----:B------:R-:W-:-:S03]  /*0460*/  IABS R3, R51 ;  /* 0x0000003300037213 */ /* 0x000fc60000000000 */
[----:B--2---:R-:W-:Y:S01]  /*0470*/  VIADD R5, R4, 0xffffffe ;  /* 0x0ffffffe04057836 */ /* 0x004fe20000000000 */
[----:B------:R-:W2:Y:S01]  /*0480*/  I2F.RP R6, R3 ;  /* 0x0000000300067306 */ /* 0x000ea20000209400 */
[----:B------:R-:W-:-:S04]  /*0490*/  IMAD.HI.U32 R2, R2, R9, RZ ;  /* 0x0000000902027227 */ /* 0x000fc800078e00ff */
[----:B------:R-:W-:-:S03]  /*04a0*/  IMAD R0, R2, R0, R9 ;  /* 0x0000000002007224 */ /* 0x000fc600078e0209 */
[----:B------:R-:W3:Y:S02]  /*04b0*/  F2I.FTZ.U32.TRUNC.NTZ R5, R5 ;  /* 0x0000000500057305 */ /* 0x000ee4000021f000 */
[----:B------:R-:W-:-:S06]  /*04c0*/  ISETP.GT.U32.AND P1, PT, R7, R0, PT ;  /* 0x000000000700720c */ /* 0x000fcc0003f24070 */
[----:B--2---:R-:W2:Y:S07]  /*04d0*/  MUFU.RCP R6, R6 ;  /* 0x0000000600067308 */ /* 0x004eae0000001000 */
[----:B------:R-:W-:Y:S01]  /*04e0*/  @!P1 IMAD.IADD R0, R0, 0x1, -R7 ;  /* 0x0000000100009824 */ /* 0x000fe200078e0a07 */
[----:B------:R-:W-:Y:S01]  /*04f0*/  @!P1 IADD3 R2, PT, PT, R2, 0x1, RZ ;  /* 0x0000000102029810 */ /* 0x000fe20007ffe0ff */
[----:B---3--:R-:W-:Y:S01]  /*0500*/  IMAD.MOV R4, RZ, RZ, -R5 ;  /* 0x000000ffff047224 */ /* 0x008fe200078e0a05 */
[----:B------:R-:W-:-:S02]  /*0510*/  ISETP.NE.AND P1, PT, R13, RZ, PT ;  /* 0x000000ff0d00720c */ /* 0x000fc40003f25270 */
[----:B------:R-:W-:Y:S01]  /*0520*/  ISETP.GE.U32.AND P0, PT, R0, R7, PT ;  /* 0x000000070000720c */ /* 0x000fe20003f06070 */
[----:B------:R-:W-:Y:S01]  /*0530*/  IMAD R9, R4, R11, RZ ;  /* 0x0000000b04097224 */ /* 0x000fe200078e02ff */
[----:B------:R-:W-:Y:S01]  /*0540*/  LOP3.LUT R0, R10, R13, RZ, 0x3c, !PT ;  /* 0x0000000d0a007212 */ /* 0x000fe200078e3cff */
[----:B------:R-:W-:Y:S01]  /*0550*/  IMAD.MOV.U32 R4, RZ, RZ, RZ ;  /* 0x000000ffff047224 */ /* 0x000fe200078e00ff */
[----:B--2---:R-:W-:Y:S02]  /*0560*/  IADD3 R7, PT, PT, R6, 0xffffffe, RZ ;  /* 0x0ffffffe06077810 */ /* 0x004fe40007ffe0ff */
[----:B------:R-:W-:Y:S01]  /*0570*/  ISETP.GE.AND P2, PT, R0, RZ, PT ;  /* 0x000000ff0000720c */ /* 0x000fe20003f46270 */
[----:B------:R-:W-:Y:S01]  /*0580*/  IMAD.HI.U32 R5, R5, R9, R4 ;  /* 0x0000000905057227 */ /* 0x000fe200078e0004 */
[----:B------:R-:W-:Y:S02]  /*0590*/  SHF.R.U32.HI R6, RZ, 0x5, R235 ;  /* 0x00000005ff067819 */ /* 0x000fe400000116eb */
[----:B------:R-:W2:Y:S03]  /*05a0*/  F2I.FTZ.U32.TRUNC.NTZ R7, R7 ;  /* 0x0000000700077305 */ /* 0x000ea6000021f000 */
[----:B------:R-:W-:Y:S01]  /*05b0*/  @P0 VIADD R2, R2, 0x1 ;  /* 0x0000000102020836 */ /* 0x000fe20000000000 */
[----:B------:R-:W-:Y:S01]  /*05c0*/  SGXT.U32 R9, R6, 0x1 ;  /* 0x000000010609781a */ /* 0x000fe20000000000 */
[----:B------:R-:W-:-:S04]  /*05d0*/  IMAD.MOV.U32 R6, RZ, RZ, RZ ;  /* 0x000000ffff067224 */ /* 0x000fc800078e00ff */
[----:B------:R-:W-:Y:S01]  /*05e0*/  @!P2 IMAD.MOV R2, RZ, RZ, -R2 ;  /* 0x000000ffff02a224 */ /* 0x000fe200078e0a02 */
[----:B------:R-:W-:-:S05]  /*05f0*/  @!P1 LOP3.LUT R2, RZ, R13, RZ, 0x33, !PT ;  /* 0x0000000dff029212 */ /* 0x000fca00078e33ff */
[----:B------:R-:W-:Y:S02]  /*0600*/  IMAD.MOV R0, RZ, RZ, -R2 ;  /* 0x000000ffff007224 */ /* 0x000fe400078e0a02 */
[----:B------:R-:W-:Y:S02]  /*0610*/  IMAD.SHL.U32 R246, R2, 0x100, RZ ;  /* 0x0000010002f67824 */ /* 0x000fe400078e00ff */
[----:B------:R-:W-:Y:S02]  /*0620*/  IMAD R0, R13, R0, R10 ;  /* 0x000000000d007224 */ /* 0x000fe400078e020a */
[----:B--2---:R-:W-:Y:S01]  /*0630*/  IMAD.MOV R10, RZ, RZ, -R7 ;  /* 0x000000ffff0a7224 */ /* 0x004fe200078e0a07 */
[----:B------:R-:W-:Y:S01]  /*0640*/  LOP3.LUT R4, R246, R9, RZ, 0xfc, !PT ;  /* 0x00000009f6047212 */ /* 0x000fe200078efcff */
[----:B------:R-:W-:Y:S02]  /*0650*/  IMAD.IADD R0, R8, 0x1, R0 ;  /* 0x0000000108007824 */ /* 0x000fe400078e0200 */
[----:B------:R-:W-:Y:S01]  /*0660*/  IMAD R13, R10, R3, RZ ;  /* 0x000000030a0d7224 */ /* 0x000fe200078e02ff */
[----:B------:R-:W-:Y:S01]  /*0670*/  IABS R34, R4 ;  /* 0x0000000400227213 */ /* 0x000fe20000000000 */
[----:B------:R-:W-:Y:S01]  /*0680*/  IMAD R247, R0, 0x80, R47 ;  /* 0x0000008000f77824 */ /* 0x000fe200078e022f */
[----:B------:R-:W-:-:S02]  /*0690*/  LOP3.LUT R12, R4, 0xfe, RZ, 0xfc, !PT ;  /* 0x000000fe040c7812 */ /* 0x000fc400078efcff */
[----:B------:R-:W-:Y:S02]  /*06a0*/  LOP3.LUT R10, R4, 0x6, RZ, 0xfc, !PT ;  /* 0x00000006040a7812 */ /* 0x000fe400078efcff */
[----:B------:R-:W-:Y:S01]  /*06b0*/  IABS R0, R247 ;  /* 0x000000f700007213 */ /* 0x000fe20000000000 */
[----:B------:R-:W-:Y:S01]  /*06c0*/  STL.64 [R1+0xf98], R246 ;  /* 0x000f98f601007387 */ /* 0x000fe20000100a00 */
[----:B------:R-:W-:Y:S02]  /*06d0*/  IADD3 R252, PT, PT, R247, 0x40, RZ ;  /* 0x00000040f7fc7810 */ /* 0x000fe40007ffe0ff */
[----:B------:R-:W-:Y:S01]  /*06e0*/  IABS R112, R12 ;  /* 0x0000000c00707213 */ /* 0x000fe20000000000 */
[----:B------:R-:W-:Y:S01]  /*06f0*/  IMAD.MOV.U32 R2, RZ, RZ, R0 ;  /* 0x000000ffff027224 */ /* 0x000fe200078e0000 */
[----:B------:R-:W-:Y:S01]  /*0700*/  IABS R8, R252 ;  /* 0x000000fc00087213 */ /* 0x000fe20000000000 */
[----:B------:R-:W-:Y:S01]  /*0710*/  STL [R1+0x11b8], R252 ;  /* 0x0011b8fc01007387 */ /* 0x000fe20000100800 */
[----:B------:R-:W-:Y:S01]  /*0720*/  IABS R156, R10 ;  /* 0x0000000a009c7213 */ /* 0x000fe20000000000 */
[----:B------:R-:W-:Y:S01]  /*0730*/  IMAD.HI.U32 R0, R5, R2, RZ ;  /* 0x0000000205007227 */ /* 0x000fe200078e00ff */
[----:B------:R-:W-:-:S02]  /*0740*/  ISETP.GE.AND P6, PT, R12, RZ, PT ;  /* 0x000000ff0c00720c */ /* 0x000fc40003fc6270 */
[----:B------:R-:W-:Y:S01]  /*0750*/  LOP3.LUT R12, R4, 0x18, RZ, 0xfc, !PT ;  /* 0x00000018040c7812 */ /* 0x000fe200078efcff */
[----:B------:R-:W-:Y:S01]  /*0760*/  IMAD.HI.U32 R5, R5, R8, RZ ;  /* 0x0000000805057227 */ /* 0x000fe200078e00ff */
[----:B------:R-:W-:Y:S02]  /*0770*/  IADD3 R0, PT, PT, -R0, RZ, RZ ;  /* 0x000000ff00007210 */ /* 0x000fe40007ffe1ff */
[----:B------:R-:W-:Y:S01]  /*0780*/  IABS R44, R12 ;  /* 0x0000000c002c7213 */ /* 0x000fe20000000000 */
[----:B------:R-:W-:Y:S01]  /*0790*/  IMAD.MOV R9, RZ, RZ, -R5 ;  /* 0x000000ffff097224 */ /* 0x000fe200078e0a05 */
[C---:B------:R-:W-:Y:S01]  /*07a0*/  LOP3.LUT R14, R4.reuse, 0x1c, RZ, 0xfc, !PT ;  /* 0x0000001c040e7812 */ /* 0x040fe200078efcff */
[----:B------:R-:W-:Y:S01]  /*07b0*/  IMAD.HI.U32 R5, R7, R13, R6 ;  /* 0x0000000d07057227 */ /* 0x000fe200078e0006 */
[C---:B------:R-:W-:Y:S02]  /*07c0*/  LOP3.LUT R13, R4.reuse, 0x1a, RZ, 0xfc, !PT ;  /* 0x0000001a040d7812 */ /* 0x040fe400078efcff */
[----:B------:R-:W-:Y:S01]  /*07d0*/  IABS R150, R14 ;  /* 0x0000000e00967213 */ /* 0x000fe20000000000 */
[----:B------:R-:W-:Y:S01]  /*07e0*/  IMAD R0, R11, R0, R2 ;  /* 0x000000000b007224 */ /* 0x000fe200078e0202 */
[----:B------:R-:W-:Y:S01]  /*07f0*/  IABS R52, R13 ;  /* 0x0000000d00347213 */ /* 0x000fe20000000000 */
[----:B------:R-:W-:Y:S01]  /*0800*/  IMAD.HI.U32 R6, R5, R34, RZ ;  /* 0x0000002205067227 */ /* 0x000fe200078e00ff */
[----:B------:R-:W-:-:S02]  /*0810*/  LOP3.LUT R15, R4, 0xe4, RZ, 0xfc, !PT ;  /* 0x000000e4040f7812 */ /* 0x000fc400078efcff */
[C---:B------:R-:W-:Y:S01]  /*0820*/  ISETP.GT.U32.AND P0, PT, R11.reuse, R0, PT ;  /* 0x000000000b00720c */ /* 0x040fe20003f04070 */
[----:B------:R-:W-:Y:S01]  /*0830*/  IMAD R2, R11, R9, R8 ;  /* 0x000000090b027224 */ /* 0x000fe200078e0208 */
[C---:B------:R-:W-:Y:S01]  /*0840*/  LOP3.LUT R9, R4.reuse, 0x4, RZ, 0xfc, !PT ;  /* 0x0000000404097812 */ /* 0x040fe200078efcff */
[----:B------:R-:W-:Y:S01]  /*0850*/  IMAD.MOV R6, RZ, RZ, -R6 ;  /* 0x000000ffff067224 */ /* 0x000fe200078e0a06 */
[----:B------:R-:W-:Y:S01]  /*0860*/  LOP3.LUT R8, R4, 0x2, RZ, 0xfc, !PT ;  /* 0x0000000204087812 */ /* 0x000fe200078efcff */
[----:B------:R-:W-:Y:S01]  /*0870*/  IMAD.HI.U32 R7, R5, R112, RZ ;  /* 0x0000007005077227 */ /* 0x000fe200078e00ff */
[----:B------:R-:W-:Y:S02]  /*0880*/  IABS R38, R9 ;  /* 0x0000000900267213 */ /* 0x000fe40000000000 */
[----:B------:R-:W-:Y:S01]  /*0890*/  ISETP.GT.U32.AND P1, PT, R11, R2, PT ;  /* 0x000000020b00720c */ /* 0x000fe20003f24070 */
[C---:B------:R-:W-:Y:S01]  /*08a0*/  IMAD R34, R3.reuse, R6, R34 ;  /* 0x0000000603227224 */ /* 0x040fe200078e0222 */
[----:B------:R-:W-:Y:S01]  /*08b0*/  IABS R36, R8 ;  /* 0x0000000800247213 */ /* 0x000fe20000000000 */
[----:B------:R-:W-:Y:S01]  /*08c0*/  IMAD.MOV R7, RZ, RZ, -R7 ;  /* 0x000000ffff077224 */ /* 0x000fe200078e0a07 */
[----:B------:R-:W-:Y:S01]  /*08d0*/  ISETP.GE.AND P4, PT, R8, RZ, PT ;  /* 0x000000ff0800720c */ /* 0x000fe20003f86270 */
[----:B------:R-:W-:Y:S01]  /*08e0*/  @!P0 IMAD.IADD R0, R0, 0x1, -R11 ;  /* 0x0000000100008824 */ /* 0x000fe200078e0a0b */
[C---:B------:R-:W-:Y:S01]  /*08f0*/  ISETP.GT.U32.AND P2, PT, R3.reuse, R34, PT ;  /* 0x000000220300720c */ /* 0x040fe20003f44070 */
[----:B------:R-:W-:Y:S01]  /*0900*/  IMAD R112, R3, R7, R112 ;  /* 0x0000000703707224 */ /* 0x000fe200078e0270 */
[----:B------:R-:W-:Y:S01]  /*0910*/  LOP3.LUT R8, R4, 0x8, RZ, 0xfc, !PT ;  /* 0x0000000804087812 */ /* 0x000fe200078efcff */
[----:B------:R-:W-:Y:S01]  /*0920*/  IMAD.HI.U32 R7, R5, R38, RZ ;  /* 0x0000002605077227 */ /* 0x000fe200078e00ff */
[----:B------:R-:W-:-:S02]  /*0930*/  ISETP.GT.U32.AND P0, PT, R11, R0, PT ;  /* 0x000000000b00720c */ /* 0x000fc40003f04070 */
[----:B------:R-:W-:Y:S01]  /*0940*/  ISETP.GT.U32.AND P3, PT, R3, R112, PT ;  /* 0x000000700300720c */ /* 0x000fe20003f64070 */
[----:B------:R-:W-:Y:S01]  /*0950*/  IMAD.MOV R7, RZ, RZ, -R7 ;  /* 0x000000ffff077224 */ /* 0x000fe200078e0a07 */
[----:B------:R-:W-:Y:S01]  /*0960*/  @!P1 IADD3 R2, PT, PT, R2, -R11, RZ ;  /* 0x8000000b02029210 */ /* 0x000fe20007ffe0ff */
[----:B------:R-:W-:Y:S01]  /*0970*/  IMAD.HI.U32 R6, R5, R36, RZ ;  /* 0x0000002405067227 */ /* 0x000fe200078e00ff */
[----:B------:R-:W-:Y:S02]  /*0980*/  IABS R40, R8 ;  /* 0x0000000800287213 */ /* 0x000fe40000000000 */
[----:B------:R-:W-:Y:S01]  /*0990*/  ISETP.GT.U32.AND P1, PT, R11, R2, PT ;  /* 0x000000020b00720c */ /* 0x000fe20003f24070 */
[C---:B------:R-:W-:Y:S01]  /*09a0*/  IMAD R38, R3.reuse, R7, R38 ;  /* 0x0000000703267224 */ /* 0x040fe200078e0226 */
[----:B------:R-:W-:Y:S01]  /*09b0*/  IABS R28, R15 ;  /* 0x0000000f001c7213 */ /* 0x000fe20000000000 */
[----:B------:R-:W-:Y:S01]  /*09c0*/  @!P2 IMAD.IADD R34, R34, 0x1, -R3 ;  /* 0x000000012222a824 */ /* 0x000fe200078e0a03 */
[----:B------:R-:W-:Y:S01]  /*09d0*/  LOP3.LUT R27, R4, 0xe8, RZ, 0xfc, !PT ;  /* 0x000000e8041b7812 */ /* 0x000fe200078efcff */
[----:B------:R-:W-:Y:S01]  /*09e0*/  IMAD.MOV R6, RZ, RZ, -R6 ;  /* 0x000000ffff067224 */ /* 0x000fe200078e0a06 */
[C---:B------:R-:W-:Y:S01]  /*09f0*/  ISETP.GT.U32.AND P2, PT, R3.reuse, R38, PT ;  /* 0x000000260300720c */ /* 0x040fe20003f44070 */
[----:B------:R-:W-:Y:S01]  /*0a00*/  @!P0 IMAD.IADD R0, R0, 0x1, -R11 ;  /* 0x0000000100008824 */ /* 0x000fe200078e0a0b */
[C---:B------:R-:W-:Y:S01]  /*0a10*/  ISETP.GT.U32.AND P5, PT, R3.reuse, R34, PT ;  /* 0x000000220300720c */ /* 0x040fe20003fa4070 */
[----:B------:R-:W-:Y:S01]  /*0a20*/  IMAD R36, R3, R6, R36 ;  /* 0x0000000603247224 */ /* 0x000fe200078e0224 */
[----:B------:R-:W-:Y:S01]  /*0a30*/  IABS R24, R27 ;  /* 0x0000001b00187213 */ /* 0x000fe20000000000 */
[----:B------:R-:W-:Y:S01]  /*0a40*/  IMAD.HI.U32 R6, R5, R156, RZ ;  /* 0x0000009c05067227 */ /* 0x000fe200078e00ff */
[----:B------:R-:W-:-:S02]  /*0a50*/  LOP3.LUT R25, R4, 0xe6, RZ, 0xfc, !PT ;  /* 0x000000e604197812 */ /* 0x000fc400078efcff */
[C---:B------:R-:W-:Y:S01]  /*0a60*/  ISETP.GT.U32.AND P0, PT, R3.reuse, R36, PT ;  /* 0x000000240300720c */ /* 0x040fe20003f04070 */
[--C-:B------:R-:W-:Y:S01]  /*0a70*/  @!P3 IMAD.IADD R112, R112, 0x1, -R3.reuse ;  /* 0x000000017070b824 */ /* 0x100fe200078e0a03 */
[----:B------:R-:W-:Y:S01]  /*0a80*/  @!P1 IADD3 R2, PT, PT, R2, -R11, RZ ;  /* 0x8000000b02029210 */ /* 0x000fe20007ffe0ff */
[----:B------:R-:W-:Y:S01]  /*0a90*/  IMAD.MOV R6, RZ, RZ, -R6 ;  /* 0x000000ffff067224 */ /* 0x000fe200078e0a06 */
[----:B------:R-:W-:Y:S01]  /*0aa0*/  LOP3.LUT R11, R4, 0xa, RZ, 0xfc, !PT ;  /* 0x0000000a040b7812 */ /* 0x000fe200078efcff */
[----:B------:R-:W-:Y:S01]  /*0ab0*/  @!P2 IMAD.IADD R38, R38, 0x1, -R3 ;  /* 0x000000012626a824 */ /* 0x000fe200078e0a03 */
[C---:B------:R-:W-:Y:S01]  /*0ac0*/  ISETP.GT.U32.AND P1, PT, R3.reuse, R112, PT ;  /* 0x000000700300720c */ /* 0x040fe20003f24070 */
[----:B------:R-:W-:Y:S01]  /*0ad0*/  IMAD R156, R3, R6, R156 ;  /* 0x00000006039c7224 */ /* 0x000fe200078e029c */
[----:B------:R-:W-:Y:S01]  /*0ae0*/  IABS R42, R11 ;  /* 0x0000000b002a7213 */ /* 0x000fe20000000000 */
[----:B------:R-:W-:Y:S01]  /*0af0*/  IMAD.HI.U32 R6, R5, R40, RZ ;  /* 0x0000002805067227 */ /* 0x000fe200078e00ff */
[----:B------:R-:W-:-:S02]  /*0b00*/  ISETP.GT.U32.AND P2, PT, R3, R38, PT ;  /* 0x000000260300720c */ /* 0x000fc40003f44070 */
[----:B------:R-:W-:Y:S01]  /*0b10*/  ISETP.GE.AND P3, PT, R9, RZ, PT ;  /* 0x000000ff0900720c */ /* 0x000fe20003f66270 */
[----:B------:R-:W-:Y:S01]  /*0b20*/  IMAD.MOV R6, RZ, RZ, -R6 ;  /* 0x000000ffff067224 */ /* 0x000fe200078e0a06 */
[----:B------:R-:W-:Y:S01]  /*0b30*/  LOP3.LUT R9, R4, 0x12, RZ, 0xfc, !PT ;  /* 0x0000001204097812 */ /* 0x000fe200078efcff */
[--C-:B------:R-:W-:Y:S01]  /*0b40*/  @!P0 IMAD.IADD R36, R36, 0x1, -R3.reuse ;  /* 0x0000000124248824 */ /* 0x100fe200078e0a03 */
[C---:B------:R-:W-:Y:S01]  /*0b50*/  ISETP.GT.U32.AND P0, PT, R3.reuse, R156, PT ;  /* 0x0000009c0300720c */ /* 0x040fe20003f04070 */
[----:B------:R-:W-:Y:S01]  /*0b60*/  IMAD R40, R3, R6, R40 ;  /* 0x0000000603287224 */ /* 0x000fe200078e0228 */
[----:B------:R-:W-:Y:S01]  /*0b70*/  LOP3.LUT R6, R4, 0xc, RZ, 0xfc, !PT ;  /* 0x0000000c04067812 */ /* 0x000fe200078efcff */
[----:B------:R-:W-:Y:S01]  /*0b80*/  IMAD.HI.U32 R7, R5, R42, RZ ;  /* 0x0000002a05077227 */ /* 0x000fe200078e00ff */
[----:B------:R-:W-:Y:S02]  /*0b90*/  @!P1 IADD3 R112, PT, PT, R112, -R3, RZ ;  /* 0x8000000370709210 */ /* 0x000fe40007ffe0ff */
[C---:B------:R-:W-:Y:S01]  /*0ba0*/  ISETP.GT.U32.AND P1, PT, R3.reuse, R36, PT ;  /* 0x000000240300720c */ /* 0x040fe20003f24070 */
[--C-:B------:R-:W-:Y:S01]  /*0bb0*/  @!P2 IMAD.IADD R38, R38, 0x1, -R3.reuse ;  /* 0x000000012626a824 */ /* 0x100fe200078e0a03 */
[----:B------:R-:W-:Y:S01]  /*0bc0*/  ISETP.GT.U32.AND P2, PT, R3, R40, PT ;  /* 0x000000280300720c */ /* 0x000fe20003f44070 */
[----:B------:R-:W-:Y:S01]  /*0bd0*/  @!P6 IMAD.MOV R112, RZ, RZ, -R112 ;  /* 0x000000ffff70e224 */ /* 0x000fe200078e0a70 */
[----:B------:R-:W-:Y:S01]  /*0be0*/  IADD3 R7, PT, PT, -R7, RZ, RZ ;  /* 0x000000ff07077210 */ /* 0x000fe20007ffe1ff */
[--C-:B------:R-:W-:Y:S01]  /*0bf0*/  @!P5 IMAD.IADD R34, R34, 0x1, -R3.reuse ;  /* 0x000000012222d824 */ /* 0x100fe200078e0a03 */
[----:B------:R-:W-:Y:S01]  /*0c00*/  IABS R250, R6 ;  /* 0x0000000600fa7213 */ /* 0x000fe20000000000 */
[----:B------:R-:W-:Y:S01]  /*0c10*/  @!P0 IMAD.IADD R156, R156, 0x1, -R3 ;  /* 0x000000019c9c8824 */ /* 0x000fe200078e0a03 */
[----:B------:R-:W-:Y:S01]  /*0c20*/  @!P3 IADD3 R38, PT, PT, -R38, RZ, RZ ;  /* 0x000000ff2626b210 */ /* 0x000fe20007ffe1ff */
[----:B------:R-:W-:Y:S01]  /*0c30*/  IMAD R42, R3, R7, R42 ;  /* 0x00000007032a7224 */ /* 0x000fe200078e022a */
[----:B------:R-:W-:-:S02]  /*0c40*/  LOP3.LUT R7, R4, 0xe, RZ, 0xfc, !PT ;  /* 0x0000000e04077812 */ /* 0x000fc400078efcff */
[----:B------:R-:W-:Y:S01]  /*0c50*/  ISETP.GT.U32.AND P0, PT, R3, R156, PT ;  /* 0x0000009c0300720c */ /* 0x000fe20003f04070 */
[--C-:B------:R-:W-:Y:S01]  /*0c60*/  @!P1 IMAD.IADD R36, R36, 0x1, -R3.reuse ;  /* 0x0000000124249824 */ /* 0x100fe200078e0a03 */
[----:B------:R-:W-:Y:S01]  /*0c70*/  IABS R154, R7 ;  /* 0x00000007009a7213 */ /* 0x000fe20000000000 */
[----:B------:R-:W-:Y:S01]  /*0c80*/  @!P2 IMAD.IADD R40, R40, 0x1, -R3 ;  /* 0x000000012828a824 */ /* 0x000fe200078e0a03 */
[----:B------:R-:W-:Y:S01]  /*0c90*/  ISETP.GE.AND P6, PT, R10, RZ, PT ;  /* 0x000000ff0a00720c */ /* 0x000fe20003fc6270 */
[----:B------:R-:W-:Y:S01]  /*0ca0*/  @!P4 IMAD.MOV R36, RZ, RZ, -R36 ;  /* 0x000000ffff24c224 */ /* 0x000fe200078e0a24 */
[----:B------:R-:W-:Y:S01]  /*0cb0*/  ISETP.GE.AND P4, PT, R6, RZ, PT ;  /* 0x000000ff0600720c */ /* 0x000fe20003f86270 */
[----:B------:R-:W-:Y:S01]  /*0cc0*/  IMAD.HI.U32 R6, R5, R250, RZ ;  /* 0x000000fa05067227 */ /* 0x000fe200078e00ff */
[----:B------:R-:W-:Y:S02]  /*0cd0*/  ISETP.GT.U32.AND P2, PT, R3, R40, PT ;  /* 0x000000280300720c */ /* 0x000fe40003f44070 */
[----:B------:R-:W-:Y:S01]  /*0ce0*/  ISETP.GE.AND P3, PT, R7, RZ, PT ;  /* 0x000000ff0700720c */ /* 0x000fe20003f66270 */
[----:B------:R-:W-:Y:S01]  /*0cf0*/  IMAD.HI.U32 R7, R5, R154, RZ ;  /* 0x0000009a05077227 */ /* 0x000fe200078e00ff */
[----:B------:R-:W-:-:S02]  /*0d00*/  ISETP.GE.AND P5, PT, R4, RZ, PT ;  /* 0x000000ff0400720c */ /* 0x000fc40003fa6270 */
[----:B------:R-:W-:Y:S01]  /*0d10*/  IABS R46, R9 ;  /* 0x00000009002e7213 */ /* 0x000fe20000000000 */
[----:B------:R-:W-:Y:S01]  /*0d20*/  IMAD.MOV R6, RZ, RZ, -R6 ;  /* 0x000000ffff067224 */ /* 0x000fe200078e0a06 */
[----:B------:R-:W-:Y:S01]  /*0d30*/  LOP3.LUT R10, R4, 0x14, RZ, 0xfc, !PT ;  /* 0x00000014040a7812 */ /* 0x000fe200078efcff */
[----:B------:R-:W-:Y:S01]  /*0d40*/  IMAD.MOV R7, RZ, RZ, -R7 ;  /* 0x000000ffff077224 */ /* 0x000fe200078e0a07 */
[----:B------:R-:W-:Y:S01]  /*0d50*/  ISETP.GE.AND P1, PT, R11, RZ, PT ;  /* 0x000000ff0b00720c */ /* 0x000fe20003f26270 */
[C---:B------:R-:W-:Y:S01]  /*0d60*/  IMAD R250, R3.reuse, R6, R250 ;  /* 0x0000000603fa7224 */ /* 0x040fe200078e02fa */
[----:B------:R-:W-:Y:S01]  /*0d70*/  IABS R50, R10 ;  /* 0x0000000a00327213 */ /* 0x000fe20000000000 */
[--C-:B------:R-:W-:Y:S01]  /*0d80*/  @!P0 IMAD.IADD R156, R156, 0x1, -R3.reuse ;  /* 0x000000019c9c8824 */ /* 0x100fe200078e0a03 */
[C---:B------:R-:W-:Y:S01]  /*0d90*/  ISETP.GT.U32.AND P0, PT, R3.reuse, R42, PT ;  /* 0x0000002a0300720c */ /* 0x040fe20003f04070 */
[C---:B------:R-:W-:Y:S01]  /*0da0*/  IMAD R154, R3.reuse, R7, R154 ;  /* 0x00000007039a7224 */ /* 0x040fe200078e029a */
[----:B------:R-:W-:Y:S01]  /*0db0*/  LOP3.LUT R11, R4, 0x16, RZ, 0xfc, !PT ;  /* 0x00000016040b7812 */ /* 0x000fe200078efcff */
[----:B------:R-:W-:Y:S01]  /*0dc0*/  @!P2 IMAD.IADD R40, R40, 0x1, -R3 ;  /* 0x000000012828a824 */ /* 0x000fe200078e0a03 */
[C---:B------:R-:W-:Y:S01]  /*0dd0*/  ISETP.GT.U32.AND P2, PT, R3.reuse, R250, PT ;  /* 0x000000fa0300720c */ /* 0x040fe20003f44070 */
[----:B------:R-:W-:Y:S01]  /*0de0*/  @!P6 IMAD.MOV R156, RZ, RZ, -R156 ;  /* 0x000000ffff9ce224 */ /* 0x000fe200078e0a9c */
[----:B------:R-:W-:Y:S01]  /*0df0*/  ISETP.GT.U32.AND P6, PT, R3, R154, PT ;  /* 0x0000009a0300720c */ /* 0x000fe20003fc4070 */
[----:B------:R-:W-:Y:S01]  /*0e00*/  @!P5 IMAD.MOV R34, RZ, RZ, -R34 ;  /* 0x000000ffff22d224 */ /* 0x000fe200078e0a22 */
[----:B------:R-:W-:Y:S01]  /*0e10*/  ISETP.GE.AND P5, PT, R8, RZ, PT ;  /* 0x000000ff0800720c */ /* 0x000fe20003fa6270 */
[----:B------:R-:W-:Y:S01]  /*0e20*/  IMAD.HI.U32 R7, R5, R46, RZ ;  /* 0x0000002e05077227 */ /* 0x000fe200078e00ff */
[----:B------:R-:W-:-:S02]  /*0e30*/  LOP3.LUT R8, R4, 0x10, RZ, 0xfc, !PT ;  /* 0x0000001004087812 */ /* 0x000fc400078efcff */
[----:B------:R-:W-:Y:S01]  /*0e40*/  IABS R152, R11 ;  /* 0x0000000b00987213 */ /* 0x000fe20000000000 */
[----:B------:R-:W-:Y:S01]  /*0e50*/  IMAD.MOV R7, RZ, RZ, -R7 ;  /* 0x000000ffff077224 */ /* 0x000fe200078e0a07 */
[----:B------:R-:W-:Y:S02]  /*0e60*/  IABS R48, R8 ;  /* 0x0000000800307213 */ /* 0x000fe40000000000 */
[----:B------:R-:W-:Y:S01]  /*0e70*/  @!P0 IADD3 R42, PT, PT, R42, -R3, RZ ;  /* 0x800000032a2a8210 */ /* 0x000fe20007ffe0ff */
[--C-:B------:R-:W-:Y:S01]  /*0e80*/  @!P2 IMAD.IADD R250, R250, 0x1, -R3.reuse ;  /* 0x00000001fafaa824 */ /* 0x100fe200078e0a03 */
[----:B------:R-:W-:Y:S01]  /*0e90*/  LOP3.LUT R29, R4, 0xea, RZ, 0xfc, !PT ;  /* 0x000000ea041d7812 */ /* 0x000fe200078efcff */
[----:B------:R-:W-:Y:S01]  /*0ea0*/  @!P6 IMAD.IADD R154, R154, 0x1, -R3 ;  /* 0x000000019a9ae824 */ /* 0x000fe200078e0a03 */
[----:B------:R-:W-:Y:S01]  /*0eb0*/  ISETP.GT.U32.AND P0, PT, R3, R42, PT ;  /* 0x0000002a0300720c */ /* 0x000fe20003f04070 */
[----:B------:R-:W-:Y:S01]  /*0ec0*/  IMAD.HI.U32 R6, R5, R48, RZ ;  /* 0x0000003005067227 */ /* 0x000fe200078e00ff */
[----:B------:R-:W-:-:S02]  /*0ed0*/  ISETP.GT.U32.AND P2, PT, R3, R250, PT ;  /* 0x000000fa0300720c */ /* 0x000fc40003f44070 */
[C---:B------:R-:W-:Y:S01]  /*0ee0*/  ISETP.GT.U32.AND P6, PT, R3.reuse, R154, PT ;  /* 0x0000009a0300720c */ /* 0x040fe20003fc4070 */
[----:B------:R-:W-:Y:S01]  /*0ef0*/  IMAD.MOV R6, RZ, RZ, -R6 ;  /* 0x000000ffff067224 */ /* 0x000fe200078e0a06 */
[----:B------:R-:W-:Y:S01]  /*0f00*/  @!P5 IADD3 R40, PT, PT, -R40, RZ, RZ ;  /* 0x000000ff2828d210 */ /* 0x000fe20007ffe1ff */
[C---:B------:R-:W-:Y:S01]  /*0f10*/  IMAD R46, R3.reuse, R7, R46 ;  /* 0x00000007032e7224 */ /* 0x040fe200078e022e */
[----:B------:R-:W-:Y:S01]  /*0f20*/  ISETP.GE.AND P5, PT, R8, RZ, PT ;  /* 0x000000ff0800720c */ /* 0x000fe20003fa6270 */
[----:B------:R-:W-:Y:S01]  /*0f30*/  IMAD R48, R3, R6, R48 ;  /* 0x0000000603307224 */ /* 0x000fe200078e0230 */
[----:B------:R-:W-:Y:S01]  /*0f40*/  IABS R26, R25 ;  /* 0x00000019001a7213 */ /* 0x000fe20000000000 */
[----:B------:R-:W-:Y:S01]  /*0f50*/  IMAD.HI.U32 R6, R5, R50, RZ ;  /* 0x0000003205067227 */ /* 0x000fe200078e00ff */
[----:B------:R-:W-:Y:S02]  /*0f60*/  IABS R22, R29 ;  /* 0x0000001d00167213 */ /* 0x000fe40000000000 */
[----:B------:R-:W-:Y:S01]  /*0f70*/  LOP3.LUT R31, R4, 0xec, RZ, 0xfc, !PT ;  /* 0x000000ec041f7812 */ /* 0x000fe200078efcff */
[--C-:B------:R-:W-:Y:S01]  /*0f80*/  @!P2 IMAD.IADD R250, R250, 0x1, -R3.reuse ;  /* 0x00000001fafaa824 */ /* 0x100fe200078e0a03 */
[----:B------:R-:W-:Y:S01]  /*0f90*/  ISETP.GT.U32.AND P2, PT, R3, R48, PT ;  /* 0x000000300300720c */ /* 0x000fe20003f44070 */
[----:B------:R-:W-:Y:S01]  /*0fa0*/  @!P6 IMAD.IADD R154, R154, 0x1, -R3 ;  /* 0x000000019a9ae824 */ /* 0x000fe200078e0a03 */
[----:B------:R-:W-:Y:S01]  /*0fb0*/  IADD3 R8, PT, PT, -R6, RZ, RZ ;  /* 0x000000ff06087210 */ /* 0x000fe20007ffe1ff */
[----:B------:R-:W-:Y:S01]  /*0fc0*/  IMAD.HI.U32 R6, R5, R152, RZ ;  /* 0x0000009805067227 */ /* 0x000fe200078e00ff */
[----:B------:R-:W-:-:S02]  /*0fd0*/  ISETP.GT.U32.AND P6, PT, R3, R46, PT ;  /* 0x0000002e0300720c */ /* 0x000fc40003fc4070 */
[----:B------:R-:W-:Y:S01]  /*0fe0*/  IABS R20, R31 ;  /* 0x0000001f00147213 */ /* 0x000fe20000000000 */
[--C-:B------:R-:W-:Y:S01]  /*0ff0*/  @!P0 IMAD.IADD R42, R42, 0x1, -R3.reuse ;  /* 0x000000012a2a8824 */ /* 0x100fe200078e0a03 */
[----:B------:R-:W-:Y:S01]  /*1000*/  ISETP.GE.AND P0, PT, R9, RZ, PT ;  /* 0x000000ff0900720c */ /* 0x000fe20003f06270 */
[C---:B------:R-:W-:Y:S01]  /*1010*/  IMAD R50, R3.reuse, R8, R50 ;  /* 0x0000000803327224 */ /* 0x040fe200078e0232 */
[C---:B------:R-:W-:Y:S01]  /*1020*/  LOP3.LUT R33, R4.reuse, 0xee, RZ, 0xfc, !PT ;  /* 0x000000ee04217812 */ /* 0x040fe200078efcff */
[----:B------:R-:W-:Y:S01]  /*1030*/  IMAD.MOV R9, RZ, RZ, -R6 ;  /* 0x000000ffff097224 */ /* 0x000fe200078e0a06 */
[----:B------:R-:W-:Y:S01]  /*1040*/  LOP3.LUT R35, R4, 0xf0, RZ, 0xfc, !PT ;  /* 0x000000f004237812 */ /* 0x000fe200078efcff */
[--C-:B------:R-:W-:Y:S01]  /*1050*/  @!P2 IMAD.IADD R48, R48, 0x1, -R3.reuse ;  /* 0x000000013030a824 */ /* 0x100fe200078e0a03 */
[C---:B------:R-:W-:Y:S01]  /*1060*/  ISETP.GT.U32.AND P2, PT, R3.reuse, R50, PT ;  /* 0x000000320300720c */ /* 0x040fe20003f44070 */
[----:B------:R-:W-:Y:S01]  /*1070*/  IMAD R152, R3, R9, R152 ;  /* 0x0000000903987224 */ /* 0x000fe200078e0298 */
[----:B------:R-:W-:Y:S01]  /*1080*/  LOP3.LUT R9, R4, 0x20, RZ, 0xfc, !PT ;  /* 0x0000002004097812 */ /* 0x000fe200078efcff */
[----:B------:R-:W-:Y:S01]  /*1090*/  @!P6 IMAD.IADD R46, R46, 0x1, -R3 ;  /* 0x000000012e2ee824 */ /* 0x000fe200078e0a03 */
[----:B------:R-:W-:Y:S01]  /*10a0*/  IABS R18, R33 ;  /* 0x0000002100127213 */ /* 0x000fe20000000000 */
[----:B------:R-:W-:Y:S01]  /*10b0*/  IMAD.HI.U32 R7, R5, R44, RZ ;  /* 0x0000002c05077227 */ /* 0x000fe200078e00ff */
[----:B------:R-:W-:-:S02]  /*10c0*/  ISETP.GT.U32.AND P6, PT, R3, R152, PT ;  /* 0x000000980300720c */ /* 0x000fc40003fc4070 */
[----:B------:R-:W-:Y:S01]  /*10d0*/  IABS R54, R9 ;  /* 0x0000000900367213 */ /* 0x000fe20000000000 */
[----:B------:R-:W-:Y:S01]  /*10e0*/  IMAD.MOV R7, RZ, RZ, -R7 ;  /* 0x000000ffff077224 */ /* 0x000fe200078e0a07 */
[C---:B------:R-:W-:Y:S01]  /*10f0*/  LOP3.LUT R37, R4.reuse, 0xf2, RZ, 0xfc, !PT ;  /* 0x000000f204257812 */ /* 0x040fe200078efcff */
[----:B------:R-:W-:Y:S01]  /*1100*/  IMAD.HI.U32 R6, R5, R150, RZ ;  /* 0x0000009605067227 */ /* 0x000fe200078e00ff */
[----:B------:R-:W-:Y:S02]  /*1110*/  IABS R16, R35 ;  /* 0x0000002300107213 */ /* 0x000fe40000000000 */
[----:B------:R-:W-:Y:S01]  /*1120*/  LOP3.LUT R45, R4, 0xfa, RZ, 0xfc, !PT ;  /* 0x000000fa042d7812 */ /* 0x000fe200078efcff */
[----:B------:R-:W-:Y:S01]  /*1130*/  @!P2 IMAD.IADD R50, R50, 0x1, -R3 ;  /* 0x000000013232a824 */ /* 0x000fe200078e0a03 */
[C---:B------:R-:W-:Y:S01]  /*1140*/  ISETP.GT.U32.AND P2, PT, R3.reuse, R48, PT ;  /* 0x000000300300720c */ /* 0x040fe20003f44070 */
[C---:B------:R-:W-:Y:S01]  /*1150*/  IMAD R44, R3.reuse, R7, R44 ;  /* 0x00000007032c7224 */ /* 0x040fe200078e022c */
[----:B------:R-:W-:Y:S01]  /*1160*/  IABS R17, R45 ;  /* 0x0000002d00117213 */ /* 0x000fe20000000000 */
[----:B------:R-:W-:Y:S01]  /*1170*/  IMAD.MOV R6, RZ, RZ, -R6 ;  /* 0x000000ffff067224 */ /* 0x000fe200078e0a06 */
[----:B------:R-:W-:Y:S01]  /*1180*/  @!P6 IADD3 R152, PT, PT, R152, -R3, RZ ;  /* 0x800000039898e210 */ /* 0x000fe20007ffe0ff */
[----:B------:R-:W-:Y:S01]  /*1190*/  @!P3 IMAD.MOV R154, RZ, RZ, -R154 ;  /* 0x000000ffff9ab224 */ /* 0x000fe200078e0a9a */
[----:B------:R-:W-:Y:S01]  /*11a0*/  ISETP.GT.U32.AND P6, PT, R3, R50, PT ;  /* 0x000000320300720c */ /* 0x000fe20003fc4070 */
[----:B------:R-:W-:Y:S01]  /*11b0*/  IMAD.HI.U32 R8, R5, R52, RZ ;  /* 0x0000003405087227 */ /* 0x000fe200078e00ff */
[----:B------:R-:W-:-:S02]  /*11c0*/  ISETP.GT.U32.AND P3, PT, R3, R44, PT ;  /* 0x0000002c0300720c */ /* 0x000fc40003f64070 */
[----:B------:R-:W-:Y:S01]  /*11d0*/  LOP3.LUT R39, R4, 0xf4, RZ, 0xfc, !PT ;  /* 0x000000f404277812 */ /* 0x000fe200078efcff */
[----:B------:R-:W-:Y:S01]  /*11e0*/  @!P4 IMAD.MOV R250, RZ, RZ, -R250 ;  /* 0x000000fffffac224 */ /* 0x000fe200078e0afa */
[C---:B------:R-:W-:Y:S01]  /*11f0*/  ISETP.GT.U32.AND P4, PT, R3.reuse, R152, PT ;  /* 0x000000980300720c */ /* 0x040fe20003f84070 */
[C---:B------:R-:W-:Y:S01]  /*1200*/  IMAD R150, R3.reuse, R6, R150 ;  /* 0x0000000603967224 */ /* 0x040fe200078e0296 */
[----:B------:R-:W-:Y:S01]  /*1210*/  IADD3 R8, PT, PT, -R8, RZ, RZ ;  /* 0x000000ff08087210 */ /* 0x000fe20007ffe1ff */
[----:B------:R-:W-:Y:S01]  /*1220*/  @!P1 IMAD.MOV R42, RZ, RZ, -R42 ;  /* 0x000000ffff2a9224 */ /* 0x000fe200078e0a2a */
[----:B------:R-:W-:Y:S01]  /*1230*/  ISETP.GT.U32.AND P1, PT, R3, R46, PT ;  /* 0x0000002e0300720c */ /* 0x000fe20003f24070 */
[----:B------:R-:W-:Y:S01]  /*1240*/  IMAD.HI.U32 R7, R5, R54, RZ ;  /* 0x0000003605077227 */ /* 0x000fe200078e00ff */
[----:B------:R-:W-:Y:S02]  /*1250*/  LOP3.LUT R41, R4, 0xf6, RZ, 0xfc, !PT ;  /* 0x000000f604297812 */ /* 0x000fe400078efcff */
[----:B------:R-:W-:Y:S01]  /*1260*/  @!P6 IADD3 R50, PT, PT, R50, -R3, RZ ;  /* 0x800000033232e210 */ /* 0x000fe20007ffe0ff */
[C---:B------:R-:W-:Y:S01]  /*1270*/  IMAD R52, R3.reuse, R8, R52 ;  /* 0x0000000803347224 */ /* 0x040fe200078e0234 */
[C---:B------:R-:W-:Y:S01]  /*1280*/  ISETP.GT.U32.AND P6, PT, R3.reuse, R150, PT ;  /* 0x000000960300720c */ /* 0x040fe20003fc4070 */
[--C-:B------:R-:W-:Y:S01]  /*1290*/  @!P2 IMAD.IADD R48, R48, 0x1, -R3.reuse ;  /* 0x000000013030a824 */ /* 0x100fe200078e0a03 */
[----:B------:R-:W-:Y:S01]  /*12a0*/  LOP3.LUT R8, R4, 0x1e, RZ, 0xfc, !PT ;  /* 0x0000001e04087812 */ /* 0x000fe200078efcff */
[--C-:B------:R-:W-:Y:S01]  /*12b0*/  @!P3 IMAD.IADD R44, R44, 0x1, -R3.reuse ;  /* 0x000000012c2cb824 */ /* 0x100fe200078e0a03 */
[----:B------:R-:W-:Y:S01]  /*12c0*/  ISETP.GT.U32.AND P2, PT, R3, R52, PT ;  /* 0x000000340300720c */ /* 0x000fe20003f44070 */
[----:B------:R-:W-:Y:S01]  /*12d0*/  @!P4 IMAD.IADD R152, R152, 0x1, -R3 ;  /* 0x000000019898c824 */ /* 0x000fe200078e0a03 */
[----:B------:R-:W-:Y:S01]  /*12e0*/  IABS R148, R8 ;  /* 0x0000000800947213 */ /* 0x000fe20000000000 */
[----:B------:R-:W-:Y:S01]  /*12f0*/  IMAD.MOV R7, RZ, RZ, -R7 ;  /* 0x000000ffff077224 */ /* 0x000fe200078e0a07 */
[----:B------:R-:W-:Y:S01]  /*1300*/  ISETP.GE.AND P4, PT, R11, RZ, PT ;  /* 0x000000ff0b00720c */ /* 0x000fe20003f86270 */
[----:B------:R-:W-:Y:S01]  /*1310*/  @!P5 IMAD.MOV R48, RZ, RZ, -R48 ;  /* 0x000000ffff30d224 */ /* 0x000fe200078e0a30 */
[C---:B------:R-:W-:Y:S01]  /*1320*/  ISETP.GT.U32.AND P5, PT, R3.reuse, R44, PT ;  /* 0x0000002c0300720c */ /* 0x040fe20003fa4070 */
[----:B------:R-:W-:Y:S01]  /*1330*/  IMAD R54, R3, R7, R54 ;  /* 0x0000000703367224 */ /* 0x000fe200078e0236 */
[----:B------:R-:W-:Y:S01]  /*1340*/  LOP3.LUT R7, R4, 0x22, RZ, 0xfc, !PT ;  /* 0x0000002204077812 */ /* 0x000fe200078efcff */
[----:B------:R-:W-:Y:S01]  /*1350*/  @!P1 IMAD.IADD R46, R46, 0x1, -R3 ;  /* 0x000000012e2e9824 */ /* 0x000fe200078e0a03 */
[----:B------:R-:W-:Y:S01]  /*1360*/  ISETP.GE.AND P1, PT, R10, RZ, PT ;  /* 0x000000ff0a00720c */ /* 0x000fe20003f26270 */
[----:B------:R-:W-:Y:S01]  /*1370*/  IMAD.HI.U32 R6, R5, R148, RZ ;  /* 0x0000009405067227 */ /* 0x000fe200078e00ff */
[----:B------:R-:W-:-:S02]  /*1380*/  IABS R56, R7 ;  /* 0x0000000700387213 */ /* 0x000fc40000000000 */
[----:B------:R-:W-:Y:S01]  /*1390*/  ISETP.GE.AND P3, PT, R12, RZ, PT ;  /* 0x000000ff0c00720c */ /* 0x000fe20003f66270 */
[--C-:B------:R-:W-:Y:S01]  /*13a0*/  @!P6 IMAD.IADD R150, R150, 0x1, -R3.reuse ;  /* 0x000000019696e824 */ /* 0x100fe200078e0a03 */
[----:B------:R-:W-:Y:S01]  /*13b0*/  LOP3.LUT R10, R4, 0x24, RZ, 0xfc, !PT ;  /* 0x00000024040a7812 */ /* 0x000fe200078efcff */
[----:B------:R-:W-:Y:S01]  /*13c0*/  IMAD.MOV R6, RZ, RZ, -R6 ;  /* 0x000000ffff067224 */ /* 0x000fe200078e0a06 */
[----:B------:R-:W-:Y:S01]  /*13d0*/  @!P4 IADD3 R152, PT, PT, -R152, RZ, RZ ;  /* 0x000000ff9898c210 */ /* 0x000fe20007ffe1ff */
[----:B------:R-:W-:Y:S01]  /*13e0*/  @!P5 IMAD.IADD R44, R44, 0x1, -R3 ;  /* 0x000000012c2cd824 */ /* 0x000fe200078e0a03 */
[C---:B------:R-:W-:Y:S01]  /*13f0*/  ISETP.GT.U32.AND P6, PT, R3.reuse, R150, PT ;  /* 0x000000960300720c */ /* 0x040fe20003fc4070 */
[----:B------:R-:W-:Y:S01]  /*1400*/  IMAD R148, R3, R6, R148 ;  /* 0x0000000603947224 */ /* 0x000fe200078e0294 */
[----:B------:R-:W-:Y:S01]  /*1410*/  ISETP.GE.AND P4, PT, R14, RZ, PT ;  /* 0x000000ff0e00720c */ /* 0x000fe20003f86270 */
[----:B------:R-:W-:Y:S01]  /*1420*/  IMAD.HI.U32 R6, R5, R56, RZ ;  /* 0x0000003805067227 */ /* 0x000fe200078e00ff */
[----:B------:R-:W-:-:S02]  /*1430*/  ISETP.GT.U32.AND P5, PT, R3, R54, PT ;  /* 0x000000360300720c */ /* 0x000fc40003fa4070 */
[----:B------:R-:W-:Y:S01]  /*1440*/  IABS R146, R10 ;  /* 0x0000000a00927213 */ /* 0x000fe20000000000 */
[----:B------:R-:W-:Y:S01]  /*1450*/  @!P1 IMAD.MOV R50, RZ, RZ, -R50 ;  /* 0x000000ffff329224 */ /* 0x000fe200078e0a32 */
[----:B------:R-:W-:Y:S01]  /*1460*/  IADD3 R6, PT, PT, -R6, RZ, RZ ;  /* 0x000000ff06067210 */ /* 0x000fe20007ffe1ff */
[----:B------:R-:W-:Y:S01]  /*1470*/  @!P0 IMAD.MOV R46, RZ, RZ, -R46 ;  /* 0x000000ffff2e8224 */ /* 0x000fe200078e0a2e */
[----:B------:R-:W-:Y:S01]  /*1480*/  ISETP.GT.U32.AND P1, PT, R3, R148, PT ;  /* 0x000000940300720c */ /* 0x000fe20003f24070 */
[----:B------:R-:W-:Y:S01]  /*1490*/  @!P3 IMAD.MOV R44, RZ, RZ, -R44 ;  /* 0x000000ffff2cb224 */ /* 0x000fe200078e0a2c */
[----:B------:R-:W-:Y:S01]  /*14a0*/  @!P2 IADD3 R52, PT, PT, R52, -R3, RZ ;  /* 0x800000033434a210 */ /* 0x000fe20007ffe0ff */
[--C-:B------:R-:W-:Y:S01]  /*14b0*/  @!P6 IMAD.IADD R150, R150, 0x1, -R3.reuse ;  /* 0x000000019696e824 */ /* 0x100fe200078e0a03 */
[----:B------:R-:W-:Y:S01]  /*14c0*/  ISETP.GE.AND P6, PT, R9, RZ, PT ;  /* 0x000000ff0900720c */ /* 0x000fe20003fc6270 */
[C---:B------:R-:W-:Y:S01]  /*14d0*/  IMAD R56, R3.reuse, R6, R56 ;  /* 0x0000000603387224 */ /* 0x040fe200078e0238 */
[----:B------:R-:W-:Y:S01]  /*14e0*/  ISETP.GT.U32.AND P0, PT, R3, R52, PT ;  /* 0x000000340300720c */ /* 0x000fe20003f04070 */
[----:B------:R-:W-:Y:S01]  /*14f0*/  @!P5 IMAD.IADD R54, R54, 0x1, -R3 ;  /* 0x000000013636d824 */ /* 0x000fe200078e0a03 */
[----:B------:R-:W-:-:S02]  /*1500*/  @!P4 IADD3 R150, PT, PT, -R150, RZ, RZ ;  /* 0x000000ff9696c210 */ /* 0x000fc40007ffe1ff */
[C---:B------:R-:W-:Y:S02]  /*1510*/  ISETP.GT.U32.AND P4, PT, R3.reuse, R56, PT ;  /* 0x000000380300720c */ /* 0x040fe40003f84070 */
[----:B------:R-:W-:Y:S01]  /*1520*/  ISETP.GT.U32.AND P5, PT, R3, R54, PT ;  /* 0x000000360300720c */ /* 0x000fe20003fa4070 */
[----:B------:R-:W-:Y:S01]  /*1530*/  @!P1 IMAD.IADD R148, R148, 0x1, -R3 ;  /* 0x0000000194949824 */ /* 0x000fe200078e0a03 */
[----:B------:R-:W-:Y:S01]  /*1540*/  ISETP.GE.AND P1, PT, R7, RZ, PT ;  /* 0x000000ff0700720c */ /* 0x000fe20003f26270 */
[----:B------:R-:W-:Y:S01]  /*1550*/  IMAD.HI.U32 R7, R5, R146, RZ ;  /* 0x0000009205077227 */ /* 0x000fe200078e00ff */
[C---:B------:R-:W-:Y:S02]  /*1560*/  LOP3.LUT R9, R4.reuse, 0x2a, RZ, 0xfc, !PT ;  /* 0x0000002a04097812 */ /* 0x040fe400078efcff */
[C---:B------:R-:W-:Y:S01]  /*1570*/  ISETP.GT.U32.AND P3, PT, R3.reuse, R148, PT ;  /* 0x000000940300720c */ /* 0x040fe20003f64070 */
[----:B------:R-:W-:Y:S01]  /*1580*/  IMAD.MOV R7, RZ, RZ, -R7 ;  /* 0x000000ffff077224 */ /* 0x000fe200078e0a07 */
[----:B------:R-:W-:Y:S01]  /*1590*/  LOP3.LUT R6, R4, 0x26, RZ, 0xfc, !PT ;  /* 0x0000002604067812 */ /* 0x000fe200078efcff */
[--C-:B------:R-:W-:Y:S01]  /*15a0*/  @!P0 IMAD.IADD R52, R52, 0x1, -R3.reuse ;  /* 0x0000000134348824 */ /* 0x100fe200078e0a03 */
[----:B------:R-:W-:Y:S01]  /*15b0*/  IABS R60, R9 ;  /* 0x00000009003c7213 */ /* 0x000fe20000000000 */
[--C-:B------:R-:W-:Y:S01]  /*15c0*/  @!P4 IMAD.IADD R56, R56, 0x1, -R3.reuse ;  /* 0x000000013838c824 */ /* 0x100fe200078e0a03 */
[----:B------:R-:W-:Y:S01]  /*15d0*/  IABS R144, R6 ;  /* 0x0000000600907213 */ /* 0x000fe20000000000 */
[C---:B------:R-:W-:Y:S01]  /*15e0*/  IMAD R146, R3.reuse, R7, R146 ;  /* 0x0000000703927224 */ /* 0x040fe200078e0292 */
[----:B------:R-:W-:Y:S01]  /*15f0*/  ISETP.GE.AND P0, PT, R8, RZ, PT ;  /* 0x000000ff0800720c */ /* 0x000fe20003f06270 */
[----:B------:R-:W-:Y:S01]  /*1600*/  @!P5 IMAD.IADD R54, R54, 0x1, -R3 ;  /* 0x000000013636d824 */ /* 0x000fe200078e0a03 */
[----:B------:R-:W-:Y:S01]  /*1610*/  ISETP.GT.U32.AND P4, PT, R3, R56, PT ;  /* 0x000000380300720c */ /* 0x000fe20003f84070 */
[----:B------:R-:W-:Y:S01]  /*1620*/  IMAD.HI.U32 R8, R5, R60, RZ ;  /* 0x0000003c05087227 */ /* 0x000fe200078e00ff */
[----:B------:R-:W-:-:S02]  /*1630*/  ISETP.GT.U32.AND P5, PT, R3, R146, PT ;  /* 0x000000920300720c */ /* 0x000fc40003fa4070 */
[----:B------:R-:W-:Y:S01]  /*1640*/  ISETP.GE.AND P2, PT, R13, RZ, PT ;  /* 0x000000ff0d00720c */ /* 0x000fe20003f46270 */
[----:B------:R-:W-:Y:S01]  /*1650*/  @!P3 IMAD.IADD R148, R148, 0x1, -R3 ;  /* 0x000000019494b824 */ /* 0x000fe200078e0a03 */
[----:B------:R-:W-:Y:S01]  /*1660*/  ISETP.GE.AND P3, PT, R6, RZ, PT ;  /* 0x000000ff0600720c */ /* 0x000fe20003f66270 */
[----:B------:R-:W-:Y:S01]  /*1670*/  IMAD.HI.U32 R6, R5, R144, RZ ;  /* 0x0000009005067227 */ /* 0x000fe200078e00ff */
[C---:B------:R-:W-:Y:S02]  /*1680*/  LOP3.LUT R7, R4.reuse, 0x28, RZ, 0xfc, !PT ;  /* 0x0000002804077812 */ /* 0x040fe400078efcff */
[----:B------:R-:W-:Y:S01]  /*1690*/  LOP3.LUT R11, R4, 0x32, RZ, 0xfc, !PT ;  /* 0x00000032040b7812 */ /* 0x000fe200078efcff */
[----:B------:R-:W-:Y:S01]  /*16a0*/  IMAD.MOV R8, RZ, RZ, -R8 ;  /* 0x000000ffff087224 */ /* 0x000fe200078e0a08 */
[----:B------:R-:W-:Y:S01]  /*16b0*/  IABS R58, R7 ;  /* 0x00000007003a7213 */ /* 0x000fe20000000000 */
[----:B------:R-:W-:Y:S01]  /*16c0*/  IMAD.MOV R6, RZ, RZ, -R6 ;  /* 0x000000ffff067224 */ /* 0x000fe200078e0a06 */
[-C--:B------:R-:W-:Y:S01]  /*16d0*/  @!P4 IADD3 R56, PT, PT, R56, -R3.reuse, RZ ;  /* 0x800000033838c210 */ /* 0x080fe20007ffe0ff */
[C---:B------:R-:W-:Y:S01]  /*16e0*/  IMAD R60, R3.reuse, R8, R60 ;  /* 0x00000008033c7224 */ /* 0x040fe200078e023c */
[----:B------:R-:W-:Y:S01]  /*16f0*/  @!P5 IADD3 R146, PT, PT, R146, -R3, RZ ;  /* 0x800000039292d210 */ /* 0x000fe20007ffe0ff */
[----:B------:R-:W-:Y:S01]  /*1700*/  IMAD R144, R3, R6, R144 ;  /* 0x0000000603907224 */ /* 0x000fe200078e0290 */
[----:B------:R-:W-:Y:S01]  /*1710*/  IABS R64, R11 ;  /* 0x0000000b00407213 */ /* 0x000fe20000000000 */
[----:B------:R-:W-:Y:S01]  /*1720*/  @!P0 IMAD.MOV R148, RZ, RZ, -R148 ;  /* 0x000000ffff948224 */ /* 0x000fe200078e0a94 */
[----:B------:R-:W-:Y:S01]  /*1730*/  ISETP.GE.AND P0, PT, R7, RZ, PT ;  /* 0x000000ff0700720c */ /* 0x000fe20003f06270 */
[----:B------:R-:W-:Y:S01]  /*1740*/  @!P1 IMAD.MOV R56, RZ, RZ, -R56 ;  /* 0x000000ffff389224 */ /* 0x000fe200078e0a38 */
[----:B------:R-:W-:Y:S01]  /*1750*/  ISETP.GT.U32.AND P5, PT, R3, R146, PT ;  /* 0x000000920300720c */ /* 0x000fe20003fa4070 */
[----:B------:R-:W-:Y:S01]  /*1760*/  IMAD.HI.U32 R7, R5, R58, RZ ;  /* 0x0000003a05077227 */ /* 0x000fe200078e00ff */
[----:B------:R-:W-:-:S02]  /*1770*/  ISETP.GT.U32.AND P1, PT, R3, R60, PT ;  /* 0x0000003c0300720c */ /* 0x000fc40003f24070 */
[----:B------:R-:W-:Y:S01]  /*1780*/  ISETP.GT.U32.AND P4, PT, R3, R144, PT ;  /* 0x000000900300720c */ /* 0x000fe20003f84070 */
[----:B------:R-:W-:Y:S01]  /*1790*/  @!P2 IMAD.MOV R52, RZ, RZ, -R52 ;  /* 0x000000ffff34a224 */ /* 0x000fe200078e0a34 */
[----:B------:R-:W-:Y:S01]  /*17a0*/  ISETP.GE.AND P2, PT, R10, RZ, PT ;  /* 0x000000ff0a00720c */ /* 0x000fe20003f46270 */
[----:B------:R-:W-:Y:S01]  /*17b0*/  IMAD.MOV R7, RZ, RZ, -R7 ;  /* 0x000000ffff077224 */ /* 0x000fe200078e0a07 */
[C---:B------:R-:W-:Y:S01]  /*17c0*/  LOP3.LUT R10, R4.reuse, 0x30, RZ, 0xfc, !PT ;  /* 0x00000030040a7812 */ /* 0x040fe200078efcff */
[----:B------:R-:W-:Y:S01]  /*17d0*/  @!P6 IMAD.MOV R54, RZ, RZ, -R54 ;  /* 0x000000ffff36e224 */ /* 0x000fe200078e0a36 */
[----:B------:R-:W-:Y:S01]  /*17e0*/  ISETP.GE.AND P6, PT, R9, RZ, PT ;  /* 0x000000ff0900720c */ /* 0x000fe20003fc6270 */
[----:B------:R-:W-:Y:S01]  /*17f0*/  IMAD R58, R3, R7, R58 ;  /* 0x00000007033a7224 */ /* 0x000fe200078e023a */
[----:B------:R-:W-:Y:S01]  /*1800*/  LOP3.LUT R7, R4, 0x2c, RZ, 0xfc, !PT ;  /* 0x0000002c04077812 */ /* 0x000fe200078efcff */
[--C-:B------:R-:W-:Y:S01]  /*1810*/  @!P5 IMAD.IADD R146, R146, 0x1, -R3.reuse ;  /* 0x000000019292d824 */ /* 0x100fe200078e0a03 */
[----:B------:R-:W-:Y:S01]  /*1820*/  IABS R62, R10 ;  /* 0x0000000a003e7213 */ /* 0x000fe20000000000 */
[--C-:B------:R-:W-:Y:S01]  /*1830*/  @!P1 IMAD.IADD R60, R60, 0x1, -R3.reuse ;  /* 0x000000013c3c9824 */ /* 0x100fe200078e0a03 */
[----:B------:R-:W-:Y:S01]  /*1840*/  IABS R142, R7 ;  /* 0x00000007008e7213 */ /* 0x000fe20000000000 */
[----:B------:R-:W-:Y:S01]  /*1850*/  @!P4 IMAD.IADD R144, R144, 0x1, -R3 ;  /* 0x000000019090c824 */ /* 0x000fe200078e0a03 */
[----:B------:R-:W-:Y:S01]  /*1860*/  LOP3.LUT R9, R4, 0x2e, RZ, 0xfc, !PT ;  /* 0x0000002e04097812 */ /* 0x000fe200078efcff */
[----:B------:R-:W-:Y:S01]  /*1870*/  @!P2 IMAD.MOV R146, RZ, RZ, -R146 ;  /* 0x000000ffff92a224 */ /* 0x000fe200078e0a92 */
[----:B------:R-:W-:Y:S01]  /*1880*/  ISETP.GE.AND P2, PT, R7, RZ, PT ;  /* 0x000000ff0700720c */ /* 0x000fe20003f46270 */
[----:B------:R-:W-:Y:S01]  /*1890*/  IMAD.HI.U32 R6, R5, R142, RZ ;  /* 0x0000008e05067227 */ /* 0x000fe200078e00ff */
[----:B------:R-:W-:-:S02]  /*18a0*/  ISETP.GT.U32.AND P1, PT, R3, R60, PT ;  /* 0x0000003c0300720c */ /* 0x000fc40003f24070 */
[----:B------:R-:W-:Y:S01]  /*18b0*/  ISETP.GT.U32.AND P4, PT, R3, R144, PT ;  /* 0x000000900300720c */ /* 0x000fe20003f84070 */
[C---:B------:R-:W-:Y:S01]  /*18c0*/  IMAD.HI.U32 R7, R5.reuse, R62, RZ ;  /* 0x0000003e05077227 */ /* 0x040fe200078e00ff */
[----:B------:R-:W-:Y:S02]  /*18d0*/  IADD3 R6, PT, PT, -R6, RZ, RZ ;  /* 0x000000ff06067210 */ /* 0x000fe40007ffe1ff */
[----:B------:R-:W-:Y:S01]  /*18e0*/  IABS R140, R9 ;  /* 0x00000009008c7213 */ /* 0x000fe20000000000 */
[----:B------:R-:W-:Y:S01]  /*18f0*/  IMAD.HI.U32 R8, R5, R64, RZ ;  /* 0x0000004005087227 */ /* 0x000fe200078e00ff */
[----:B------:R-:W-:Y:S02]  /*1900*/  IADD3 R7, PT, PT, -R7, RZ, RZ ;  /* 0x000000ff07077210 */ /* 0x000fe40007ffe1ff */
[C---:B------:R-:W-:Y:S01]  /*1910*/  ISETP.GT.U32.AND P5, PT, R3.reuse, R58, PT ;  /* 0x0000003a0300720c */ /* 0x040fe20003fa4070 */
[C---:B------:R-:W-:Y:S01]  /*1920*/  IMAD R142, R3.reuse, R6, R142 ;  /* 0x00000006038e7224 */ /* 0x040fe200078e028e */
[----:B------:R-:W-:Y:S01]  /*1930*/  LOP3.LUT R12, R4, 0x46, RZ, 0xfc, !PT ;  /* 0x00000046040c7812 */ /* 0x000fe200078efcff */
[----:B------:R-:W-:Y:S01]  /*1940*/  IMAD.MOV R8, RZ, RZ, -R8 ;  /* 0x000000ffff087224 */ /* 0x000fe200078e0a08 */
[----:B------:R-:W-:Y:S01]  /*1950*/  @!P1 IADD3 R60, PT, PT, R60, -R3, RZ ;  /* 0x800000033c3c9210 */ /* 0x000fe20007ffe0ff */
[----:B------:R-:W-:Y:S01]  /*1960*/  IMAD R62, R3, R7, R62 ;  /* 0x00000007033e7224 */ /* 0x000fe200078e023e */
[----:B------:R-:W-:Y:S01]  /*1970*/  LOP3.LUT R7, R4, 0x34, RZ, 0xfc, !PT ;  /* 0x0000003404077812 */ /* 0x000fe200078efcff */
[----:B------:R-:W-:Y:S01]  /*1980*/  IMAD.HI.U32 R6, R5, R140, RZ ;  /* 0x0000008c05067227 */ /* 0x000fe200078e00ff */
[----:B------:R-:W-:-:S02]  /*1990*/  IABS R128, R12 ;  /* 0x0000000c00807213 */ /* 0x000fc40000000000 */
[C---:B------:R-:W-:Y:S01]  /*19a0*/  ISETP.GT.U32.AND P1, PT, R3.reuse, R62, PT ;  /* 0x0000003e0300720c */ /* 0x040fe20003f24070 */
[----:B------:R-:W-:Y:S01]  /*19b0*/  @!P4 IMAD.IADD R144, R144, 0x1, -R3 ;  /* 0x000000019090c824 */ /* 0x000fe200078e0a03 */
[C---:B------:R-:W-:Y:S01]  /*19c0*/  ISETP.GT.U32.AND P4, PT, R3.reuse, R142, PT ;  /* 0x0000008e0300720c */ /* 0x040fe20003f84070 */
[C---:B------:R-:W-:Y:S01]  /*19d0*/  IMAD R64, R3.reuse, R8, R64 ;  /* 0x0000000803407224 */ /* 0x040fe200078e0240 */
[----:B------:R-:W-:Y:S01]  /*19e0*/  IABS R138, R7 ;  /* 0x00000007008a7213 */ /* 0x000fe20000000000 */
[----:B------:R-:W-:Y:S01]  /*19f0*/  IMAD.MOV R6, RZ, RZ, -R6 ;  /* 0x000000ffff067224 */ /* 0x000fe200078e0a06 */
[C---:B------:R-:W-:Y:S01]  /*1a00*/  LOP3.LUT R8, R4.reuse, 0x36, RZ, 0xfc, !PT ;  /* 0x0000003604087812 */ /* 0x040fe200078efcff */
[----:B------:R-:W-:Y:S01]  /*1a10*/  @!P6 IMAD.MOV R60, RZ, RZ, -R60 ;  /* 0x000000ffff3ce224 */ /* 0x000fe200078e0a3c */
[C---:B------:R-:W-:Y:S01]  /*1a20*/  ISETP.GT.U32.AND P6, PT, R3.reuse, R64, PT ;  /* 0x000000400300720c */ /* 0x040fe20003fc4070 */
[----:B------:R-:W-:Y:S01]  /*1a30*/  IMAD R140, R3, R6, R140 ;  /* 0x00000006038c7224 */ /* 0x000fe200078e028c */
[----:B------:R-:W-:Y:S01]  /*1a40*/  IABS R136, R8 ;  /* 0x0000000800887213 */ /* 0x000fe20000000000 */
[----:B------:R-:W-:Y:S01]  /*1a50*/  IMAD.HI.U32 R6, R5, R138, RZ ;  /* 0x0000008a05067227 */ /* 0x000fe200078e00ff */
[----:B------:R-:W-:-:S02]  /*1a60*/  LOP3.LUT R13, R4, 0x8e, RZ, 0xfc, !PT ;  /* 0x0000008e040d7812 */ /* 0x000fc400078efcff */
[----:B------:R-:W-:Y:S01]  /*1a70*/  LOP3.LUT R14, R4, 0xae, RZ, 0xfc, !PT ;  /* 0x000000ae040e7812 */ /* 0x000fe200078efcff */
[--C-:B------:R-:W-:Y:S01]  /*1a80*/  @!P5 IMAD.IADD R58, R58, 0x1, -R3.reuse ;  /* 0x000000013a3ad824 */ /* 0x100fe200078e0a03 */
[----:B------:R-:W-:Y:S01]  /*1a90*/  IADD3 R6, PT, PT, -R6, RZ, RZ ;  /* 0x000000ff06067210 */ /* 0x000fe20007ffe1ff */
[--C-:B------:R-:W-:Y:S01]  /*1aa0*/  @!P4 IMAD.IADD R142, R142, 0x1, -R3.reuse ;  /* 0x000000018e8ec824 */ /* 0x100fe200078e0a03 */
[----:B------:R-:W-:Y:S01]  /*1ab0*/  IABS R178, R13 ;  /* 0x0000000d00b27213 */ /* 0x000fe20000000000 */
[--C-:B------:R-:W-:Y:S01]  /*1ac0*/  @!P1 IMAD.IADD R62, R62, 0x1, -R3.reuse ;  /* 0x000000013e3e9824 */ /* 0x100fe200078e0a03 */
[C---:B------:R-:W-:Y:S01]  /*1ad0*/  ISETP.GT.U32.AND P5, PT, R3.reuse, R58, PT ;  /* 0x0000003a0300720c */ /* 0x040fe20003fa4070 */
[----:B------:R-:W-:Y:S01]  /*1ae0*/  @!P6 IMAD.IADD R64, R64, 0x1, -R3 ;  /* 0x000000014040e824 */ /* 0x000fe200078e0a03 */
[C---:B------:R-:W-:Y:S01]  /*1af0*/  ISETP.GT.U32.AND P4, PT, R3.reuse, R142, PT ;  /* 0x0000008e0300720c */ /* 0x040fe20003f84070 */
[C---:B------:R-:W-:Y:S01]  /*1b00*/  IMAD R138, R3.reuse, R6, R138 ;  /* 0x00000006038a7224 */ /* 0x040fe200078e028a */
[----:B------:R-:W-:Y:S01]  /*1b10*/  ISETP.GT.U32.AND P6, PT, R3, R62, PT ;  /* 0x0000003e0300720c */ /* 0x000fe20003fc4070 */
[----:B------:R-:W-:Y:S01]  /*1b20*/  IMAD.HI.U32 R6, R5, R136, RZ ;  /* 0x0000008805067227 */ /* 0x000fe200078e00ff */
[----:B------:R-:W-:-:S02]  /*1b30*/  IABS R208, R14 ;  /* 0x0000000e00d07213 */ /* 0x000fc40000000000 */
[C---:B------:R-:W-:Y:S01]  /*1b40*/  LOP3.LUT R43, R4.reuse, 0xf8, RZ, 0xfc, !PT ;  /* 0x000000f8042b7812 */ /* 0x040fe200078efcff */
[----:B------:R-:W-:Y:S01]  /*1b50*/  @!P3 IMAD.MOV R144, RZ, RZ, -R144 ;  /* 0x000000ffff90b224 */ /* 0x000fe200078e0a90 */
[----:B------:R-:W-:Y:S01]  /*1b60*/  ISETP.GT.U32.AND P3, PT, R3, R140, PT ;  /* 0x0000008c0300720c */ /* 0x000fe20003f64070 */
[----:B------:R-:W-:Y:S01]  /*1b70*/  IMAD.MOV R6, RZ, RZ, -R6 ;  /* 0x000000ffff067224 */ /* 0x000fe200078e0a06 */
[----:B------:R-:W-:Y:S01]  /*1b80*/  LOP3.LUT R23, R4, 0xfc, RZ, 0xfc, !PT ;  /* 0x000000fc04177812 */ /* 0x000fe200078efcff */
[--C-:B------:R-:W-:Y:S01]  /*1b90*/  @!P5 IMAD.IADD R58, R58, 0x1, -R3.reuse ;  /* 0x000000013a3ad824 */ /* 0x100fe200078e0a03 */
[----:B------:R-:W-:Y:S01]  /*1ba0*/  ISETP.GE.AND P5, PT, R9, RZ, PT ;  /* 0x000000ff0900720c */ /* 0x000fe20003fa6270 */
[----:B------:R-:W-:Y:S01]  /*1bb0*/  IMAD R136, R3, R6, R136 ;  /* 0x0000000603887224 */ /* 0x000fe200078e0288 */
[----:B------:R-:W-:Y:S01]  /*1bc0*/  LOP3.LUT R9, R4, 0x38, RZ, 0xfc, !PT ;  /* 0x0000003804097812 */ /* 0x000fe200078efcff */
[--C-:B------:R-:W-:Y:S01]  /*1bd0*/  @!P4 IMAD.IADD R142, R142, 0x1, -R3.reuse ;  /* 0x000000018e8ec824 */ /* 0x100fe200078e0a03 */
[----:B------:R-:W-:Y:S01]  /*1be0*/  ISETP.GE.AND P4, PT, R11, RZ, PT ;  /* 0x000000ff0b00720c */ /* 0x000fe20003f86270 */
[--C-:B------:R-:W-:Y:S01]  /*1bf0*/  @!P6 IMAD.IADD R62, R62, 0x1, -R3.reuse ;  /* 0x000000013e3ee824 */ /* 0x100fe200078e0a03 */
[C---:B------:R-:W-:Y:S01]  /*1c00*/  ISETP.GT.U32.AND P6, PT, R3.reuse, R136, PT ;  /* 0x000000880300720c */ /* 0x040fe20003fc4070 */
[----:B------:R-:W-:Y:S01]  /*1c10*/  @!P0 IMAD.MOV R58, RZ, RZ, -R58 ;  /* 0x000000ffff3a8224 */ /* 0x000fe200078e0a3a */
[----:B------:R-:W-:Y:S01]  /*1c20*/  ISETP.GE.AND P0, PT, R10, RZ, PT ;  /* 0x000000ff0a00720c */ /* 0x000fe20003f06270 */
[----:B------:R-:W-:Y:S01]  /*1c30*/  @!P2 IMAD.MOV R142, RZ, RZ, -R142 ;  /* 0x000000ffff8ea224 */ /* 0x000fe200078e0a8e */
[----:B------:R-:W-:Y:S01]  /*1c40*/  LOP3.LUT R10, R4, 0x3a, RZ, 0xfc, !PT ;  /* 0x0000003a040a7812 */ /* 0x000fe200078efcff */
[----:B------:R-:W-:Y:S01]  /*1c50*/  @!P3 IMAD.IADD R140, R140, 0x1, -R3 ;  /* 0x000000018c8cb824 */ /* 0x000fe200078e0a03 */
[----:B------:R-:W-:-:S02]  /*1c60*/  ISETP.GT.U32.AND P2, PT, R3, R64, PT ;  /* 0x000000400300720c */ /* 0x000fc40003f44070 */
[----:B------:R-:W-:Y:S02]  /*1c70*/  IABS R66, R9 ;  /* 0x0000000900427213 */ /* 0x000fe40000000000 */
[----:B------:R-:W-:Y:S02]  /*1c80*/  IABS R68, R10 ;  /* 0x0000000a00447213 */ /* 0x000fe40000000000 */
[----:B------:R-:W-:Y:S01]  /*1c90*/  ISETP.GT.U32.AND P1, PT, R3, R140, PT ;  /* 0x0000008c0300720c */ /* 0x000fe20003f24070 */
[----:B------:R-:W-:Y:S01]  /*1ca0*/  IMAD.HI.U32 R6, R5, R66, RZ ;  /* 0x0000004205067227 */ /* 0x000fe200078e00ff */
[----:B------:R-:W-:Y:S02]  /*1cb0*/  LOP3.LUT R11, R4, 0x3c, RZ, 0xfc, !PT ;  /* 0x0000003c040b7812 */ /* 0x000fe400078efcff */
[----:B------:R-:W-:Y:S01]  /*1cc0*/  ISETP.GE.AND P3, PT, R7, RZ, PT ;  /* 0x000000ff0700720c */ /* 0x000fe20003f66270 */
[----:B------:R-:W-:Y:S01]  /*1cd0*/  IMAD.HI.U32 R7, R5, R68, RZ ;  /* 0x0000004405077227 */ /* 0x000fe200078e00ff */
[----:B------:R-:W-:-:S02]  /*1ce0*/  IABS R134, R11 ;  /* 0x0000000b00867213 */ /* 0x000fc40000000000 */
[----:B------:R-:W-:Y:S01]  /*1cf0*/  IABS R98, R41 ;  /* 0x0000002900627213 */ /* 0x000fe20000000000 */
[--C-:B------:R-:W-:Y:S01]  /*1d00*/  @!P6 IMAD.IADD R136, R136, 0x1, -R3.reuse ;  /* 0x000000018888e824 */ /* 0x100fe200078e0a03 */
[----:B------:R-:W-:Y:S01]  /*1d10*/  IADD3 R7, PT, PT, -R7, RZ, RZ ;  /* 0x000000ff07077210 */ /* 0x000fe20007ffe1ff */
[----:B------:R-:W-:Y:S01]  /*1d20*/  IMAD.MOV R6, RZ, RZ, -R6 ;  /* 0x000000ffff067224 */ /* 0x000fe200078e0a06 */
[----:B------:R-:W-:Y:S01]  /*1d30*/  IABS R21, R23 ;  /* 0x0000001700157213 */ /* 0x000fe20000000000 */
[----:B------:R-:W-:Y:S01]  /*1d40*/  @!P2 IMAD.IADD R64, R64, 0x1, -R3 ;  /* 0x000000014040a824 */ /* 0x000fe200078e0a03 */
[----:B------:R-:W-:Y:S01]  /*1d50*/  ISETP.GE.AND P2, PT, R8, RZ, PT ;  /* 0x000000ff0800720c */ /* 0x000fe20003f46270 */
[----:B------:R-:W-:Y:S01]  /*1d60*/  IMAD.HI.U32 R8, R5, R134, RZ ;  /* 0x0000008605087227 */ /* 0x000fe200078e00ff */
[C---:B------:R-:W-:Y:S02]  /*1d70*/  ISETP.GT.U32.AND P6, PT, R3.reuse, R136, PT ;  /* 0x000000880300720c */ /* 0x040fe40003fc4070 */
[----:B------:R-:W-:Y:S01]  /*1d80*/  @!P1 IADD3 R140, PT, PT, R140, -R3, RZ ;  /* 0x800000038c8c9210 */ /* 0x000fe20007ffe0ff */
[C---:B------:R-:W-:Y:S01]  /*1d90*/  IMAD R66, R3.reuse, R6, R66 ;  /* 0x0000000603427224 */ /* 0x040fe200078e0242 */
[C---:B------:R-:W-:Y:S01]  /*1da0*/  ISETP.GT.U32.AND P1, PT, R3.reuse, R138, PT ;  /* 0x0000008a0300720c */ /* 0x040fe20003f24070 */
[----:B------:R-:W-:Y:S01]  /*1db0*/  IMAD.MOV R8, RZ, RZ, -R8 ;  /* 0x000000ffff087224 */ /* 0x000fe200078e0a08 */
[----:B------:R-:W-:Y:S01]  /*1dc0*/  @!P4 IADD3 R64, PT, PT, -R64, RZ, RZ ;  /* 0x000000ff4040c210 */ /* 0x000fe20007ffe1ff */
[----:B------:R-:W-:-:S02]  /*1dd0*/  IMAD R68, R3, R7, R68 ;  /* 0x0000000703447224 */ /* 0x000fc400078e0244 */
[----:B------:R-:W-:Y:S01]  /*1de0*/  @!P0 IMAD.MOV R62, RZ, RZ, -R62 ;  /* 0x000000ffff3e8224 */ /* 0x000fe200078e0a3e */
[C---:B------:R-:W-:Y:S01]  /*1df0*/  ISETP.GT.U32.AND P0, PT, R3.reuse, R66, PT ;  /* 0x000000420300720c */ /* 0x040fe20003f04070 */
[C---:B------:R-:W-:Y:S01]  /*1e00*/  IMAD R134, R3.reuse, R8, R134 ;  /* 0x0000000803867224 */ /* 0x040fe200078e0286 */
[C---:B------:R-:W-:Y:S01]  /*1e10*/  ISETP.GT.U32.AND P4, PT, R3.reuse, R68, PT ;  /* 0x000000440300720c */ /* 0x040fe20003f84070 */
[--C-:B------:R-:W-:Y:S01]  /*1e20*/  @!P6 IMAD.IADD R136, R136, 0x1, -R3.reuse ;  /* 0x000000018888e824 */ /* 0x100fe200078e0a03 */
[----:B------:R-:W-:Y:S01]  /*1e30*/  LOP3.LUT R8, R4, 0x3e, RZ, 0xfc, !PT ;  /* 0x0000003e04087812 */ /* 0x000fe200078efcff */
[----:B------:R-:W-:Y:S01]  /*1e40*/  @!P5 IMAD.MOV R140, RZ, RZ, -R140 ;  /* 0x000000ffff8cd224 */ /* 0x000fe200078e0a8c */
[----:B------:R-:W-:Y:S01]  /*1e50*/  ISETP.GT.U32.AND P6, PT, R3, R134, PT ;  /* 0x000000860300720c */ /* 0x000fe20003fc4070 */
[----:B------:R-:W-:Y:S01]  /*1e60*/  @!P1 IMAD.IADD R138, R138, 0x1, -R3 ;  /* 0x000000018a8a9824 */ /* 0x000fe200078e0a03 */
[----:B------:R-:W-:Y:S01]  /*1e70*/  IABS R132, R8 ;  /* 0x0000000800847213 */ /* 0x000fe20000000000 */
[----:B------:R-:W-:Y:S01]  /*1e80*/  @!P2 IMAD.MOV R136, RZ, RZ, -R136 ;  /* 0x000000ffff88a224 */ /* 0x000fe200078e0a88 */
[----:B------:R-:W-:-:S02]  /*1e90*/  ISETP.GE.AND P1, PT, R9, RZ, PT ;  /* 0x000000ff0900720c */ /* 0x000fc40003f26270 */
[----:B------:R-:W-:Y:S01]  /*1ea0*/  LOP3.LUT R9, R4, 0x40, RZ, 0xfc, !PT ;  /* 0x0000004004097812 */ /* 0x000fe200078efcff */
[--C-:B------:R-:W-:Y:S01]  /*1eb0*/  @!P0 IMAD.IADD R66, R66, 0x1, -R3.reuse ;  /* 0x0000000142428824 */ /* 0x100fe200078e0a03 */
[----:B------:R-:W-:Y:S01]  /*1ec0*/  ISETP.GT.U32.AND P5, PT, R3, R138, PT ;  /* 0x0000008a0300720c */ /* 0x000fe20003fa4070 */
[----:B------:R-:W-:Y:S01]  /*1ed0*/  IMAD.HI.U32 R6, R5, R132, RZ ;  /* 0x0000008405067227 */ /* 0x000fe200078e00ff */
[----:B------:R-:W-:Y:S02]  /*1ee0*/  IABS R70, R9 ;  /* 0x0000000900467213 */ /* 0x000fe40000000000 */
[----:B------:R-:W-:Y:S01]  /*1ef0*/  ISETP.GE.AND P0, PT, R11, RZ, PT ;  /* 0x000000ff0b00720c */ /* 0x000fe20003f06270 */
[--C-:B------:R-:W-:Y:S01]  /*1f00*/  @!P4 IMAD.IADD R68, R68, 0x1, -R3.reuse ;  /* 0x000000014444c824 */ /* 0x100fe200078e0a03 */
[----:B------:R-:W-:Y:S01]  /*1f10*/  ISETP.GT.U32.AND P4, PT, R3, R66, PT ;  /* 0x000000420300720c */ /* 0x000fe20003f84070 */
[----:B------:R-:W-:Y:S01]  /*1f20*/  @!P6 IMAD.IADD R134, R134, 0x1, -R3 ;  /* 0x000000018686e824 */ /* 0x000fe200078e0a03 */
[----:B------:R-:W-:Y:S01]  /*1f30*/  IADD3 R7, PT, PT, -R6, RZ, RZ ;  /* 0x000000ff06077210 */ /* 0x000fe20007ffe1ff */
[----:B------:R-:W-:Y:S01]  /*1f40*/  IMAD.HI.U32 R6, R5, R70, RZ ;  /* 0x0000004605067227 */ /* 0x000fe200078e00ff */
[----:B------:R-:W-:-:S02]  /*1f50*/  ISETP.GT.U32.AND P6, PT, R3, R68, PT ;  /* 0x000000440300720c */ /* 0x000fc40003fc4070 */
[----:B------:R-:W-:Y:S01]  /*1f60*/  LOP3.LUT R11, R4, 0x44, RZ, 0xfc, !PT ;  /* 0x00000044040b7812 */ /* 0x000fe200078efcff */
[C---:B------:R-:W-:Y:S02]  /*1f70*/  IMAD R132, R3.reuse, R7, R132 ;  /* 0x0000000703847224 */ /* 0x040fe400078e0284 */
[----:B------:R-:W-:Y:S01]  /*1f80*/  IMAD.MOV R6, RZ, RZ, -R6 ;  /* 0x000000ffff067224 */ /* 0x000fe200078e0a06 */
[----:B------:R-:W-:Y:S01]  /*1f90*/  IABS R130, R11 ;  /* 0x0000000b00827213 */ /* 0x000fe20000000000 */
[--C-:B------:R-:W-:Y:S01]  /*1fa0*/  @!P5 IMAD.IADD R138, R138, 0x1, -R3.reuse ;  /* 0x000000018a8ad824 */ /* 0x100fe200078e0a03 */
[----:B------:R-:W-:Y:S01]  /*1fb0*/  ISETP.GE.AND P5, PT, R10, RZ, PT ;  /* 0x000000ff0a00720c */ /* 0x000fe20003fa6270 */
[----:B------:R-:W-:Y:S01]  /*1fc0*/  @!P4 IMAD.IADD R66, R66, 0x1, -R3 ;  /* 0x000000014242c824 */ /* 0x000fe200078e0a03 */
[C---:B------:R-:W-:Y:S01]  /*1fd0*/  ISETP.GT.U32.AND P4, PT, R3.reuse, R132, PT ;  /* 0x000000840300720c */ /* 0x040fe20003f84070 */
[C---:B------:R-:W-:Y:S01]  /*1fe0*/  IMAD R70, R3.reuse, R6, R70 ;  /* 0x0000000603467224 */ /* 0x040fe200078e0246 */
[----:B------:R-:W-:Y:S01]  /*1ff0*/  LOP3.LUT R10, R4, 0x42, RZ, 0xfc, !PT ;  /* 0x00000042040a7812 */ /* 0x000fe200078efcff */
[----:B------:R-:W-:Y:S01]  /*2000*/  @!P3 IMAD.MOV R138, RZ, RZ, -R138 ;  /* 0x000000ffff8ab224 */ /* 0x000fe200078e0a8a */
[----:B------:R-:W-:Y:S01]  /*2010*/  @!P6 IADD3 R68, PT, PT, R68, -R3, RZ ;  /* 0x800000034444e210 */ /* 0x000fe20007ffe0ff */
[----:B------:R-:W-:Y:S01]  /*2020*/  @!P1 IMAD.MOV R66, RZ, RZ, -R66 ;  /* 0x000000ffff429224 */ /* 0x000fe200078e0a42 */
[----:B------:R-:W-:-:S02]  /*2030*/  ISETP.GT.U32.AND P6, PT, R3, R70, PT ;  /* 0x000000460300720c */ /* 0x000fc40003fc4070 */
[----:B------:R-:W-:Y:S02]  /*2040*/  IABS R72, R10 ;  /* 0x0000000a00487213 */ /* 0x000fe40000000000 */
[----:B------:R-:W-:Y:S01]  /*2050*/  ISETP.GT.U32.AND P3, PT, R3, R134, PT ;  /* 0x000000860300720c */ /* 0x000fe20003f64070 */
[----:B------:R-:W-:Y:S01]  /*2060*/  @!P5 IMAD.MOV R68, RZ, RZ, -R68 ;  /* 0x000000ffff44d224 */ /* 0x000fe200078e0a44 */
[----:B------:R-:W-:Y:S01]  /*2070*/  ISETP.GE.AND P5, PT, R10, RZ, PT ;  /* 0x000000ff0a00720c */ /* 0x000fe20003fa6270 */
[----:B------:R-:W-:Y:S01]  /*2080*/  @!P4 IMAD.IADD R132, R132, 0x1, -R3 ;  /* 0x000000018484c824 */ /* 0x000fe200078e0a03 */
[----:B------:R-:W-:Y:S01]  /*2090*/  ISETP.GE.AND P4, PT, R9, RZ, PT ;  /* 0x000000ff0900720c */ /* 0x000fe20003f86270 */
[C---:B------:R-:W-:Y:S01]  /*20a0*/  IMAD.HI.U32 R6, R5.reuse, R72, RZ ;  /* 0x0000004805067227 */ /* 0x040fe200078e00ff */
[C---:B------:R-:W-:Y:S02]  /*20b0*/  LOP3.LUT R9, R4.reuse, 0x4c, RZ, 0xfc, !PT ;  /* 0x0000004c04097812 */ /* 0x040fe400078efcff */
[----:B------:R-:W-:Y:S01]  /*20c0*/  LOP3.LUT R10, R4, 0x4e, RZ, 0xfc, !PT ;  /* 0x0000004e040a7812 */ /* 0x000fe200078efcff */
[----:B------:R-:W-:Y:S01]  /*20d0*/  IMAD.MOV R7, RZ, RZ, -R6 ;  /* 0x000000ffff077224 */ /* 0x000fe200078e0a06 */
[----:B------:R-:W-:Y:S01]  /*20e0*/  @!P6 IADD3 R70, PT, PT, R70, -R3, RZ ;  /* 0x800000034646e210 */ /* 0x000fe20007ffe0ff */
[----:B------:R-:W-:Y:S01]  /*20f0*/  IMAD.HI.U32 R6, R5, R130, RZ ;  /* 0x0000008205067227 */ /* 0x000fe200078e00ff */
[----:B------:R-:W-:-:S02]  /*2100*/  ISETP.GT.U32.AND P6, PT, R3, R132, PT ;  /* 0x000000840300720c */ /* 0x000fc40003fc4070 */
[C---:B------:R-:W-:Y:S01]  /*2110*/  ISETP.GT.U32.AND P1, PT, R3.reuse, R70, PT ;  /* 0x000000460300720c */ /* 0x040fe20003f24070 */
[----:B------:R-:W-:Y:S01]  /*2120*/  IMAD R72, R3, R7, R72 ;  /* 0x0000000703487224 */ /* 0x000fe200078e0248 */
[----:B------:R-:W-:Y:S01]  /*2130*/  IABS R126, R9 ;  /* 0x00000009007e7213 */ /* 0x000fe20000000000 */
[----:B------:R-:W-:Y:S01]  /*2140*/  IMAD.MOV R7, RZ, RZ, -R6 ;  /* 0x000000ffff077224 */ /* 0x000fe200078e0a06 */
[----:B------:R-:W-:Y:S01]  /*2150*/  IABS R124, R10 ;  /* 0x0000000a007c7213 */ /* 0x000fe20000000000 */
[----:B------:R-:W-:Y:S01]  /*2160*/  IMAD.HI.U32 R6, R5, R128, RZ ;  /* 0x0000008005067227 */ /* 0x000fe200078e00ff */
[----:B------:R-:W-:-:S03]  /*2170*/  ISETP.GT.U32.AND P2, PT, R3, R72, PT ;  /* 0x000000480300720c */ /* 0x000fc60003f44070 */
[C---:B------:R-:W-:Y:S01]  /*2180*/  IMAD R130, R3.reuse, R7, R130 ;  /* 0x0000000703827224 */ /* 0x040fe200078e0282 */
[----:B------:R-:W-:Y:S01]  /*2190*/  LOP3.LUT R7, R4, 0x48, RZ, 0xfc, !PT ;  /* 0x0000004804077812 */ /* 0x000fe200078efcff */
[--C-:B------:R-:W-:Y:S01]  /*21a0*/  @!P6 IMAD.IADD R132, R132, 0x1, -R3.reuse ;  /* 0x000000018484e824 */ /* 0x100fe200078e0a03 */
[----:B------:R-:W-:Y:S01]  /*21b0*/  IADD3 R6, PT, PT, -R6, RZ, RZ ;  /* 0x000000ff06067210 */ /* 0x000fe20007ffe1ff */
[--C-:B------:R-:W-:Y:S01]  /*21c0*/  @!P3 IMAD.IADD R134, R134, 0x1, -R3.reuse ;  /* 0x000000018686b824 */ /* 0x100fe200078e0a03 */
[C---:B------:R-:W-:Y:S01]  /*21d0*/  ISETP.GT.U32.AND P6, PT, R3.reuse, R130, PT ;  /* 0x000000820300720c */ /* 0x040fe20003fc4070 */
[--C-:B------:R-:W-:Y:S01]  /*21e0*/  @!P1 IMAD.IADD R70, R70, 0x1, -R3.reuse ;  /* 0x0000000146469824 */ /* 0x100fe200078e0a03 */
[----:B------:R-:W-:Y:S01]  /*21f0*/  IABS R74, R7 ;  /* 0x00000007004a7213 */ /* 0x000fe20000000000 */
[----:B------:R-:W-:Y:S01]  /*2200*/  IMAD R128, R3, R6, R128 ;  /* 0x0000000603807224 */ /* 0x000fe200078e0280 */
[----:B------:R-:W-:Y:S01]  /*2210*/  ISETP.GE.AND P3, PT, R8, RZ, PT ;  /* 0x000000ff0800720c */ /* 0x000fe20003f66270 */
[----:B------:R-:W-:Y:S01]  /*2220*/  @!P2 IMAD.IADD R72, R72, 0x1, -R3 ;  /* 0x000000014848a824 */ /* 0x000fe200078e0a03 */
[----:B------:R-:W-:Y:S01]  /*2230*/  LOP3.LUT R8, R4, 0x4a, RZ, 0xfc, !PT ;  /* 0x0000004a04087812 */ /* 0x000fe200078efcff */
[----:B------:R-:W-:Y:S01]  /*2240*/  IMAD.HI.U32 R6, R5, R74, RZ ;  /* 0x0000004a05067227 */ /* 0x000fe200078e00ff */
[----:B------:R-:W-:-:S02]  /*2250*/  ISETP.GE.AND P2, PT, R7, RZ, PT ;  /* 0x000000ff0700720c */ /* 0x000fc40003f46270 */
[----:B------:R-:W-:Y:S01]  /*2260*/  IABS R76, R8 ;  /* 0x00000008004c7213 */ /* 0x000fe20000000000 */
[----:B------:R-:W-:Y:S01]  /*2270*/  IMAD.MOV R6, RZ, RZ, -R6 ;  /* 0x000000ffff067224 */ /* 0x000fe200078e0a06 */
[----:B------:R-:W-:Y:S01]  /*2280*/  ISETP.GE.AND P1, PT, R12, RZ, PT ;  /* 0x000000ff0c00720c */ /* 0x000fe20003f26270 */
[----:B------:R-:W-:Y:S01]  /*2290*/  @!P6 IMAD.IADD R130, R130, 0x1, -R3 ;  /* 0x000000018282e824 */ /* 0x000fe200078e0a03 */
[C---:B------:R-:W-:Y:S01]  /*22a0*/  ISETP.GT.U32.AND P6, PT, R3.reuse, R72, PT ;  /* 0x000000480300720c */ /* 0x040fe20003fc4070 */
[----:B------:R-:W-:Y:S01]  /*22b0*/  @!P4 IMAD.MOV R70, RZ, RZ, -R70 ;  /* 0x000000ffff46c224 */ /* 0x000fe200078e0a46 */
[C---:B------:R-:W-:Y:S01]  /*22c0*/  ISETP.GT.U32.AND P4, PT, R3.reuse, R128, PT ;  /* 0x000000800300720c */ /* 0x040fe20003f84070 */
[C---:B------:R-:W-:Y:S01]  /*22d0*/  IMAD R74, R3.reuse, R6, R74 ;  /* 0x00000006034a7224 */ /* 0x040fe200078e024a */
[----:B------:R-:W-:Y:S01]  /*22e0*/  @!P3 IADD3 R132, PT, PT, -R132, RZ, RZ ;  /* 0x000000ff8484b210 */ /* 0x000fe20007ffe1ff */
[----:B------:R-:W-:Y:S01]  /*22f0*/  @!P0 IMAD.MOV R134, RZ, RZ, -R134 ;  /* 0x000000ffff868224 */ /* 0x000fe200078e0a86 */
[----:B------:R-:W-:Y:S01]  /*2300*/  ISETP.GT.U32.AND P3, PT, R3, R130, PT ;  /* 0x000000820300720c */ /* 0x000fe20003f64070 */
[----:B------:R-:W-:Y:S01]  /*2310*/  IMAD.HI.U32 R6, R5, R76, RZ ;  /* 0x0000004c05067227 */ /* 0x000fe200078e00ff */
[----:B------:R-:W-:-:S02]  /*2320*/  ISETP.GE.AND P0, PT, R11, RZ, PT ;  /* 0x000000ff0b00720c */ /* 0x000fc40003f06270 */
[C---:B------:R-:W-:Y:S01]  /*2330*/  LOP3.LUT R12, R4.reuse, 0x56, RZ, 0xfc, !PT ;  /* 0x00000056040c7812 */ /* 0x040fe200078efcff */
[----:B------:R-:W-:Y:S01]  /*2340*/  IMAD.HI.U32 R7, R5, R126, RZ ;  /* 0x0000007e05077227 */ /* 0x000fe200078e00ff */
[----:B------:R-:W-:Y:S02]  /*2350*/  LOP3.LUT R11, R4, 0x54, RZ, 0xfc, !PT ;  /* 0x00000054040b7812 */ /* 0x000fe400078efcff */
[----:B------:R-:W-:Y:S01]  /*2360*/  IABS R120, R12 ;  /* 0x0000000c00787213 */ /* 0x000fe20000000000 */
[--C-:B------:R-:W-:Y:S01]  /*2370*/  @!P6 IMAD.IADD R72, R72, 0x1, -R3.reuse ;  /* 0x000000014848e824 */ /* 0x100fe200078e0a03 */
[----:B------:R-:W-:Y:S01]  /*2380*/  ISETP.GT.U32.AND P6, PT, R3, R74, PT ;  /* 0x0000004a0300720c */ /* 0x000fe20003fc4070 */
[--C-:B------:R-:W-:Y:S01]  /*2390*/  @!P4 IMAD.IADD R128, R128, 0x1, -R3.reuse ;  /* 0x000000018080c824 */ /* 0x100fe200078e0a03 */
[----:B------:R-:W-:Y:S01]  /*23a0*/  ISETP.GE.AND P4, PT, R9, RZ, PT ;  /* 0x000000ff0900720c */ /* 0x000fe20003f86270 */
[----:B------:R-:W-:Y:S01]  /*23b0*/  @!P3 IMAD.IADD R130, R130, 0x1, -R3 ;  /* 0x000000018282b824 */ /* 0x000fe200078e0a03 */
[----:B------:R-:W-:Y:S01]  /*23c0*/  ISETP.GE.AND P3, PT, R8, RZ, PT ;  /* 0x000000ff0800720c */ /* 0x000fe20003f66270 */
[----:B------:R-:W-:Y:S01]  /*23d0*/  IMAD.MOV R7, RZ, RZ, -R7 ;  /* 0x000000ffff077224 */ /* 0x000fe200078e0a07 */
[----:B------:R-:W-:Y:S01]  /*23e0*/  IADD3 R8, PT, PT, -R6, RZ, RZ ;  /* 0x000000ff06087210 */ /* 0x000fe20007ffe1ff */
[----:B------:R-:W-:Y:S01]  /*23f0*/  @!P0 IMAD.MOV R130, RZ, RZ, -R130 ;  /* 0x000000ffff828224 */ /* 0x000fe200078e0a82 */
[----:B------:R-:W-:Y:S01]  /*2400*/  @!P5 IADD3 R72, PT, PT, -R72, RZ, RZ ;  /* 0x000000ff4848d210 */ /* 0x000fe20007ffe1ff */
[C---:B------:R-:W-:Y:S01]  /*2410*/  IMAD R126, R3.reuse, R7, R126 ;  /* 0x00000007037e7224 */ /* 0x040fe200078e027e */
[C---:B------:R-:W-:Y:S01]  /*2420*/  LOP3.LUT R9, R4.reuse, 0x52, RZ, 0xfc, !PT ;  /* 0x0000005204097812 */ /* 0x040fe200078efcff */
[C---:B------:R-:W-:Y:S01]  /*2430*/  IMAD R76, R3.reuse, R8, R76 ;  /* 0x00000008034c7224 */ /* 0x040fe200078e024c */
[----:B------:R-:W-:Y:S01]  /*2440*/  LOP3.LUT R8, R4, 0x50, RZ, 0xfc, !PT ;  /* 0x0000005004087812 */ /* 0x000fe200078efcff */
[----:B------:R-:W-:Y:S01]  /*2450*/  @!P6 IMAD.IADD R74, R74, 0x1, -R3 ;  /* 0x000000014a4ae824 */ /* 0x000fe200078e0a03 */
[----:B------:R-:W-:Y:S01]  /*2460*/  ISETP.GT.U32.AND P6, PT, R3, R128, PT ;  /* 0x000000800300720c */ /* 0x000fe20003fc4070 */
[----:B------:R-:W-:Y:S01]  /*2470*/  IMAD.HI.U32 R6, R5, R124, RZ ;  /* 0x0000007c05067227 */ /* 0x000fe200078e00ff */
[----:B------:R-:W-:-:S02]  /*2480*/  ISETP.GT.U32.AND P0, PT, R3, R76, PT ;  /* 0x0000004c0300720c */ /* 0x000fc40003f04070 */
[C---:B------:R-:W-:Y:S01]  /*2490*/  ISETP.GT.U32.AND P5, PT, R3.reuse, R74, PT ;  /* 0x0000004a0300720c */ /* 0x040fe20003fa4070 */
[----:B------:R-:W-:Y:S01]  /*24a0*/  IMAD.MOV R6, RZ, RZ, -R6 ;  /* 0x000000ffff067224 */ /* 0x000fe200078e0a06 */
[----:B------:R-:W-:Y:S02]  /*24b0*/  IABS R78, R8 ;  /* 0x00000008004e7213 */ /* 0x000fe40000000000 */
[----:B------:R-:W-:Y:S01]  /*24c0*/  IABS R80, R9 ;  /* 0x0000000900507213 */ /* 0x000fe20000000000 */
[----:B------:R-:W-:Y:S01]  /*24d0*/  IMAD R124, R3, R6, R124 ;  /* 0x00000006037c7224 */ /* 0x000fe200078e027c */
[----:B------:R-:W-:Y:S01]  /*24e0*/  IABS R122, R11 ;  /* 0x0000000b007a7213 */ /* 0x000fe20000000000 */
[----:B------:R-:W-:-:S04]  /*24f0*/  IMAD.HI.U32 R6, R5, R78, RZ ;  /* 0x0000004e05067227 */ /* 0x000fc800078e00ff */
[--C-:B------:R-:W-:Y:S01]  /*2500*/  @!P6 IMAD.IADD R128, R128, 0x1, -R3.reuse ;  /* 0x000000018080e824 */ /* 0x100fe200078e0a03 */
[C---:B------:R-:W-:Y:S01]  /*2510*/  ISETP.GT.U32.AND P6, PT, R3.reuse, R126, PT ;  /* 0x0000007e0300720c */ /* 0x040fe20003fc4070 */
[--C-:B------:R-:W-:Y:S01]  /*2520*/  @!P0 IMAD.IADD R76, R76, 0x1, -R3.reuse ;  /* 0x000000014c4c8824 */ /* 0x100fe200078e0a03 */
[----:B------:R-:W-:Y:S01]  /*2530*/  IADD3 R6, PT, PT, -R6, RZ, RZ ;  /* 0x000000ff06067210 */ /* 0x000fe20007ffe1ff */
[----:B------:R-:W-:Y:S01]  /*2540*/  @!P5 IMAD.IADD R74, R74, 0x1, -R3 ;  /* 0x000000014a4ad824 */ /* 0x000fe200078e0a03 */
[----:B------:R-:W-:Y:S01]  /*2550*/  ISETP.GT.U32.AND P5, PT, R3, R124, PT ;  /* 0x0000007c0300720c */ /* 0x000fe20003fa4070 */
[----:B------:R-:W-:Y:S01]  /*2560*/  IMAD.HI.U32 R7, R5, R80, RZ ;  /* 0x0000005005077227 */ /* 0x000fe200078e00ff */
[----:B------:R-:W-:Y:S02]  /*2570*/  ISETP.GE.AND P0, PT, R10, RZ, PT ;  /* 0x000000ff0a00720c */ /* 0x000fe40003f06270 */
[----:B------:R-:W-:Y:S01]  /*2580*/  @!P2 IADD3 R74, PT, PT, -R74, RZ, RZ ;  /* 0x000000ff4a4aa210 */ /* 0x000fe20007ffe1ff */
[C---:B------:R-:W-:Y:S01]  /*2590*/  IMAD R78, R3.reuse, R6, R78 ;  /* 0x00000006034e7224 */ /* 0x040fe200078e024e */
[----:B------:R-:W-:Y:S01]  /*25a0*/  ISETP.GE.AND P2, PT, R8, RZ, PT ;  /* 0x000000ff0800720c */ /* 0x000fe20003f46270 */
[----:B------:R-:W-:Y:S01]  /*25b0*/  IMAD.MOV R7, RZ, RZ, -R7 ;  /* 0x000000ffff077224 */ /* 0x000fe200078e0a07 */
[----:B------:R-:W-:Y:S01]  /*25c0*/  LOP3.LUT R8, R4, 0x58, RZ, 0xfc, !PT ;  /* 0x0000005804087812 */ /* 0x000fe200078efcff */
[--C-:B------:R-:W-:Y:S01]  /*25d0*/  @!P6 IMAD.IADD R126, R126, 0x1, -R3.reuse ;  /* 0x000000017e7ee824 */ /* 0x100fe200078e0a03 */
[C---:B------:R-:W-:Y:S01]  /*25e0*/  ISETP.GT.U32.AND P6, PT, R3.reuse, R76, PT ;  /* 0x0000004c0300720c */ /* 0x040fe20003fc4070 */
[C---:B------:R-:W-:Y:S01]  /*25f0*/  IMAD R80, R3.reuse, R7, R80 ;  /* 0x0000000703507224 */ /* 0x040fe200078e0250 */
[----:B------:R-:W-:Y:S01]  /*2600*/  IABS R82, R8 ;  /* 0x0000000800527213 */ /* 0x000fe20000000000 */
[----:B------:R-:W-:Y:S01]  /*2610*/  @!P5 IMAD.IADD R124, R124, 0x1, -R3 ;  /* 0x000000017c7cd824 */ /* 0x000fe200078e0a03 */
[----:B------:R-:W-:Y:S01]  /*2620*/  ISETP.GT.U32.AND P5, PT, R3, R126, PT ;  /* 0x0000007e0300720c */ /* 0x000fe20003fa4070 */
[----:B------:R-:W-:Y:S01]  /*2630*/  IMAD.HI.U32 R7, R5, R120, RZ ;  /* 0x0000007805077227 */ /* 0x000fe200078e00ff */
[----:B------:R-:W-:-:S03]  /*2640*/  LOP3.LUT R10, R4, 0x68, RZ, 0xfc, !PT ;  /* 0x00000068040a7812 */ /* 0x000fc600078efcff */
[----:B------:R-:W-:Y:S01]  /*2650*/  IMAD.MOV R7, RZ, RZ, -R7 ;  /* 0x000000ffff077224 */ /* 0x000fe200078e0a07 */
[----:B------:R-:W-:Y:S01]  /*2660*/  IABS R90, R10 ;  /* 0x0000000a005a7213 */ /* 0x000fe20000000000 */
[----:B------:R-:W-:-:S04]  /*2670*/  IMAD.HI.U32 R6, R5, R122, RZ ;  /* 0x0000007a05067227 */ /* 0x000fc800078e00ff */
[--C-:B------:R-:W-:Y:S01]  /*2680*/  @!P6 IMAD.IADD R76, R76, 0x1, -R3.reuse ;  /* 0x000000014c4ce824 */ /* 0x100fe200078e0a03 */
[C---:B------:R-:W-:Y:S01]  /*2690*/  ISETP.GT.U32.AND P6, PT, R3.reuse, R78, PT ;  /* 0x0000004e0300720c */ /* 0x040fe20003fc4070 */
[--C-:B------:R-:W-:Y:S01]  /*26a0*/  @!P5 IMAD.IADD R126, R126, 0x1, -R3.reuse ;  /* 0x000000017e7ed824 */ /* 0x100fe200078e0a03 */
[C---:B------:R-:W-:Y:S01]  /*26b0*/  ISETP.GT.U32.AND P5, PT, R3.reuse, R80, PT ;  /* 0x000000500300720c */ /* 0x040fe20003fa4070 */
[C---:B------:R-:W-:Y:S01]  /*26c0*/  IMAD R120, R3.reuse, R7, R120 ;  /* 0x0000000703787224 */ /* 0x040fe200078e0278 */
[----:B------:R-:W-:Y:S01]  /*26d0*/  LOP3.LUT R7, R4, 0x5a, RZ, 0xfc, !PT ;  /* 0x0000005a04077812 */ /* 0x000fe200078efcff */
[----:B------:R-:W-:Y:S01]  /*26e0*/  @!P3 IMAD.MOV R76, RZ, RZ, -R76 ;  /* 0x000000ffff4cb224 */ /* 0x000fe200078e0a4c */
[----:B------:R-:W-:Y:S01]  /*26f0*/  @!P4 IADD3 R126, PT, PT, -R126, RZ, RZ ;  /* 0x000000ff7e7ec210 */ /* 0x000fe20007ffe1ff */
[----:B------:R-:W-:Y:S01]  /*2700*/  IMAD.MOV R6, RZ, RZ, -R6 ;  /* 0x000000ffff067224 */ /* 0x000fe200078e0a06 */
[C---:B------:R-:W-:Y:S01]  /*2710*/  ISETP.GT.U32.AND P4, PT, R3.reuse, R120, PT ;  /* 0x000000780300720c */ /* 0x040fe20003f84070 */
[----:B------:R-:W-:Y:S01]  /*2720*/  @!P1 IMAD.MOV R128, RZ, RZ, -R128 ;  /* 0x000000ffff809224 */ /* 0x000fe200078e0a80 */
[----:B------:R-:W-:Y:S01]  /*2730*/  IABS R84, R7 ;  /* 0x0000000700547213 */ /* 0x000fe20000000000 */
[C---:B------:R-:W-:Y:S01]  /*2740*/  IMAD R122, R3.reuse, R6, R122 ;  /* 0x00000006037a7224 */ /* 0x040fe200078e027a */
[----:B------:R-:W-:Y:S01]  /*2750*/  ISETP.GT.U32.AND P1, PT, R3, R124, PT ;  /* 0x0000007c0300720c */ /* 0x000fe20003f24070 */
[----:B------:R-:W-:-:S02]  /*2760*/  @!P6 IMAD.IADD R78, R78, 0x1, -R3 ;  /* 0x000000014e4ee824 */ /* 0x000fc400078e0a03 */
[----:B------:R-:W-:Y:S01]  /*2770*/  @!P5 IMAD.IADD R80, R80, 0x1, -R3 ;  /* 0x000000015050d824 */ /* 0x000fe200078e0a03 */
[----:B------:R-:W-:Y:S01]  /*2780*/  ISETP.GT.U32.AND P6, PT, R3, R122, PT ;  /* 0x0000007a0300720c */ /* 0x000fe20003fc4070 */
[----:B------:R-:W-:Y:S01]  /*2790*/  IMAD.HI.U32 R6, R5, R82, RZ ;  /* 0x0000005205067227 */ /* 0x000fe200078e00ff */
[C---:B------:R-:W-:Y:S02]  /*27a0*/  ISETP.GT.U32.AND P3, PT, R3.reuse, R78, PT ;  /* 0x0000004e0300720c */ /* 0x040fe40003f64070 */
[C---:B------:R-:W-:Y:S01]  /*27b0*/  ISETP.GT.U32.AND P5, PT, R3.reuse, R80, PT ;  /* 0x000000500300720c */ /* 0x040fe20003fa4070 */
[----:B------:R-:W-:Y:S01]  /*27c0*/  IMAD.MOV R6, RZ, RZ, -R6 ;  /* 0x000000ffff067224 */ /* 0x000fe200078e0a06 */
[-C--:B------:R-:W-:Y:S02]  /*27d0*/  @!P4 IADD3 R120, PT, PT, R120, -R3.reuse, RZ ;  /* 0x800000037878c210 */ /* 0x080fe40007ffe0ff */
[----:B------:R-:W-:Y:S01]  /*27e0*/  ISETP.GE.AND P4, PT, R8, RZ, PT ;  /* 0x000000ff0800720c */ /* 0x000fe20003f86270 */
[----:B------:R-:W-:Y:S01]  /*27f0*/  IMAD R82, R3, R6, R82 ;  /* 0x0000000603527224 */ /* 0x000fe200078e0252 */
[----:B------:R-:W-:Y:S01]  /*2800*/  @!P1 IADD3 R124, PT, PT, R124, -R3, RZ ;  /* 0x800000037c7c9210 */ /* 0x000fe20007ffe0ff */
[----:B------:R-:W-:Y:S01]  /*2810*/  IMAD.HI.U32 R6, R5, R84, RZ ;  /* 0x0000005405067227 */ /* 0x000fe200078e00ff */
[----:B------:R-:W-:-:S02]  /*2820*/  ISETP.GE.AND P1, PT, R9, RZ, PT ;  /* 0x000000ff0900720c */ /* 0x000fc40003f26270 */
[----:B------:R-:W-:Y:S01]  /*2830*/  LOP3.LUT R8, R4, 0x60, RZ, 0xfc, !PT ;  /* 0x0000006004087812 */ /* 0x000fe200078efcff */
[--C-:B------:R-:W-:Y:S01]  /*2840*/  @!P3 IMAD.IADD R78, R78, 0x1, -R3.reuse ;  /* 0x000000014e4eb824 */ /* 0x100fe200078e0a03 */
[----:B------:R-:W-:Y:S01]  /*2850*/  ISETP.GE.AND P3, PT, R12, RZ, PT ;  /* 0x000000ff0c00720c */ /* 0x000fe20003f66270 */
[----:B------:R-:W-:Y:S01]  /*2860*/  IMAD.MOV R6, RZ, RZ, -R6 ;  /* 0x000000ffff067224 */ /* 0x000fe200078e0a06 */
[----:B------:R-:W-:Y:S01]  /*2870*/  IABS R86, R8 ;  /* 0x0000000800567213 */ /* 0x000fe20000000000 */
[----:B------:R-:W-:Y:S01]  /*2880*/  @!P2 IMAD.MOV R78, RZ, RZ, -R78 ;  /* 0x000000ffff4ea224 */ /* 0x000fe200078e0a4e */
[C---:B------:R-:W-:Y:S01]  /*2890*/  ISETP.GT.U32.AND P2, PT, R3.reuse, R120, PT ;  /* 0x000000780300720c */ /* 0x040fe20003f44070 */
[--C-:B------:R-:W-:Y:S01]  /*28a0*/  @!P5 IMAD.IADD R80, R80, 0x1, -R3.reuse ;  /* 0x000000015050d824 */ /* 0x100fe200078e0a03 */
[C---:B------:R-:W-:Y:S01]  /*28b0*/  ISETP.GT.U32.AND P5, PT, R3.reuse, R82, PT ;  /* 0x000000520300720c */ /* 0x040fe20003fa4070 */
[----:B------:R-:W-:Y:S01]  /*28c0*/  IMAD R84, R3, R6, R84 ;  /* 0x0000000603547224 */ /* 0x000fe200078e0254 */
[----:B------:R-:W-:Y:S01]  /*28d0*/  LOP3.LUT R6, R4, 0x5c, RZ, 0xfc, !PT ;  /* 0x0000005c04067812 */ /* 0x000fe200078efcff */
[----:B------:R-:W-:Y:S01]  /*28e0*/  @!P6 IMAD.IADD R122, R122, 0x1, -R3 ;  /* 0x000000017a7ae824 */ /* 0x000fe200078e0a03 */
[----:B------:R-:W-:Y:S01]  /*28f0*/  @!P1 IADD3 R80, PT, PT, -R80, RZ, RZ ;  /* 0x000000ff50509210 */ /* 0x000fe20007ffe1ff */
[----:B------:R-:W-:Y:S01]  /*2900*/  @!P0 IMAD.MOV R124, RZ, RZ, -R124 ;  /* 0x000000ffff7c8224 */ /* 0x000fe200078e0a7c */
[----:B------:R-:W-:-:S02]  /*2910*/  ISETP.GE.AND P0, PT, R11, RZ, PT ;  /* 0x000000ff0b00720c */ /* 0x000fc40003f06270 */
[C---:B------:R-:W-:Y:S02]  /*2920*/  ISETP.GT.U32.AND P6, PT, R3.reuse, R122, PT ;  /* 0x0000007a0300720c */ /* 0x040fe40003fc4070 */
[----:B------:R-:W-:Y:S01]  /*2930*/  IABS R118, R6 ;  /* 0x0000000600767213 */ /* 0x000fe20000000000 */
[--C-:B------:R-:W-:Y:S01]  /*2940*/  @!P2 IMAD.IADD R120, R120, 0x1, -R3.reuse ;  /* 0x000000017878a824 */ /* 0x100fe200078e0a03 */
[----:B------:R-:W-:Y:S01]  /*2950*/  ISETP.GT.U32.AND P2, PT, R3, R84, PT ;  /* 0x000000540300720c */ /* 0x000fe20003f44070 */
[--C-:B------:R-:W-:Y:S01]  /*2960*/  @!P5 IMAD.IADD R82, R82, 0x1, -R3.reuse ;  /* 0x000000015252d824 */ /* 0x100fe200078e0a03 */
[----:B------:R-:W-:Y:S01]  /*2970*/  ISETP.GE.AND P1, PT, R6, RZ, PT ;  /* 0x000000ff0600720c */ /* 0x000fe20003f26270 */
[----:B------:R-:W-:Y:S01]  /*2980*/  IMAD.HI.U32 R6, R5, R118, RZ ;  /* 0x0000007605067227 */ /* 0x000fe200078e00ff */
[----:B------:R-:W-:Y:S02]  /*2990*/  LOP3.LUT R9, R4, 0x62, RZ, 0xfc, !PT ;  /* 0x0000006204097812 */ /* 0x000fe400078efcff */
[----:B------:R-:W-:Y:S01]  /*29a0*/  ISETP.GT.U32.AND P5, PT, R3, R82, PT ;  /* 0x000000520300720c */ /* 0x000fe20003fa4070 */
[----:B------:R-:W-:Y:S01]  /*29b0*/  @!P3 IMAD.MOV R120, RZ, RZ, -R120 ;  /* 0x000000ffff78b224 */ /* 0x000fe200078e0a78 */
[----:B------:R-:W-:Y:S01]  /*29c0*/  ISETP.GE.AND P3, PT, R8, RZ, PT ;  /* 0x000000ff0800720c */ /* 0x000fe20003f66270 */
[----:B------:R-:W-:Y:S01]  /*29d0*/  @!P6 IMAD.IADD R122, R122, 0x1, -R3 ;  /* 0x000000017a7ae824 */ /* 0x000fe200078e0a03 */
[----:B------:R-:W-:Y:S01]  /*29e0*/  ISETP.GE.AND P6, PT, R7, RZ, PT ;  /* 0x000000ff0700720c */ /* 0x000fe20003fc6270 */
[----:B------:R-:W-:Y:S01]  /*29f0*/  IMAD.MOV R8, RZ, RZ, -R6 ;  /* 0x000000ffff087224 */ /* 0x000fe200078e0a06 */
[----:B------:R-:W-:Y:S01]  /*2a00*/  LOP3.LUT R7, R4, 0x5e, RZ, 0xfc, !PT ;  /* 0x0000005e04077812 */ /* 0x000fe200078efcff */
[----:B------:R-:W-:Y:S01]  /*2a10*/  @!P0 IMAD.MOV R122, RZ, RZ, -R122 ;  /* 0x000000ffff7a8224 */ /* 0x000fe200078e0a7a */
[----:B------:R-:W-:Y:S01]  /*2a20*/  @!P2 IADD3 R84, PT, PT, R84, -R3, RZ ;  /* 0x800000035454a210 */ /* 0x000fe20007ffe0ff */
[----:B------:R-:W-:Y:S01]  /*2a30*/  IMAD R118, R3, R8, R118 ;  /* 0x0000000803767224 */ /* 0x000fe200078e0276 */
[----:B------:R-:W-:-:S02]  /*2a40*/  ISETP.GE.AND P0, PT, R7, RZ, PT ;  /* 0x000000ff0700720c */ /* 0x000fc40003f06270 */
[----:B------:R-:W-:Y:S01]  /*2a50*/  ISETP.GT.U32.AND P2, PT, R3, R84, PT ;  /* 0x000000540300720c */ /* 0x000fe20003f44070 */
[----:B------:R-:W-:Y:S01]  /*2a60*/  @!P5 IMAD.IADD R82, R82, 0x1, -R3 ;  /* 0x000000015252d824 */ /* 0x000fe200078e0a03 */
[----:B------:R-:W-:Y:S01]  /*2a70*/  IABS R116, R7 ;  /* 0x0000000700747213 */ /* 0x000fe20000000000 */
[----:B------:R-:W-:Y:S01]  /*2a80*/  IMAD.HI.U32 R7, R5, R86, RZ ;  /* 0x0000005605077227 */ /* 0x000fe200078e00ff */
[----:B------:R-:W-:Y:S02]  /*2a90*/  ISETP.GE.AND P5, PT, R9, RZ, PT ;  /* 0x000000ff0900720c */ /* 0x000fe40003fa6270 */
[----:B------:R-:W-:Y:S01]  /*2aa0*/  IABS R88, R9 ;  /* 0x0000000900587213 */ /* 0x000fe20000000000 */
[----:B------:R-:W-:Y:S01]  /*2ab0*/  IMAD.MOV R7, RZ, RZ, -R7 ;  /* 0x000000ffff077224 */ /* 0x000fe200078e0a07 */
[----:B------:R-:W-:Y:S01]  /*2ac0*/  LOP3.LUT R9, R4, 0x66, RZ, 0xfc, !PT ;  /* 0x0000006604097812 */ /* 0x000fe200078efcff */
[----:B------:R-:W-:Y:S01]  /*2ad0*/  @!P4 IMAD.MOV R82, RZ, RZ, -R82 ;  /* 0x000000ffff52c224 */ /* 0x000fe200078e0a52 */
[C---:B------:R-:W-:Y:S01]  /*2ae0*/  ISETP.GT.U32.AND P4, PT, R3.reuse, R118, PT ;  /* 0x000000760300720c */ /* 0x040fe20003f84070 */
[----:B------:R-:W-:Y:S01]  /*2af0*/  IMAD R86, R3, R7, R86 ;  /* 0x0000000703567224 */ /* 0x000fe200078e0256 */
[----:B------:R-:W-:Y:S01]  /*2b00*/  IABS R92, R9 ;  /* 0x00000009005c7213 */ /* 0x000fe20000000000 */
[----:B------:R-:W-:Y:S01]  /*2b10*/  @!P2 IMAD.IADD R84, R84, 0x1, -R3 ;  /* 0x000000015454a824 */ /* 0x000fe200078e0a03 */
[C---:B------:R-:W-:Y:S01]  /*2b20*/  LOP3.LUT R12, R4.reuse, 0x6c, RZ, 0xfc, !PT ;  /* 0x0000006c040c7812 */ /* 0x040fe200078efcff */
[----:B------:R-:W-:Y:S01]  /*2b30*/  IMAD.HI.U32 R6, R5, R116, RZ ;  /* 0x0000007405067227 */ /* 0x000fe200078e00ff */
[----:B------:R-:W-:-:S02]  /*2b40*/  LOP3.LUT R11, R4, 0x6a, RZ, 0xfc, !PT ;  /* 0x0000006a040b7812 */ /* 0x000fc400078efcff */
[----:B------:R-:W-:Y:S01]  /*2b50*/  IABS R94, R12 ;  /* 0x0000000c005e7213 */ /* 0x000fe20000000000 */
[----:B------:R-:W-:Y:S01]  /*2b60*/  @!P6 IMAD.MOV R84, RZ, RZ, -R84 ;  /* 0x000000ffff54e224 */ /* 0x000fe200078e0a54 */
[----:B------:R-:W-:Y:S01]  /*2b70*/  ISETP.GT.U32.AND P6, PT, R3, R86, PT ;  /* 0x000000560300720c */ /* 0x000fe20003fc4070 */
[----:B------:R-:W-:Y:S01]  /*2b80*/  IMAD.MOV R8, RZ, RZ, -R6 ;  /* 0x000000ffff087224 */ /* 0x000fe200078e0a06 */
[----:B------:R-:W-:Y:S01]  /*2b90*/  IABS R96, R11 ;  /* 0x0000000b00607213 */ /* 0x000fe20000000000 */
[----:B------:R-:W-:Y:S02]  /*2ba0*/  @!P4 IMAD.IADD R118, R118, 0x1, -R3 ;  /* 0x000000017676c824 */ /* 0x000fe400078e0a03 */
[----:B------:R-:W-:-:S03]  /*2bb0*/  IMAD.HI.U32 R6, R5, R88, RZ ;  /* 0x0000005805067227 */ /* 0x000fc600078e00ff */
[C---:B------:R-:W-:Y:S01]  /*2bc0*/  ISETP.GT.U32.AND P4, PT, R3.reuse, R118, PT ;  /* 0x000000760300720c */ /* 0x040fe20003f84070 */
[----:B------:R-:W-:Y:S01]  /*2bd0*/  IMAD R116, R3, R8, R116 ;  /* 0x0000000803747224 */ /* 0x000fe200078e0274 */
[----:B------:R-:W-:Y:S01]  /*2be0*/  IADD3 R6, PT, PT, -R6, RZ, RZ ;  /* 0x000000ff06067210 */ /* 0x000fe20007ffe1ff */
[----:B------:R-:W-:Y:S01]  /*2bf0*/  IMAD.HI.U32 R7, R5, R92, RZ ;  /* 0x0000005c05077227 */ /* 0x000fe200078e00ff */
[----:B------:R-:W-:Y:S02]  /*2c00*/  LOP3.LUT R8, R4, 0x64, RZ, 0xfc, !PT ;  /* 0x0000006404087812 */ /* 0x000fe400078efcff */
[----:B------:R-:W-:Y:S01]  /*2c10*/  @!P6 IADD3 R86, PT, PT, R86, -R3, RZ ;  /* 0x800000035656e210 */ /* 0x000fe20007ffe0ff */
[----:B------:R-:W-:Y:S01]  /*2c20*/  IMAD.MOV R7, RZ, RZ, -R7 ;  /* 0x000000ffff077224 */ /* 0x000fe200078e0a07 */
[C---:B------:R-:W-:Y:S01]  /*2c30*/  ISETP.GT.U32.AND P2, PT, R3.reuse, R116, PT ;  /* 0x000000740300720c */ /* 0x040fe20003f44070 */
[C---:B------:R-:W-:Y:S01]  /*2c40*/  IMAD R88, R3.reuse, R6, R88 ;  /* 0x0000000603587224 */ /* 0x040fe200078e0258 */
[C---:B------:R-:W-:Y:S01]  /*2c50*/  ISETP.GT.U32.AND P6, PT, R3.reuse, R86, PT ;  /* 0x000000560300720c */ /* 0x040fe20003fc4070 */
[C---:B------:R-:W-:Y:S01]  /*2c60*/  IMAD R92, R3.reuse, R7, R92 ;  /* 0x00000007035c7224 */ /* 0x040fe200078e025c */
[----:B------:R-:W-:Y:S01]  /*2c70*/  IABS R114, R8 ;  /* 0x0000000800727213 */ /* 0x000fe20000000000 */
[----:B------:R-:W-:Y:S01]  /*2c80*/  @!P4 IMAD.IADD R118, R118, 0x1, -R3 ;  /* 0x000000017676c824 */ /* 0x000fe200078e0a03 */
[----:B------:R-:W-:Y:S01]  /*2c90*/  ISETP.GT.U32.AND P4, PT, R3, R88, PT ;  /* 0x000000580300720c */ /* 0x000fe20003f84070 */
[----:B------:R-:W-:-:S04]  /*2ca0*/  IMAD.HI.U32 R7, R5, R96, RZ ;  /* 0x0000006005077227 */ /* 0x000fc800078e00ff */
[----:B------:R-:W-:-:S04]  /*2cb0*/  IMAD.HI.U32 R6, R5, R114, RZ ;  /* 0x0000007205067227 */ /* 0x000fc800078e00ff */
[----:B------:R-:W-:Y:S01]  /*2cc0*/  @!P6 IADD3 R86, PT, PT, R86, -R3, RZ ;  /* 0x800000035656e210 */ /* 0x000fe20007ffe0ff */
[--C-:B------:R-:W-:Y:S01]  /*2cd0*/  @!P2 IMAD.IADD R116, R116, 0x1, -R3.reuse ;  /* 0x000000017474a824 */ /* 0x100fe200078e0a03 */
[C---:B------:R-:W-:Y:S01]  /*2ce0*/  ISETP.GT.U32.AND P6, PT, R3.reuse, R92, PT ;  /* 0x0000005c0300720c */ /* 0x040fe20003fc4070 */
[----:B------:R-:W-:Y:S01]  /*2cf0*/  IMAD.MOV R6, RZ, RZ, -R6 ;  /* 0x000000ffff067224 */ /* 0x000fe200078e0a06 */
[----:B------:R-:W-:Y:S01]  /*2d00*/  @!P3 IADD3 R86, PT, PT, -R86, RZ, RZ ;  /* 0x000000ff5656b210 */ /* 0x000fe20007ffe1ff */
[----:B------:R-:W-:Y:S01]  /*2d10*/  @!P4 IMAD.IADD R88, R88, 0x1, -R3 ;  /* 0x000000015858c824 */ /* 0x000fe200078e0a03 */
[C---:B------:R-:W-:Y:S01]  /*2d20*/  ISETP.GT.U32.AND P2, PT, R3.reuse, R116, PT ;  /* 0x000000740300720c */ /* 0x040fe20003f44070 */
[----:B------:R-:W-:Y:S01]  /*2d30*/  IMAD R114, R3, R6, R114 ;  /* 0x0000000603727224 */ /* 0x000fe200078e0272 */
[----:B------:R-:W-:Y:S01]  /*2d40*/  ISETP.GE.AND P4, PT, R8, RZ, PT ;  /* 0x000000ff0800720c */ /* 0x000fe20003f86270 */
[----:B------:R-:W-:Y:S01]  /*2d50*/  IMAD.HI.U32 R6, R5, R90, RZ ;  /* 0x0000005a05067227 */ /* 0x000fe200078e00ff */
[----:B------:R-:W-:-:S02]  /*2d60*/  LOP3.LUT R8, R4, 0x6e, RZ, 0xfc, !PT ;  /* 0x0000006e04087812 */ /* 0x000fc400078efcff */
[----:B------:R-:W-:Y:S01]  /*2d70*/  ISETP.GE.AND P3, PT, R10, RZ, PT ;  /* 0x000000ff0a00720c */ /* 0x000fe20003f66270 */
[----:B------:R-:W-:Y:S01]  /*2d80*/  @!P1 IMAD.MOV R118, RZ, RZ, -R118 ;  /* 0x000000ffff769224 */ /* 0x000fe200078e0a76 */
[C---:B------:R-:W-:Y:S01]  /*2d90*/  ISETP.GT.U32.AND P1, PT, R3.reuse, R88, PT ;  /* 0x000000580300720c */ /* 0x040fe20003f24070 */
[--C-:B------:R-:W-:Y:S01]  /*2da0*/  @!P6 IMAD.IADD R92, R92, 0x1, -R3.reuse ;  /* 0x000000015c5ce824 */ /* 0x100fe200078e0a03 */
[----:B------:R-:W-:Y:S01]  /*2db0*/  IABS R102, R8 ;  /* 0x0000000800667213 */ /* 0x000fe20000000000 */
[----:B------:R-:W-:Y:S01]  /*2dc0*/  IMAD.MOV R6, RZ, RZ, -R6 ;  /* 0x000000ffff067224 */ /* 0x000fe200078e0a06 */
[----:B------:R-:W-:Y:S01]  /*2dd0*/  LOP3.LUT R10, R4, 0x72, RZ, 0xfc, !PT ;  /* 0x00000072040a7812 */ /* 0x000fe200078efcff */
[----:B------:R-:W-:Y:S01]  /*2de0*/  @!P2 IMAD.IADD R116, R116, 0x1, -R3 ;  /* 0x000000017474a824 */ /* 0x000fe200078e0a03 */
[C---:B------:R-:W-:Y:S01]  /*2df0*/  ISETP.GT.U32.AND P6, PT, R3.reuse, R92, PT ;  /* 0x0000005c0300720c */ /* 0x040fe20003fc4070 */
[C---:B------:R-:W-:Y:S01]  /*2e00*/  IMAD R90, R3.reuse, R6, R90 ;  /* 0x00000006035a7224 */ /* 0x040fe200078e025a */
[----:B------:R-:W-:Y:S01]  /*2e10*/  ISETP.GT.U32.AND P2, PT, R3, R114, PT ;  /* 0x000000720300720c */ /* 0x000fe20003f44070 */
[----:B------:R-:W-:Y:S01]  /*2e20*/  IMAD.HI.U32 R6, R5, R94, RZ ;  /* 0x0000005e05067227 */ /* 0x000fe200078e00ff */
[----:B------:R-:W-:-:S03]  /*2e30*/  IABS R104, R10 ;  /* 0x0000000a00687213 */ /* 0x000fc60000000000 */
[----:B------:R-:W-:Y:S02]  /*2e40*/  IMAD.MOV R6, RZ, RZ, -R6 ;  /* 0x000000ffff067224 */ /* 0x000fe400078e0a06 */
[----:B------:R-:W-:Y:S02]  /*2e50*/  IMAD.MOV R7, RZ, RZ, -R7 ;  /* 0x000000ffff077224 */ /* 0x000fe400078e0a07 */
[C---:B------:R-:W-:Y:S02]  /*2e60*/  IMAD R94, R3.reuse, R6, R94 ;  /* 0x00000006035e7224 */ /* 0x040fe400078e025e */
[C---:B------:R-:W-:Y:S02]  /*2e70*/  IMAD R96, R3.reuse, R7, R96 ;  /* 0x0000000703607224 */ /* 0x040fe400078e0260 */
[--C-:B------:R-:W-:Y:S01]  /*2e80*/  @!P1 IMAD.IADD R88, R88, 0x1, -R3.reuse ;  /* 0x0000000158589824 */ /* 0x100fe200078e0a03 */
[C---:B------:R-:W-:Y:S01]  /*2e90*/  ISETP.GT.U32.AND P1, PT, R3.reuse, R90, PT ;  /* 0x0000005a0300720c */ /* 0x040fe20003f24070 */
[----:B------:R-:W-:Y:S01]  /*2ea0*/  @!P6 IMAD.IADD R92, R92, 0x1, -R3 ;  /* 0x000000015c5ce824 */ /* 0x000fe200078e0a03 */
[C---:B------:R-:W-:Y:S01]  /*2eb0*/  ISETP.GT.U32.AND P6, PT, R3.reuse, R94, PT ;  /* 0x0000005e0300720c */ /* 0x040fe20003fc4070 */
[----:B------:R-:W-:Y:S01]  /*2ec0*/  @!P5 IMAD.MOV R88, RZ, RZ, -R88 ;  /* 0x000000ffff58d224 */ /* 0x000fe200078e0a58 */
[----:B------:R-:W-:Y:S01]  /*2ed0*/  ISETP.GT.U32.AND P5, PT, R3, R96, PT ;  /* 0x000000600300720c */ /* 0x000fe20003fa4070 */
[----:B------:R-:W-:Y:S01]  /*2ee0*/  @!P0 IMAD.MOV R116, RZ, RZ, -R116 ;  /* 0x000000ffff748224 */ /* 0x000fe200078e0a74 */
[----:B------:R-:W-:Y:S01]  /*2ef0*/  @!P2 IADD3 R114, PT, PT, R114, -R3, RZ ;  /* 0x800000037272a210 */ /* 0x000fe20007ffe0ff */
[----:B------:R-:W-:Y:S01]  /*2f00*/  IMAD.HI.U32 R6, R5, R102, RZ ;  /* 0x0000006605067227 */ /* 0x000fe200078e00ff */
[----:B------:R-:W-:-:S02]  /*2f10*/  ISETP.GE.AND P2, PT, R9, RZ, PT ;  /* 0x000000ff0900720c */ /* 0x000fc40003f46270 */
[C---:B------:R-:W-:Y:S01]  /*2f20*/  ISETP.GT.U32.AND P0, PT, R3.reuse, R114, PT ;  /* 0x000000720300720c */ /* 0x040fe20003f04070 */
[----:B------:R-:W-:Y:S01]  /*2f30*/  IMAD.MOV R7, RZ, RZ, -R6 ;  /* 0x000000ffff077224 */ /* 0x000fe200078e0a06 */
[----:B------:R-:W-:Y:S01]  /*2f40*/  LOP3.LUT R9, R4, 0x70, RZ, 0xfc, !PT ;  /* 0x0000007004097812 */ /* 0x000fe200078efcff */
[--C-:B------:R-:W-:Y:S01]  /*2f50*/  @!P1 IMAD.IADD R90, R90, 0x1, -R3.reuse ;  /* 0x000000015a5a9824 */ /* 0x100fe200078e0a03 */
[----:B------:R-:W-:Y:S01]  /*2f60*/  ISETP.GE.AND P1, PT, R12, RZ, PT ;  /* 0x000000ff0c00720c */ /* 0x000fe20003f26270 */
[----:B------:R-:W-:Y:S01]  /*2f70*/  @!P6 IMAD.IADD R94, R94, 0x1, -R3 ;  /* 0x000000015e5ee824 */ /* 0x000fe200078e0a03 */
[----:B------:R-:W-:Y:S01]  /*2f80*/  IABS R100, R9 ;  /* 0x0000000900647213 */ /* 0x000fe20000000000 */
[C---:B------:R-:W-:Y:S01]  /*2f90*/  IMAD R102, R3.reuse, R7, R102 ;  /* 0x0000000703667224 */ /* 0x040fe200078e0266 */
[----:B------:R-:W-:Y:S02]  /*2fa0*/  @!P5 IADD3 R96, PT, PT, R96, -R3, RZ ;  /* 0x800000036060d210 */ /* 0x000fe40007ffe0ff */
[----:B------:R-:W-:Y:S01]  /*2fb0*/  ISETP.GT.U32.AND P5, PT, R3, R90, PT ;  /* 0x0000005a0300720c */ /* 0x000fe20003fa4070 */
[----:B------:R-:W-:Y:S01]  /*2fc0*/  IMAD.HI.U32 R6, R5, R100, RZ ;  /* 0x0000006405067227 */ /* 0x000fe200078e00ff */
[----:B------:R-:W-:-:S02]  /*2fd0*/  ISETP.GT.U32.AND P6, PT, R3, R94, PT ;  /* 0x0000005e0300720c */ /* 0x000fc40003fc4070 */
[----:B------:R-:W-:Y:S01]  /*2fe0*/  LOP3.LUT R12, R4, 0x86, RZ, 0xfc, !PT ;  /* 0x00000086040c7812 */ /* 0x000fe200078efcff */
[----:B------:R-:W-:Y:S01]  /*2ff0*/  @!P0 IMAD.IADD R114, R114, 0x1, -R3 ;  /* 0x0000000172728824 */ /* 0x000fe200078e0a03 */
[----:B------:R-:W-:Y:S01]  /*3000*/  ISETP.GE.AND P0, PT, R11, RZ, PT ;  /* 0x000000ff0b00720c */ /* 0x000fe20003f06270 */
[----:B------:R-:W-:Y:S01]  /*3010*/  IMAD.MOV R6, RZ, RZ, -R6 ;  /* 0x000000ffff067224 */ /* 0x000fe200078e0a06 */
[----:B------:R-:W-:Y:S01]  /*3020*/  LOP3.LUT R11, R4, 0x74, RZ, 0xfc, !PT ;  /* 0x00000074040b7812 */ /* 0x000fe200078efcff */
[----:B------:R-:W-:Y:S01]  /*3030*/  @!P4 IMAD.MOV R114, RZ, RZ, -R114 ;  /* 0x000000ffff72c224 */ /* 0x000fe200078e0a72 */
[C---:B------:R-:W-:Y:S01]  /*3040*/  ISETP.GT.U32.AND P4, PT, R3.reuse, R96, PT ;  /* 0x000000600300720c */ /* 0x040fe20003f84070 */
[----:B------:R-:W-:Y:S01]  /*3050*/  IMAD R100, R3, R6, R100 ;  /* 0x0000000603647224 */ /* 0x000fe200078e0264 */
[----:B------:R-:W-:Y:S01]  /*3060*/  IABS R106, R11 ;  /* 0x0000000b006a7213 */ /* 0x000fe20000000000 */
[----:B------:R-:W-:Y:S01]  /*3070*/  IMAD.HI.U32 R6, R5, R104, RZ ;  /* 0x0000006805067227 */ /* 0x000fe200078e00ff */
[----:B------:R-:W-:-:S02]  /*3080*/  @!P5 IADD3 R90, PT, PT, R90, -R3, RZ ;  /* 0x800000035a5ad210 */ /* 0x000fc40007ffe0ff */
[C---:B------:R-:W-:Y:S01]  /*3090*/  ISETP.GT.U32.AND P5, PT, R3.reuse, R102, PT ;  /* 0x000000660300720c */ /* 0x040fe20003fa4070 */
[--C-:B------:R-:W-:Y:S01]  /*30a0*/  @!P6 IMAD.IADD R94, R94, 0x1, -R3.reuse ;  /* 0x000000015e5ee824 */ /* 0x100fe200078e0a03 */
[----:B------:R-:W-:Y:S01]  /*30b0*/  ISETP.GT.U32.AND P6, PT, R3, R100, PT ;  /* 0x000000640300720c */ /* 0x000fe20003fc4070 */
[----:B------:R-:W-:Y:S01]  /*30c0*/  IMAD.HI.U32 R7, R5, R106, RZ ;  /* 0x0000006a05077227 */ /* 0x000fe200078e00ff */
[----:B------:R-:W-:Y:S02]  /*30d0*/  IABS R170, R12 ;  /* 0x0000000c00aa7213 */ /* 0x000fe40000000000 */
[----:B------:R-:W-:Y:S01]  /*30e0*/  @!P1 IADD3 R94, PT, PT, -R94, RZ, RZ ;  /* 0x000000ff5e5e9210 */ /* 0x000fe20007ffe1ff */
[----:B------:R-:W-:Y:S01]  /*30f0*/  @!P4 IMAD.IADD R96, R96, 0x1, -R3 ;  /* 0x000000016060c824 */ /* 0x000fe200078e0a03 */
[----:B------:R-:W-:Y:S01]  /*3100*/  ISETP.GE.AND P4, PT, R8, RZ, PT ;  /* 0x000000ff0800720c */ /* 0x000fe20003f86270 */
[----:B------:R-:W-:Y:S01]  /*3110*/  IMAD.MOV R7, RZ, RZ, -R7 ;  /* 0x000000ffff077224 */ /* 0x000fe200078e0a07 */
[----:B------:R-:W-:Y:S01]  /*3120*/  LOP3.LUT R8, R4, 0x76, RZ, 0xfc, !PT ;  /* 0x0000007604087812 */ /* 0x000fe200078efcff */
[----:B------:R-:W-:Y:S01]  /*3130*/  @!P2 IMAD.MOV R92, RZ, RZ, -R92 ;  /* 0x000000ffff5ca224 */ /* 0x000fe200078e0a5c */
[----:B------:R-:W-:Y:S01]  /*3140*/  ISETP.GE.AND P1, PT, R10, RZ, PT ;  /* 0x000000ff0a00720c */ /* 0x000fe20003f26270 */
[----:B------:R-:W-:Y:S01]  /*3150*/  IMAD.MOV R6, RZ, RZ, -R6 ;  /* 0x000000ffff067224 */ /* 0x000fe200078e0a06 */
[----:B------:R-:W-:Y:S01]  /*3160*/  @!P5 IADD3 R102, PT, PT, R102, -R3, RZ ;  /* 0x800000036666d210 */ /* 0x000fe20007ffe0ff */
[----:B------:R-:W-:Y:S01]  /*3170*/  @!P6 IMAD.IADD R100, R100, 0x1, -R3 ;  /* 0x000000016464e824 */ /* 0x000fe200078e0a03 */
[----:B------:R-:W-:Y:S01]  /*3180*/  ISETP.GE.AND P5, PT, R9, RZ, PT ;  /* 0x000000ff0900720c */ /* 0x000fe20003fa6270 */
[C---:B------:R-:W-:Y:S01]  /*3190*/  IMAD R106, R3.reuse, R7, R106 ;  /* 0x00000007036a7224 */ /* 0x040fe200078e026a */
[----:B------:R-:W-:Y:S01]  /*31a0*/  LOP3.LUT R9, R4, 0x78, RZ, 0xfc, !PT ;  /* 0x0000007804097812 */ /* 0x000fe200078efcff */
[----:B------:R-:W-:Y:S01]  /*31b0*/  @!P3 IMAD.MOV R90, RZ, RZ, -R90 ;  /* 0x000000ffff5ab224 */ /* 0x000fe200078e0a5a */
[----:B------:R-:W-:Y:S01]  /*31c0*/  IABS R108, R8 ;  /* 0x00000008006c7213 */ /* 0x000fe20000000000 */
[C---:B------:R-:W-:Y:S01]  /*31d0*/  IMAD R104, R3.reuse, R6, R104 ;  /* 0x0000000603687224 */ /* 0x040fe200078e0268 */
[----:B------:R-:W-:Y:S01]  /*31e0*/  ISETP.GT.U32.AND P2, PT, R3, R102, PT ;  /* 0x000000660300720c */ /* 0x000fe20003f44070 */
[----:B------:R-:W-:Y:S01]  /*31f0*/  @!P0 IMAD.MOV R96, RZ, RZ, -R96 ;  /* 0x000000ffff608224 */ /* 0x000fe200078e0a60 */
[----:B------:R-:W-:Y:S01]  /*3200*/  IABS R110, R9 ;  /* 0x00000009006e7213 */ /* 0x000fe20000000000 */
[----:B------:R-:W-:Y:S01]  /*3210*/  IMAD.HI.U32 R6, R5, R108, RZ ;  /* 0x0000006c05067227 */ /* 0x000fe200078e00ff */
[----:B------:R-:W-:-:S02]  /*3220*/  ISETP.GT.U32.AND P3, PT, R3, R100, PT ;  /* 0x000000640300720c */ /* 0x000fc40003f64070 */
[----:B------:R-:W-:Y:S01]  /*3230*/  ISETP.GT.U32.AND P0, PT, R3, R106, PT ;  /* 0x0000006a0300720c */ /* 0x000fe20003f04070 */
[----:B------:R-:W-:Y:S01]  /*3240*/  IMAD.HI.U32 R7, R5, R110, RZ ;  /* 0x0000006e05077227 */ /* 0x000fe200078e00ff */
[----:B------:R-:W-:Y:S02]  /*3250*/  ISETP.GT.U32.AND P6, PT, R3, R104, PT ;  /* 0x000000680300720c */ /* 0x000fe40003fc4070 */
[----:B------:R-:W-:Y:S01]  /*3260*/  LOP3.LUT R10, R4, 0x82, RZ, 0xfc, !PT ;  /* 0x00000082040a7812 */ /* 0x000fe200078efcff */
[----:B------:R-:W-:Y:S02]  /*3270*/  IMAD.MOV R6, RZ, RZ, -R6 ;  /* 0x000000ffff067224 */ /* 0x000fe400078e0a06 */
[----:B------:R-:W-:Y:S01]  /*3280*/  @!P2 IMAD.IADD R102, R102, 0x1, -R3 ;  /* 0x000000016666a824 */ /* 0x000fe200078e0a03 */
[----:B------:R-:W-:Y:S01]  /*3290*/  ISETP.GE.AND P2, PT, R11, RZ, PT ;  /* 0x000000ff0b00720c */ /* 0x000fe20003f46270 */
[----:B------:R-:W-:Y:S01]  /*32a0*/  IMAD.MOV R7, RZ, RZ, -R7 ;  /* 0x000000ffff077224 */ /* 0x000fe200078e0a07 */
[----:B------:R-:W-:Y:S01]  /*32b0*/  LOP3.LUT R11, R4, 0x84, RZ, 0xfc, !PT ;  /* 0x00000084040b7812 */ /* 0x000fe200078efcff */
[C---:B------:R-:W-:Y:S01]  /*32c0*/  IMAD R108, R3.reuse, R6, R108 ;  /* 0x00000006036c7224 */ /* 0x040fe200078e026c */
[----:B------:R-:W-:Y:S01]  /*32d0*/  IABS R166, R10 ;  /* 0x0000000a00a67213 */ /* 0x000fe20000000000 */
[--C-:B------:R-:W-:Y:S01]  /*32e0*/  @!P3 IMAD.IADD R100, R100, 0x1, -R3.reuse ;  /* 0x000000016464b824 */ /* 0x100fe200078e0a03 */
[----:B------:R-:W-:Y:S01]  /*32f0*/  ISETP.GE.AND P3, PT, R8, RZ, PT ;  /* 0x000000ff0800720c */ /* 0x000fe20003f66270 */
[C---:B------:R-:W-:Y:S01]  /*3300*/  IMAD R110, R3.reuse, R7, R110 ;  /* 0x00000007036e7224 */ /* 0x040fe200078e026e */
[----:B------:R-:W-:Y:S01]  /*3310*/  LOP3.LUT R7, R4, 0x7a, RZ, 0xfc, !PT ;  /* 0x0000007a04077812 */ /* 0x000fe200078efcff */
[----:B------:R-:W-:Y:S01]  /*3320*/  @!P4 IMAD.MOV R102, RZ, RZ, -R102 ;  /* 0x000000ffff66c224 */ /* 0x000fe200078e0a66 */
[C---:B------:R-:W-:Y:S01]  /*3330*/  ISETP.GT.U32.AND P4, PT, R3.reuse, R108, PT ;  /* 0x0000006c0300720c */ /* 0x040fe20003f84070 */
[----:B------:R-:W-:Y:S01]  /*3340*/  @!P0 IMAD.IADD R106, R106, 0x1, -R3 ;  /* 0x000000016a6a8824 */ /* 0x000fe200078e0a03 */
[----:B------:R-:W-:Y:S01]  /*3350*/  @!P6 IADD3 R104, PT, PT, R104, -R3, RZ ;  /* 0x800000036868e210 */ /* 0x000fe20007ffe0ff */
[----:B------:R-:W-:Y:S01]  /*3360*/  @!P5 IMAD.MOV R100, RZ, RZ, -R100 ;  /* 0x000000ffff64d224 */ /* 0x000fe200078e0a64 */
[----:B------:R-:W-:-:S02]  /*3370*/  ISETP.GT.U32.AND P5, PT, R3, R110, PT ;  /* 0x0000006e0300720c */ /* 0x000fc40003fa4070 */
[C---:B------:R-:W-:Y:S02]  /*3380*/  ISETP.GT.U32.AND P0, PT, R3.reuse, R106, PT ;  /* 0x0000006a0300720c */ /* 0x040fe40003f04070 */
[----:B------:R-:W-:Y:S02]  /*3390*/  LOP3.LUT R8, R4, 0x7c, RZ, 0xfc, !PT ;  /* 0x0000007c04087812 */ /* 0x000fe400078efcff */
[----:B------:R-:W-:Y:S02]  /*33a0*/  IABS R158, R7 ;  /* 0x00000007009e7213 */ /* 0x000fe40000000000 */
[----:B------:R-:W-:Y:S01]  /*33b0*/  ISETP.GT.U32.AND P6, PT, R3, R104, PT ;  /* 0x000000680300720c */ /* 0x000fe20003fc4070 */
[----:B------:R-:W-:Y:S01]  /*33c0*/  @!P4 IMAD.IADD R108, R108, 0x1, -R3 ;  /* 0x000000016c6cc824 */ /* 0x000fe200078e0a03 */
[----:B------:R-:W-:Y:S01]  /*33d0*/  IABS R160, R8 ;  /* 0x0000000800a07213 */ /* 0x000fe20000000000 */
[----:B------:R-:W-:Y:S01]  /*33e0*/  IMAD.HI.U32 R6, R5, R158, RZ ;  /* 0x0000009e05067227 */ /* 0x000fe200078e00ff */
[----:B------:R-:W-:-:S02]  /*33f0*/  IABS R168, R11 ;  /* 0x0000000b00a87213 */ /* 0x000fc40000000000 */
[----:B------:R-:W-:Y:S01]  /*3400*/  ISETP.GT.U32.AND P4, PT, R3, R108, PT ;  /* 0x0000006c0300720c */ /* 0x000fe20003f84070 */
[----:B------:R-:W-:Y:S01]  /*3410*/  @!P5 IMAD.IADD R110, R110, 0x1, -R3 ;  /* 0x000000016e6ed824 */ /* 0x000fe200078e0a03 */
[----:B------:R-:W-:Y:S01]  /*3420*/  @!P0 IADD3 R106, PT, PT, R106, -R3, RZ ;  /* 0x800000036a6a8210 */ /* 0x000fe20007ffe0ff */
[----:B------:R-:W-:Y:S01]  /*3430*/  IMAD.MOV R6, RZ, RZ, -R6 ;  /* 0x000000ffff067224 */ /* 0x000fe200078e0a06 */
[----:B------:R-:W-:Y:S01]  /*3440*/  ISETP.GE.AND P0, PT, R7, RZ, PT ;  /* 0x000000ff0700720c */ /* 0x000fe20003f06270 */
[----:B------:R-:W-:Y:S01]  /*3450*/  IMAD.HI.U32 R7, R5, R160, RZ ;  /* 0x000000a005077227 */ /* 0x000fe200078e00ff */
[----:B------:R-:W-:-:S03]  /*3460*/  ISETP.GT.U32.AND P5, PT, R3, R110, PT ;  /* 0x0000006e0300720c */ /* 0x000fc60003fa4070 */
[----:B------:R-:W-:Y:S02]  /*3470*/  IMAD.MOV R7, RZ, RZ, -R7 ;  /* 0x000000ffff077224 */ /* 0x000fe400078e0a07 */
[----:B------:R-:W-:Y:S02]  /*3480*/  IMAD R158, R3, R6, R158 ;  /* 0x00000006039e7224 */ /* 0x000fe400078e029e */
[--C-:B------:R-:W-:Y:S01]  /*3490*/  @!P6 IMAD.IADD R104, R104, 0x1, -R3.reuse ;  /* 0x000000016868e824 */ /* 0x100fe200078e0a03 */
[----:B------:R-:W-:Y:S01]  /*34a0*/  ISETP.GE.AND P6, PT, R9, RZ, PT ;  /* 0x000000ff0900720c */ /* 0x000fe20003fc6270 */
[C---:B------:R-:W-:Y:S01]  /*34b0*/  IMAD R160, R3.reuse, R7, R160 ;  /* 0x0000000703a07224 */ /* 0x040fe200078e02a0 */
[----:B------:R-:W-:Y:S01]  /*34c0*/  LOP3.LUT R9, R4, 0x7e, RZ, 0xfc, !PT ;  /* 0x0000007e04097812 */ /* 0x000fe200078efcff */
[--C-:B------:R-:W-:Y:S01]  /*34d0*/  @!P4 IMAD.IADD R108, R108, 0x1, -R3.reuse ;  /* 0x000000016c6cc824 */ /* 0x100fe200078e0a03 */
[----:B------:R-:W-:Y:S01]  /*34e0*/  ISETP.GT.U32.AND P4, PT, R3, R158, PT ;  /* 0x0000009e0300720c */ /* 0x000fe20003f84070 */
[----:B------:R-:W-:Y:S01]  /*34f0*/  @!P5 IMAD.IADD R110, R110, 0x1, -R3 ;  /* 0x000000016e6ed824 */ /* 0x000fe200078e0a03 */
[----:B------:R-:W-:Y:S01]  /*3500*/  IABS R162, R9 ;  /* 0x0000000900a27213 */ /* 0x000fe20000000000 */
[----:B------:R-:W-:Y:S01]  /*3510*/  IMAD.HI.U32 R7, R5, R166, RZ ;  /* 0x000000a605077227 */ /* 0x000fe200078e00ff */
[----:B------:R-:W-:-:S02]  /*3520*/  ISETP.GT.U32.AND P5, PT, R3, R160, PT ;  /* 0x000000a00300720c */ /* 0x000fc40003fa4070 */
[----:B------:R-:W-:Y:S01]  /*3530*/  @!P1 IADD3 R104, PT, PT, -R104, RZ, RZ ;  /* 0x000000ff68689210 */ /* 0x000fe20007ffe1ff */
[----:B------:R-:W-:Y:S01]  /*3540*/  IMAD.HI.U32 R6, R5, R162, RZ ;  /* 0x000000a205067227 */ /* 0x000fe200078e00ff */
[----:B------:R-:W-:Y:S02]  /*3550*/  ISETP.GE.AND P1, PT, R8, RZ, PT ;  /* 0x000000ff0800720c */ /* 0x000fe40003f26270 */
[----:B------:R-:W-:Y:S01]  /*3560*/  LOP3.LUT R8, R4, 0x80, RZ, 0xfc, !PT ;  /* 0x0000008004087812 */ /* 0x000fe200078efcff */
[----:B------:R-:W-:Y:S01]  /*3570*/  IMAD.MOV R6, RZ, RZ, -R6 ;  /* 0x000000ffff067224 */ /* 0x000fe200078e0a06 */
[----:B------:R-:W-:Y:S01]  /*3580*/  @!P3 IADD3 R108, PT, PT, -R108, RZ, RZ ;  /* 0x000000ff6c6cb210 */ /* 0x000fe20007ffe1ff */
[--C-:B------:R-:W-:Y:S01]  /*3590*/  @!P4 IMAD.IADD R158, R158, 0x1, -R3.reuse ;  /* 0x000000019e9ec824 */ /* 0x100fe200078e0a03 */
[----:B------:R-:W-:Y:S01]  /*35a0*/  IABS R164, R8 ;  /* 0x0000000800a47213 */ /* 0x000fe20000000000 */
[C---:B------:R-:W-:Y:S02]  /*35b0*/  IMAD R162, R3.reuse, R6, R162 ;  /* 0x0000000603a27224 */ /* 0x040fe400078e02a2 */
[----:B------:R-:W-:Y:S01]  /*35c0*/  @!P5 IMAD.IADD R160, R160, 0x1, -R3 ;  /* 0x00000001a0a0d824 */ /* 0x000fe200078e0a03 */
[----:B------:R-:W-:Y:S01]  /*35d0*/  ISETP.GT.U32.AND P5, PT, R3, R158, PT ;  /* 0x0000009e0300720c */ /* 0x000fe20003fa4070 */
[----:B------:R-:W-:Y:S01]  /*35e0*/  IMAD.HI.U32 R6, R5, R164, RZ ;  /* 0x000000a405067227 */ /* 0x000fe200078e00ff */
[----:B------:R-:W-:-:S02]  /*35f0*/  ISETP.GT.U32.AND P4, PT, R3, R162, PT ;  /* 0x000000a20300720c */ /* 0x000fc40003f84070 */
[----:B------:R-:W-:Y:S01]  /*3600*/  ISETP.GT.U32.AND P3, PT, R3, R160, PT ;  /* 0x000000a00300720c */ /* 0x000fe20003f64070 */
[----:B------:R-:W-:Y:S01]  /*3610*/  IMAD.MOV R7, RZ, RZ, -R7 ;  /* 0x000000ffff077224 */ /* 0x000fe200078e0a07 */
[----:B------:R-:W-:Y:S01]  /*3620*/  IADD3 R6, PT, PT, -R6, RZ, RZ ;  /* 0x000000ff06067210 */ /* 0x000fe20007ffe1ff */
[----:B------:R-:W-:Y:S01]  /*3630*/  @!P2 IMAD.MOV R106, RZ, RZ, -R106 ;  /* 0x000000ffff6aa224 */ /* 0x000fe200078e0a6a */
[----:B------:R-:W-:Y:S01]  /*3640*/  ISETP.GE.AND P2, PT, R9, RZ, PT ;  /* 0x000000ff0900720c */ /* 0x000fe20003f46270 */
[C---:B------:R-:W-:Y:S01]  /*3650*/  IMAD R166, R3.reuse, R7, R166 ;  /* 0x0000000703a67224 */ /* 0x040fe200078e02a6 */
[----:B------:R-:W-:Y:S01]  /*3660*/  LOP3.LUT R9, R4, 0x88, RZ, 0xfc, !PT ;  /* 0x0000008804097812 */ /* 0x000fe200078efcff */
[----:B------:R-:W-:Y:S02]  /*3670*/  IMAD R164, R3, R6, R164 ;  /* 0x0000000603a47224 */ /* 0x000fe400078e02a4 */
[----:B------:R-:W-:Y:S01]  /*3680*/  @!P5 IMAD.IADD R158, R158, 0x1, -R3 ;  /* 0x000000019e9ed824 */ /* 0x000fe200078e0a03 */
[----:B------:R-:W-:Y:S01]  /*3690*/  IABS R172, R9 ;  /* 0x0000000900ac7213 */ /* 0x000fe20000000000 */
[----:B------:R-:W-:Y:S01]  /*36a0*/  IMAD.HI.U32 R6, R5, R168, RZ ;  /* 0x000000a805067227 */ /* 0x000fe200078e00ff */
[----:B------:R-:W-:-:S02]  /*36b0*/  ISETP.GT.U32.AND P5, PT, R3, R164, PT ;  /* 0x000000a40300720c */ /* 0x000fc40003fa4070 */
[----:B------:R-:W-:Y:S01]  /*36c0*/  @!P0 IADD3 R158, PT, PT, -R158, RZ, RZ ;  /* 0x000000ff9e9e8210 */ /* 0x000fe20007ffe1ff */
[----:B------:R-:W-:Y:S01]  /*36d0*/  IMAD.MOV R6, RZ, RZ, -R6 ;  /* 0x000000ffff067224 */ /* 0x000fe200078e0a06 */
[C---:B------:R-:W-:Y:S01]  /*36e0*/  ISETP.GT.U32.AND P0, PT, R3.reuse, R166, PT ;  /* 0x000000a60300720c */ /* 0x040fe20003f04070 */
[--C-:B------:R-:W-:Y:S01]  /*36f0*/  @!P3 IMAD.IADD R160, R160, 0x1, -R3.reuse ;  /* 0x00000001a0a0b824 */ /* 0x100fe200078e0a03 */
[----:B------:R-:W-:Y:S01]  /*3700*/  ISETP.GE.AND P3, PT, R10, RZ, PT ;  /* 0x000000ff0a00720c */ /* 0x000fe20003f66270 */
[----:B------:R-:W-:Y:S01]  /*3710*/  IMAD R168, R3, R6, R168 ;  /* 0x0000000603a87224 */ /* 0x000fe200078e02a8 */
[----:B------:R-:W-:Y:S01]  /*3720*/  LOP3.LUT R10, R4, 0x8a, RZ, 0xfc, !PT ;  /* 0x0000008a040a7812 */ /* 0x000fe200078efcff */
[----:B------:R-:W-:Y:S01]  /*3730*/  @!P4 IMAD.IADD R162, R162, 0x1, -R3 ;  /* 0x00000001a2a2c824 */ /* 0x000fe200078e0a03 */
[----:B------:R-:W-:Y:S01]  /*3740*/  @!P1 IADD3 R160, PT, PT, -R160, RZ, RZ ;  /* 0x000000ffa0a09210 */ /* 0x000fe20007ffe1ff */
[----:B------:R-:W-:Y:S01]  /*3750*/  IMAD.HI.U32 R7, R5, R170, RZ ;  /* 0x000000aa05077227 */ /* 0x000fe200078e00ff */
[----:B------:R-:W-:-:S02]  /*3760*/  IABS R174, R10 ;  /* 0x0000000a00ae7213 */ /* 0x000fc40000000000 */
[C---:B------:R-:W-:Y:S01]  /*3770*/  ISETP.GT.U32.AND P4, PT, R3.reuse, R162, PT ;  /* 0x000000a20300720c */ /* 0x040fe20003f84070 */
[----:B------:R-:W-:Y:S01]  /*3780*/  @!P5 IMAD.IADD R164, R164, 0x1, -R3 ;  /* 0x00000001a4a4d824 */ /* 0x000fe200078e0a03 */
[----:B------:R-:W-:Y:S01]  /*3790*/  ISETP.GT.U32.AND P5, PT, R3, R168, PT ;  /* 0x000000a80300720c */ /* 0x000fe20003fa4070 */
[----:B------:R-:W-:Y:S02]  /*37a0*/  IMAD.MOV R7, RZ, RZ, -R7 ;  /* 0x000000ffff077224 */ /* 0x000fe400078e0a07 */
[----:B------:R-:W-:Y:S01]  /*37b0*/  IMAD.HI.U32 R6, R5, R172, RZ ;  /* 0x000000ac05067227 */ /* 0x000fe200078e00ff */
[----:B------:R-:W-:-:S03]  /*37c0*/  ISETP.GT.U32.AND P1, PT, R3, R164, PT ;  /* 0x000000a40300720c */ /* 0x000fc60003f24070 */
[----:B------:R-:W-:Y:S02]  /*37d0*/  IMAD R170, R3, R7, R170 ;  /* 0x0000000703aa7224 */ /* 0x000fe400078e02aa */
[----:B------:R-:W-:Y:S02]  /*37e0*/  IMAD.MOV R6, RZ, RZ, -R6 ;  /* 0x000000ffff067224 */ /* 0x000fe400078e0a06 */
[--C-:B------:R-:W-:Y:S01]  /*37f0*/  @!P4 IMAD.IADD R162, R162, 0x1, -R3.reuse ;  /* 0x00000001a2a2c824 */ /* 0x100fe200078e0a03 */
[----:B------:R-:W-:Y:S01]  /*3800*/  ISETP.GE.AND P4, PT, R11, RZ, PT ;  /* 0x000000ff0b00720c */ /* 0x000fe20003f86270 */
[--C-:B------:R-:W-:Y:S01]  /*3810*/  @!P5 IMAD.IADD R168, R168, 0x1, -R3.reuse ;  /* 0x00000001a8a8d824 */ /* 0x100fe200078e0a03 */
[----:B------:R-:W-:Y:S01]  /*3820*/  LOP3.LUT R11, R4, 0x8c, RZ, 0xfc, !PT ;  /* 0x0000008c040b7812 */ /* 0x000fe200078efcff */
[C---:B------:R-:W-:Y:S02]  /*3830*/  IMAD R172, R3.reuse, R6, R172 ;  /* 0x0000000603ac7224 */ /* 0x040fe400078e02ac */
[--C-:B------:R-:W-:Y:S01]  /*3840*/  @!P1 IMAD.IADD R164, R164, 0x1, -R3.reuse ;  /* 0x00000001a4a49824 */ /* 0x100fe200078e0a03 */
[C---:B------:R-:W-:Y:S01]  /*3850*/  ISETP.GT.U32.AND P5, PT, R3.reuse, R168, PT ;  /* 0x000000a80300720c */ /* 0x040fe20003fa4070 */
[----:B------:R-:W-:Y:S01]  /*3860*/  @!P0 IMAD.IADD R166, R166, 0x1, -R3 ;  /* 0x00000001a6a68824 */ /* 0x000fe200078e0a03 */
[----:B------:R-:W-:Y:S01]  /*3870*/  ISETP.GT.U32.AND P1, PT, R3, R170, PT ;  /* 0x000000aa0300720c */ /* 0x000fe20003f24070 */
[----:B------:R-:W-:Y:S01]  /*3880*/  @!P6 IMAD.MOV R110, RZ, RZ, -R110 ;  /* 0x000000ffff6ee224 */ /* 0x000fe200078e0a6e */
[----:B------:R-:W-:Y:S01]  /*3890*/  IABS R176, R11 ;  /* 0x0000000b00b07213 */ /* 0x000fe20000000000 */
[----:B------:R-:W-:Y:S01]  /*38a0*/  IMAD.HI.U32 R6, R5, R174, RZ ;  /* 0x000000ae05067227 */ /* 0x000fe200078e00ff */
[----:B------:R-:W-:-:S02]  /*38b0*/  ISETP.GT.U32.AND P0, PT, R3, R166, PT ;  /* 0x000000a60300720c */ /* 0x000fc40003f04070 */
[----:B------:R-:W-:Y:S01]  /*38c0*/  ISETP.GE.AND P6, PT, R8, RZ, PT ;  /* 0x000000ff0800720c */ /* 0x000fe20003fc6270 */
[----:B------:R-:W-:-:S04]  /*38d0*/  IMAD.HI.U32 R7, R5, R176, RZ ;  /* 0x000000b005077227 */ /* 0x000fc800078e00ff */
[----:B------:R-:W-:Y:S01]  /*38e0*/  @!P5 IADD3 R168, PT, PT, R168, -R3, RZ ;  /* 0x80000003a8a8d210 */ /* 0x000fe20007ffe0ff */
[----:B------:R-:W-:Y:S01]  /*38f0*/  IMAD.MOV R6, RZ, RZ, -R6 ;  /* 0x000000ffff067224 */ /* 0x000fe200078e0a06 */
[----:B------:R-:W-:Y:S01]  /*3900*/  ISETP.GT.U32.AND P5, PT, R3, R172, PT ;  /* 0x000000ac0300720c */ /* 0x000fe20003fa4070 */
[----:B------:R-:W-:Y:S01]  /*3910*/  @!P1 IMAD.IADD R170, R170, 0x1, -R3 ;  /* 0x00000001aaaa9824 */ /* 0x000fe200078e0a03 */
[----:B------:R-:W-:Y:S01]  /*3920*/  ISETP.GE.AND P1, PT, R9, RZ, PT ;  /* 0x000000ff0900720c */ /* 0x000fe20003f26270 */
[----:B------:R-:W-:Y:S01]  /*3930*/  @!P2 IMAD.MOV R162, RZ, RZ, -R162 ;  /* 0x000000ffffa2a224 */ /* 0x000fe200078e0aa2 */
[----:B------:R-:W-:Y:S01]  /*3940*/  LOP3.LUT R9, R4, 0x90, RZ, 0xfc, !PT ;  /* 0x0000009004097812 */ /* 0x000fe200078efcff */
[----:B------:R-:W-:Y:S01]  /*3950*/  IMAD.HI.U32 R8, R5, R178, RZ ;  /* 0x000000b205087227 */ /* 0x000fe200078e00ff */
[----:B------:R-:W-:Y:S02]  /*3960*/  ISETP.GT.U32.AND P2, PT, R3, R170, PT ;  /* 0x000000aa0300720c */ /* 0x000fe40003f44070 */
[----:B------:R-:W-:Y:S01]  /*3970*/  IABS R182, R9 ;  /* 0x0000000900b67213 */ /* 0x000fe20000000000 */
[----:B------:R-:W-:-:S02]  /*3980*/  IMAD.MOV R7, RZ, RZ, -R7 ;  /* 0x000000ffff077224 */ /* 0x000fc400078e0a07 */
[C---:B------:R-:W-:Y:S02]  /*3990*/  IMAD R174, R3.reuse, R6, R174 ;  /* 0x0000000603ae7224 */ /* 0x040fe400078e02ae */
[----:B------:R-:W-:Y:S01]  /*39a0*/  @!P5 IADD3 R172, PT, PT, R172, -R3, RZ ;  /* 0x80000003acacd210 */ /* 0x000fe20007ffe0ff */
[----:B------:R-:W-:Y:S01]  /*39b0*/  @!P0 IMAD.IADD R166, R166, 0x1, -R3 ;  /* 0x00000001a6a68824 */ /* 0x000fe200078e0a03 */
[----:B------:R-:W-:Y:S01]  /*39c0*/  ISETP.GE.AND P0, PT, R12, RZ, PT ;  /* 0x000000ff0c00720c */ /* 0x000fe20003f06270 */
[----:B------:R-:W-:Y:S01]  /*39d0*/  IMAD.MOV R8, RZ, RZ, -R8 ;  /* 0x000000ffff087224 */ /* 0x000fe200078e0a08 */
[C---:B------:R-:W-:Y:S01]  /*39e0*/  ISETP.GT.U32.AND P5, PT, R3.reuse, R172, PT ;  /* 0x000000ac0300720c */ /* 0x040fe20003fa4070 */
[C---:B------:R-:W-:Y:S01]  /*39f0*/  IMAD R176, R3.reuse, R7, R176 ;  /* 0x0000000703b07224 */ /* 0x040fe200078e02b0 */
[----:B------:R-:W-:Y:S01]  /*3a00*/  @!P2 IADD3 R170, PT, PT, R170, -R3, RZ ;  /* 0x80000003aaaaa210 */ /* 0x000fe20007ffe0ff */
[----:B------:R-:W-:Y:S01]  /*3a10*/  @!P6 IMAD.MOV R164, RZ, RZ, -R164 ;  /* 0x000000ffffa4e224 */ /* 0x000fe200078e0aa4 */
[C---:B------:R-:W-:Y:S01]  /*3a20*/  ISETP.GT.U32.AND P6, PT, R3.reuse, R174, PT ;  /* 0x000000ae0300720c */ /* 0x040fe20003fc4070 */
[C---:B------:R-:W-:Y:S01]  /*3a30*/  IMAD R178, R3.reuse, R8, R178 ;  /* 0x0000000803b27224 */ /* 0x040fe200078e02b2 */
[----:B------:R-:W-:Y:S01]  /*3a40*/  LOP3.LUT R8, R4, 0x92, RZ, 0xfc, !PT ;  /* 0x0000009204087812 */ /* 0x000fe200078efcff */
[----:B------:R-:W-:Y:S01]  /*3a50*/  @!P3 IMAD.MOV R166, RZ, RZ, -R166 ;  /* 0x000000ffffa6b224 */ /* 0x000fe200078e0aa6 */
[----:B------:R-:W-:Y:S01]  /*3a60*/  ISETP.GT.U32.AND P3, PT, R3, R176, PT ;  /* 0x000000b00300720c */ /* 0x000fe20003f64070 */
[----:B------:R-:W-:Y:S01]  /*3a70*/  IMAD.HI.U32 R6, R5, R182, RZ ;  /* 0x000000b605067227 */ /* 0x000fe200078e00ff */
[----:B------:R-:W-:-:S02]  /*3a80*/  ISETP.GT.U32.AND P2, PT, R3, R178, PT ;  /* 0x000000b20300720c */ /* 0x000fc40003f44070 */
[----:B------:R-:W-:Y:S01]  /*3a90*/  IABS R180, R8 ;  /* 0x0000000800b47213 */ /* 0x000fe20000000000 */
[----:B------:R-:W-:Y:S01]  /*3aa0*/  IMAD.MOV R7, RZ, RZ, -R6 ;  /* 0x000000ffff077224 */ /* 0x000fe200078e0a06 */
[----:B------:R-:W-:Y:S01]  /*3ab0*/  LOP3.LUT R12, R4, 0xa8, RZ, 0xfc, !PT ;  /* 0x000000a8040c7812 */ /* 0x000fe200078efcff */
[--C-:B------:R-:W-:Y:S01]  /*3ac0*/  @!P5 IMAD.IADD R172, R172, 0x1, -R3.reuse ;  /* 0x00000001acacd824 */ /* 0x100fe200078e0a03 */
[----:B------:R-:W-:Y:S01]  /*3ad0*/  ISETP.GE.AND P5, PT, R11, RZ, PT ;  /* 0x000000ff0b00720c */ /* 0x000fe20003fa6270 */
[--C-:B------:R-:W-:Y:S01]  /*3ae0*/  @!P6 IMAD.IADD R174, R174, 0x1, -R3.reuse ;  /* 0x00000001aeaee824 */ /* 0x100fe200078e0a03 */
[----:B------:R-:W-:Y:S01]  /*3af0*/  LOP3.LUT R11, R4, 0x96, RZ, 0xfc, !PT ;  /* 0x00000096040b7812 */ /* 0x000fe200078efcff */
[----:B------:R-:W-:Y:S01]  /*3b00*/  IMAD R182, R3, R7, R182 ;  /* 0x0000000703b67224 */ /* 0x000fe200078e02b6 */
[----:B------:R-:W-:Y:S01]  /*3b10*/  ISETP.GE.AND P6, PT, R13, RZ, PT ;  /* 0x000000ff0d00720c */ /* 0x000fe20003fc6270 */
[----:B------:R-:W-:Y:S01]  /*3b20*/  @!P3 IMAD.IADD R176, R176, 0x1, -R3 ;  /* 0x00000001b0b0b824 */ /* 0x000fe200078e0a03 */
[C---:B------:R-:W-:Y:S01]  /*3b30*/  ISETP.GT.U32.AND P3, PT, R3.reuse, R174, PT ;  /* 0x000000ae0300720c */ /* 0x040fe20003f64070 */
[----:B------:R-:W-:Y:S01]  /*3b40*/  @!P1 IMAD.MOV R172, RZ, RZ, -R172 ;  /* 0x000000ffffac9224 */ /* 0x000fe200078e0aac */
[----:B------:R-:W-:Y:S01]  /*3b50*/  ISETP.GT.U32.AND P1, PT, R3, R182, PT ;  /* 0x000000b60300720c */ /* 0x000fe20003f24070 */
[----:B------:R-:W-:Y:S01]  /*3b60*/  IMAD.HI.U32 R6, R5, R180, RZ ;  /* 0x000000b405067227 */ /* 0x000fe200078e00ff */
[----:B------:R-:W-:-:S02]  /*3b70*/  IABS R186, R11 ;  /* 0x0000000b00ba7213 */ /* 0x000fc40000000000 */
[----:B------:R-:W-:Y:S01]  /*3b80*/  IABS R202, R12 ;  /* 0x0000000c00ca7213 */ /* 0x000fe20000000000 */
[--C-:B------:R-:W-:Y:S01]  /*3b90*/  @!P2 IMAD.IADD R178, R178, 0x1, -R3.reuse ;  /* 0x00000001b2b2a824 */ /* 0x100fe200078e0a03 */
[C---:B------:R-:W-:Y:S01]  /*3ba0*/  ISETP.GT.U32.AND P2, PT, R3.reuse, R176, PT ;  /* 0x000000b00300720c */ /* 0x040fe20003f44070 */
[----:B------:R-:W-:Y:S01]  /*3bb0*/  @!P4 IMAD.MOV R168, RZ, RZ, -R168 ;  /* 0x000000ffffa8c224 */ /* 0x000fe200078e0aa8 */
[----:B------:R-:W-:Y:S01]  /*3bc0*/  ISETP.GE.AND P4, PT, R10, RZ, PT ;  /* 0x000000ff0a00720c */ /* 0x000fe20003f86270 */
[----:B------:R-:W-:Y:S01]  /*3bd0*/  @!P0 IMAD.MOV R170, RZ, RZ, -R170 ;  /* 0x000000ffffaa8224 */ /* 0x000fe200078e0aaa */
[----:B------:R-:W-:Y:S01]  /*3be0*/  IADD3 R6, PT, PT, -R6, RZ, RZ ;  /* 0x000000ff06067210 */ /* 0x000fe20007ffe1ff */
[--C-:B------:R-:W-:Y:S01]  /*3bf0*/  @!P3 IMAD.IADD R174, R174, 0x1, -R3.reuse ;  /* 0x00000001aeaeb824 */ /* 0x100fe200078e0a03 */
[C---:B------:R-:W-:Y:S01]  /*3c00*/  ISETP.GT.U32.AND P0, PT, R3.reuse, R178, PT ;  /* 0x000000b20300720c */ /* 0x040fe20003f04070 */
[----:B------:R-:W-:Y:S01]  /*3c10*/  @!P1 IMAD.IADD R182, R182, 0x1, -R3 ;  /* 0x00000001b6b69824 */ /* 0x000fe200078e0a03 */
[----:B------:R-:W-:Y:S01]  /*3c20*/  LOP3.LUT R10, R4, 0x94, RZ, 0xfc, !PT ;  /* 0x00000094040a7812 */ /* 0x000fe200078efcff */
[----:B------:R-:W-:Y:S01]  /*3c30*/  IMAD R180, R3, R6, R180 ;  /* 0x0000000603b47224 */ /* 0x000fe200078e02b4 */
[----:B------:R-:W-:Y:S01]  /*3c40*/  ISETP.GE.AND P3, PT, R9, RZ, PT ;  /* 0x000000ff0900720c */ /* 0x000fe20003f66270 */
[----:B------:R-:W-:Y:S01]  /*3c50*/  IMAD.HI.U32 R7, R5, R186, RZ ;  /* 0x000000ba05077227 */ /* 0x000fe200078e00ff */
[----:B------:R-:W-:-:S02]  /*3c60*/  IABS R184, R10 ;  /* 0x0000000a00b87213 */ /* 0x000fc40000000000 */
[----:B------:R-:W-:Y:S01]  /*3c70*/  @!P2 IADD3 R176, PT, PT, R176, -R3, RZ ;  /* 0x80000003b0b0a210 */ /* 0x000fe20007ffe0ff */
[----:B------:R-:W-:Y:S01]  /*3c80*/  @!P4 IMAD.MOV R174, RZ, RZ, -R174 ;  /* 0x000000ffffaec224 */ /* 0x000fe200078e0aae */
[C---:B------:R-:W-:Y:S01]  /*3c90*/  ISETP.GT.U32.AND P2, PT, R3.reuse, R180, PT ;  /* 0x000000b40300720c */ /* 0x040fe20003f44070 */
[----:B------:R-:W-:Y:S01]  /*3ca0*/  IMAD.MOV R7, RZ, RZ, -R7 ;  /* 0x000000ffff077224 */ /* 0x000fe200078e0a07 */
[C---:B------:R-:W-:Y:S01]  /*3cb0*/  ISETP.GT.U32.AND P4, PT, R3.reuse, R182, PT ;  /* 0x000000b60300720c */ /* 0x040fe20003f84070 */
[----:B------:R-:W-:Y:S01]  /*3cc0*/  @!P0 IMAD.IADD R178, R178, 0x1, -R3 ;  /* 0x00000001b2b28824 */ /* 0x000fe200078e0a03 */
[----:B------:R-:W-:Y:S01]  /*3cd0*/  ISETP.GE.AND P0, PT, R8, RZ, PT ;  /* 0x000000ff0800720c */ /* 0x000fe20003f06270 */
[----:B------:R-:W-:Y:S01]  /*3ce0*/  IMAD R186, R3, R7, R186 ;  /* 0x0000000703ba7224 */ /* 0x000fe200078e02ba */
[C---:B------:R-:W-:Y:S01]  /*3cf0*/  LOP3.LUT R8, R4.reuse, 0x98, RZ, 0xfc, !PT ;  /* 0x0000009804087812 */ /* 0x040fe200078efcff */
[----:B------:R-:W-:Y:S01]  /*3d00*/  IMAD.HI.U32 R6, R5, R184, RZ ;  /* 0x000000b805067227 */ /* 0x000fe200078e00ff */
[----:B------:R-:W-:-:S02]  /*3d10*/  LOP3.LUT R9, R4, 0x9c, RZ, 0xfc, !PT ;  /* 0x0000009c04097812 */ /* 0x000fc400078efcff */
[----:B------:R-:W-:Y:S01]  /*3d20*/  IABS R188, R8 ;  /* 0x0000000800bc7213 */ /* 0x000fe20000000000 */
[----:B------:R-:W-:Y:S01]  /*3d30*/  IMAD.MOV R6, RZ, RZ, -R6 ;  /* 0x000000ffff067224 */ /* 0x000fe200078e0a06 */
[----:B------:R-:W-:Y:S01]  /*3d40*/  IABS R192, R9 ;  /* 0x0000000900c07213 */ /* 0x000fe20000000000 */
[----:B------:R-:W-:Y:S01]  /*3d50*/  @!P5 IMAD.MOV R176, RZ, RZ, -R176 ;  /* 0x000000ffffb0d224 */ /* 0x000fe200078e0ab0 */
[-C--:B------:R-:W-:Y:S01]  /*3d60*/  @!P2 IADD3 R180, PT, PT, R180, -R3.reuse, RZ ;  /* 0x80000003b4b4a210 */ /* 0x080fe20007ffe0ff */
[----:B------:R-:W-:Y:S01]  /*3d70*/  IMAD R184, R3, R6, R184 ;  /* 0x0000000603b87224 */ /* 0x000fe200078e02b8 */
[----:B------:R-:W-:Y:S01]  /*3d80*/  @!P4 IADD3 R182, PT, PT, R182, -R3, RZ ;  /* 0x80000003b6b6c210 */ /* 0x000fe20007ffe0ff */
[----:B------:R-:W-:Y:S01]  /*3d90*/  IMAD.HI.U32 R6, R5, R188, RZ ;  /* 0x000000bc05067227 */ /* 0x000fe200078e00ff */
[C---:B------:R-:W-:Y:S02]  /*3da0*/  ISETP.GT.U32.AND P4, PT, R3.reuse, R186, PT ;  /* 0x000000ba0300720c */ /* 0x040fe40003f84070 */
[C---:B------:R-:W-:Y:S01]  /*3db0*/  ISETP.GT.U32.AND P2, PT, R3.reuse, R180, PT ;  /* 0x000000b40300720c */ /* 0x040fe20003f44070 */
[----:B------:R-:W-:Y:S01]  /*3dc0*/  IMAD.MOV R6, RZ, RZ, -R6 ;  /* 0x000000ffff067224 */ /* 0x000fe200078e0a06 */
[----:B------:R-:W-:Y:S01]  /*3dd0*/  ISETP.GT.U32.AND P5, PT, R3, R184, PT ;  /* 0x000000b80300720c */ /* 0x000fe20003fa4070 */
[----:B------:R-:W-:Y:S01]  /*3de0*/  @!P6 IMAD.MOV R178, RZ, RZ, -R178 ;  /* 0x000000ffffb2e224 */ /* 0x000fe200078e0ab2 */
[----:B------:R-:W-:Y:S01]  /*3df0*/  ISETP.GE.AND P6, PT, R11, RZ, PT ;  /* 0x000000ff0b00720c */ /* 0x000fe20003fc6270 */
[----:B------:R-:W-:Y:S01]  /*3e00*/  IMAD R188, R3, R6, R188 ;  /* 0x0000000603bc7224 */ /* 0x000fe200078e02bc */
[----:B------:R-:W-:Y:S01]  /*3e10*/  LOP3.LUT R6, R4, 0x9a, RZ, 0xfc, !PT ;  /* 0x0000009a04067812 */ /* 0x000fe200078efcff */
[----:B------:R-:W-:Y:S01]  /*3e20*/  @!P3 IMAD.MOV R182, RZ, RZ, -R182 ;  /* 0x000000ffffb6b224 */ /* 0x000fe200078e0ab6 */
[----:B------:R-:W-:Y:S01]  /*3e30*/  ISETP.GE.AND P1, PT, R10, RZ, PT ;  /* 0x000000ff0a00720c */ /* 0x000fe20003f26270 */
[----:B------:R-:W-:Y:S01]  /*3e40*/  IMAD.HI.U32 R7, R5, R192, RZ ;  /* 0x000000c005077227 */ /* 0x000fe200078e00ff */
[----:B------:R-:W-:-:S02]  /*3e50*/  IABS R190, R6 ;  /* 0x0000000600be7213 */ /* 0x000fc40000000000 */
[----:B------:R-:W-:Y:S01]  /*3e60*/  LOP3.LUT R10, R4, 0x9e, RZ, 0xfc, !PT ;  /* 0x0000009e040a7812 */ /* 0x000fe200078efcff */
[--C-:B------:R-:W-:Y:S01]  /*3e70*/  @!P4 IMAD.IADD R186, R186, 0x1, -R3.reuse ;  /* 0x00000001babac824 */ /* 0x100fe200078e0a03 */
[----:B------:R-:W-:Y:S01]  /*3e80*/  LOP3.LUT R11, R4, 0xa6, RZ, 0xfc, !PT ;  /* 0x000000a6040b7812 */ /* 0x000fe200078efcff */
[--C-:B------:R-:W-:Y:S01]  /*3e90*/  @!P2 IMAD.IADD R180, R180, 0x1, -R3.reuse ;  /* 0x00000001b4b4a824 */ /* 0x100fe200078e0a03 */
[----:B------:R-:W-:Y:S01]  /*3ea0*/  IABS R194, R10 ;  /* 0x0000000a00c27213 */ /* 0x000fe20000000000 */
[----:B------:R-:W-:Y:S01]  /*3eb0*/  @!P5 IMAD.IADD R184, R184, 0x1, -R3 ;  /* 0x00000001b8b8d824 */ /* 0x000fe200078e0a03 */
[C---:B------:R-:W-:Y:S01]  /*3ec0*/  ISETP.GT.U32.AND P4, PT, R3.reuse, R186, PT ;  /* 0x000000ba0300720c */ /* 0x040fe20003f84070 */
[----:B------:R-:W-:Y:S01]  /*3ed0*/  IMAD.MOV R7, RZ, RZ, -R7 ;  /* 0x000000ffff077224 */ /* 0x000fe200078e0a07 */
[----:B------:R-:W-:Y:S02]  /*3ee0*/  @!P0 IADD3 R180, PT, PT, -R180, RZ, RZ ;  /* 0x000000ffb4b48210 */ /* 0x000fe40007ffe1ff */
[C---:B------:R-:W-:Y:S01]  /*3ef0*/  ISETP.GT.U32.AND P0, PT, R3.reuse, R188, PT ;  /* 0x000000bc0300720c */ /* 0x040fe20003f04070 */
[----:B------:R-:W-:Y:S01]  /*3f00*/  IMAD R192, R3, R7, R192 ;  /* 0x0000000703c07224 */ /* 0x000fe200078e02c0 */
[----:B------:R-:W-:Y:S01]  /*3f10*/  ISETP.GE.AND P5, PT, R6, RZ, PT ;  /* 0x000000ff0600720c */ /* 0x000fe20003fa6270 */
[----:B------:R-:W-:Y:S01]  /*3f20*/  IMAD.HI.U32 R6, R5, R190, RZ ;  /* 0x000000be05067227 */ /* 0x000fe200078e00ff */
[----:B------:R-:W-:-:S02]  /*3f30*/  ISETP.GT.U32.AND P3, PT, R3, R184, PT ;  /* 0x000000b80300720c */ /* 0x000fc40003f64070 */
[----:B------:R-:W-:Y:S01]  /*3f40*/  ISETP.GE.AND P2, PT, R8, RZ, PT ;  /* 0x000000ff0800720c */ /* 0x000fe20003f46270 */
[----:B------:R-:W-:Y:S01]  /*3f50*/  IMAD.MOV R6, RZ, RZ, -R6 ;  /* 0x000000ffff067224 */ /* 0x000fe200078e0a06 */
[----:B------:R-:W-:Y:S01]  /*3f60*/  IABS R204, R11 ;  /* 0x0000000b00cc7213 */ /* 0x000fe20000000000 */
[----:B------:R-:W-:Y:S01]  /*3f70*/  IMAD.HI.U32 R8, R5, R194, RZ ;  /* 0x000000c205087227 */ /* 0x000fe200078e00ff */
[----:B------:R-:W-:Y:S02]  /*3f80*/  @!P4 IADD3 R186, PT, PT, R186, -R3, RZ ;  /* 0x80000003babac210 */ /* 0x000fe40007ffe0ff */
[----:B------:R-:W-:Y:S01]  /*3f90*/  ISETP.GE.AND P4, PT, R10, RZ, PT ;  /* 0x000000ff0a00720c */ /* 0x000fe20003f86270 */
[C---:B------:R-:W-:Y:S01]  /*3fa0*/  IMAD R190, R3.reuse, R6, R190 ;  /* 0x0000000603be7224 */ /* 0x040fe200078e02be */
[----:B------:R-:W-:Y:S01]  /*3fb0*/  LOP3.LUT R6, R4, 0xa0, RZ, 0xfc, !PT ;  /* 0x000000a004067812 */ /* 0x000fe200078efcff */
[--C-:B------:R-:W-:Y:S01]  /*3fc0*/  @!P0 IMAD.IADD R188, R188, 0x1, -R3.reuse ;  /* 0x00000001bcbc8824 */ /* 0x100fe200078e0a03 */
[----:B------:R-:W-:Y:S01]  /*3fd0*/  LOP3.LUT R10, R4, 0xa4, RZ, 0xfc, !PT ;  /* 0x000000a4040a7812 */ /* 0x000fe200078efcff */
[----:B------:R-:W-:Y:S01]  /*3fe0*/  @!P6 IMAD.MOV R186, RZ, RZ, -R186 ;  /* 0x000000ffffbae224 */ /* 0x000fe200078e0aba */
[C---:B------:R-:W-:Y:S01]  /*3ff0*/  ISETP.GT.U32.AND P6, PT, R3.reuse, R190, PT ;  /* 0x000000be0300720c */ /* 0x040fe20003fc4070 */
[----:B------:R-:W-:Y:S01]  /*4000*/  @!P3 IMAD.IADD R184, R184, 0x1, -R3 ;  /* 0x00000001b8b8b824 */ /* 0x000fe200078e0a03 */
[C---:B------:R-:W-:Y:S01]  /*4010*/  ISETP.GT.U32.AND P0, PT, R3.reuse, R188, PT ;  /* 0x000000bc0300720c */ /* 0x040fe20003f04070 */
[----:B------:R-:W-:Y:S01]  /*4020*/  IMAD.MOV R8, RZ, RZ, -R8 ;  /* 0x000000ffff087224 */ /* 0x000fe200078e0a08 */
[----:B------:R-:W-:Y:S01]  /*4030*/  IABS R196, R6 ;  /* 0x0000000600c47213 */ /* 0x000fe20000000000 */
[----:B------:R-:W-:Y:S01]  /*4040*/  @!P1 IMAD.MOV R184, RZ, RZ, -R184 ;  /* 0x000000ffffb89224 */ /* 0x000fe200078e0ab8 */
[----:B------:R-:W-:Y:S01]  /*4050*/  ISETP.GE.AND P1, PT, R6, RZ, PT ;  /* 0x000000ff0600720c */ /* 0x000fe20003f26270 */
[----:B------:R-:W-:Y:S01]  /*4060*/  IMAD R194, R3, R8, R194 ;  /* 0x0000000803c27224 */ /* 0x000fe200078e02c2 */
[----:B------:R-:W-:Y:S01]  /*4070*/  ISETP.GE.AND P3, PT, R9, RZ, PT ;  /* 0x000000ff0900720c */ /* 0x000fe20003f66270 */
[----:B------:R-:W-:Y:S01]  /*4080*/  IMAD.HI.U32 R6, R5, R196, RZ ;  /* 0x000000c405067227 */ /* 0x000fe200078e00ff */
[----:B------:R-:W-:-:S02]  /*4090*/  LOP3.LUT R9, R4, 0xa2, RZ, 0xfc, !PT ;  /* 0x000000a204097812 */ /* 0x000fc400078efcff */
[----:B------:R-:W-:Y:S01]  /*40a0*/  IABS R242, R10 ;  /* 0x0000000a00f27213 */ /* 0x000fe20000000000 */
[----:B------:R-:W-:Y:S01]  /*40b0*/  IMAD.MOV R6, RZ, RZ, -R6 ;  /* 0x000000ffff067224 */ /* 0x000fe200078e0a06 */
[----:B------:R-:W-:Y:S01]  /*40c0*/  @!P6 IADD3 R190, PT, PT, R190, -R3, RZ ;  /* 0x80000003bebee210 */ /* 0x000fe20007ffe0ff */
[----:B------:R-:W-:Y:S01]  /*40d0*/  @!P0 IMAD.IADD R188, R188, 0x1, -R3 ;  /* 0x00000001bcbc8824 */ /* 0x000fe200078e0a03 */
[C---:B------:R-:W-:Y:S01]  /*40e0*/  ISETP.GT.U32.AND P0, PT, R3.reuse, R192, PT ;  /* 0x000000c00300720c */ /* 0x040fe20003f04070 */
[C---:B------:R-:W-:Y:S01]  /*40f0*/  IMAD R196, R3.reuse, R6, R196 ;  /* 0x0000000603c47224 */ /* 0x040fe200078e02c4 */
[C---:B------:R-:W-:Y:S01]  /*4100*/  ISETP.GT.U32.AND P6, PT, R3.reuse, R190, PT ;  /* 0x000000be0300720c */ /* 0x040fe20003fc4070 */
[----:B------:R-:W-:Y:S01]  /*4110*/  @!P2 IMAD.MOV R188, RZ, RZ, -R188 ;  /* 0x000000ffffbca224 */ /* 0x000fe200078e0abc */
[----:B------:R-:W-:Y:S01]  /*4120*/  ISETP.GT.U32.AND P2, PT, R3, R194, PT ;  /* 0x000000c20300720c */ /* 0x000fe20003f44070 */
[----:B------:R-:W-:Y:S01]  /*4130*/  IMAD.HI.U32 R8, R5, R242, RZ ;  /* 0x000000f205087227 */ /* 0x000fe200078e00ff */
[----:B------:R-:W-:-:S02]  /*4140*/  IABS R198, R9 ;  /* 0x0000000900c67213 */ /* 0x000fc40000000000 */
[----:B------:R-:W-:Y:S01]  /*4150*/  LOP3.LUT R13, R4, 0xac, RZ, 0xfc, !PT ;  /* 0x000000ac040d7812 */ /* 0x000fe200078efcff */
[----:B------:R-:W-:Y:S01]  /*4160*/  IMAD.HI.U32 R6, R5, R204, RZ ;  /* 0x000000cc05067227 */ /* 0x000fe200078e00ff */
[----:B------:R-:W-:Y:S02]  /*4170*/  IADD3 R8, PT, PT, -R8, RZ, RZ ;  /* 0x000000ff08087210 */ /* 0x000fe40007ffe1ff */
[----:B------:R-:W-:Y:S01]  /*4180*/  IABS R206, R13 ;  /* 0x0000000d00ce7213 */ /* 0x000fe20000000000 */
[--C-:B------:R-:W-:Y:S02]  /*4190*/  @!P0 IMAD.IADD R192, R192, 0x1, -R3.reuse ;  /* 0x00000001c0c08824 */ /* 0x100fe400078e0a03 */
[----:B------:R-:W-:Y:S01]  /*41a0*/  @!P6 IMAD.IADD R190, R190, 0x1, -R3 ;  /* 0x00000001bebee824 */ /* 0x000fe200078e0a03 */
[----:B------:R-:W-:Y:S01]  /*41b0*/  ISETP.GT.U32.AND P6, PT, R3, R196, PT ;  /* 0x000000c40300720c */ /* 0x000fe20003fc4070 */
[----:B------:R-:W-:Y:S01]  /*41c0*/  IMAD.HI.U32 R7, R5, R198, RZ ;  /* 0x000000c605077227 */ /* 0x000fe200078e00ff */
[----:B------:R-:W-:-:S02]  /*41d0*/  ISETP.GT.U32.AND P0, PT, R3, R192, PT ;  /* 0x000000c00300720c */ /* 0x000fc40003f04070 */
[----:B------:R-:W-:Y:S01]  /*41e0*/  @!P2 IADD3 R194, PT, PT, R194, -R3, RZ ;  /* 0x80000003c2c2a210 */ /* 0x000fe20007ffe0ff */
[----:B------:R-:W-:Y:S02]  /*41f0*/  IMAD.MOV R7, RZ, RZ, -R7 ;  /* 0x000000ffff077224 */ /* 0x000fe400078e0a07 */
[C---:B------:R-:W-:Y:S01]  /*4200*/  IMAD R242, R3.reuse, R8, R242 ;  /* 0x0000000803f27224 */ /* 0x040fe200078e02f2 */
[----:B------:R-:W-:Y:S01]  /*4210*/  LOP3.LUT R8, R4, 0xaa, RZ, 0xfc, !PT ;  /* 0x000000aa04087812 */ /* 0x000fe200078efcff */
[C---:B------:R-:W-:Y:S02]  /*4220*/  IMAD R198, R3.reuse, R7, R198 ;  /* 0x0000000703c67224 */ /* 0x040fe400078e02c6 */
[----:B------:R-:W-:Y:S01]  /*4230*/  IMAD.MOV R6, RZ, RZ, -R6 ;  /* 0x000000ffff067224 */ /* 0x000fe200078e0a06 */
[C---:B------:R-:W-:Y:S01]  /*4240*/  ISETP.GT.U32.AND P2, PT, R3.reuse, R242, PT ;  /* 0x000000f20300720c */ /* 0x040fe20003f44070 */
[--C-:B------:R-:W-:Y:S01]  /*4250*/  @!P6 IMAD.IADD R196, R196, 0x1, -R3.reuse ;  /* 0x00000001c4c4e824 */ /* 0x100fe200078e0a03 */
[C---:B------:R-:W-:Y:S01]  /*4260*/  ISETP.GT.U32.AND P6, PT, R3.reuse, R194, PT ;  /* 0x000000c20300720c */ /* 0x040fe20003fc4070 */
[----:B------:R-:W-:Y:S01]  /*4270*/  @!P0 IMAD.IADD R192, R192, 0x1, -R3 ;  /* 0x00000001c0c08824 */ /* 0x000fe200078e0a03 */
[C---:B------:R-:W-:Y:S01]  /*4280*/  ISETP.GT.U32.AND P0, PT, R3.reuse, R198, PT ;  /* 0x000000c60300720c */ /* 0x040fe20003f04070 */
[----:B------:R-:W-:Y:S01]  /*4290*/  IMAD R204, R3, R6, R204 ;  /* 0x0000000603cc7224 */ /* 0x000fe200078e02cc */
[----:B------:R-:W-:Y:S01]  /*42a0*/  IABS R200, R8 ;  /* 0x0000000800c87213 */ /* 0x000fe20000000000 */
[----:B------:R-:W-:Y:S01]  /*42b0*/  IMAD.HI.U32 R7, R5, R202, RZ ;  /* 0x000000ca05077227 */ /* 0x000fe200078e00ff */
[----:B------:R-:W-:-:S03]  /*42c0*/  @!P3 IADD3 R192, PT, PT, -R192, RZ, RZ ;  /* 0x000000ffc0c0b210 */ /* 0x000fc60007ffe1ff */
[----:B------:R-:W-:Y:S02]  /*42d0*/  IMAD.MOV R7, RZ, RZ, -R7 ;  /* 0x000000ffff077224 */ /* 0x000fe400078e0a07 */
[--C-:B------:R-:W-:Y:S02]  /*42e0*/  @!P2 IMAD.IADD R242, R242, 0x1, -R3.reuse ;  /* 0x00000001f2f2a824 */ /* 0x100fe400078e0a03 */
[----:B------:R-:W-:Y:S01]  /*42f0*/  @!P6 IADD3 R194, PT, PT, R194, -R3, RZ ;  /* 0x80000003c2c2e210 */ /* 0x000fe20007ffe0ff */
[----:B------:R-:W-:Y:S01]  /*4300*/  @!P5 IMAD.MOV R190, RZ, RZ, -R190 ;  /* 0x000000ffffbed224 */ /* 0x000fe200078e0abe */
[C---:B------:R-:W-:Y:S01]  /*4310*/  ISETP.GT.U32.AND P6, PT, R3.reuse, R204, PT ;  /* 0x000000cc0300720c */ /* 0x040fe20003fc4070 */
[----:B------:R-:W-:Y:S01]  /*4320*/  @!P0 IMAD.IADD R198, R198, 0x1, -R3 ;  /* 0x00000001c6c68824 */ /* 0x000fe200078e0a03 */
[C---:B------:R-:W-:Y:S01]  /*4330*/  ISETP.GT.U32.AND P0, PT, R3.reuse, R196, PT ;  /* 0x000000c40300720c */ /* 0x040fe20003f04070 */
[C---:B------:R-:W-:Y:S01]  /*4340*/  IMAD R202, R3.reuse, R7, R202 ;  /* 0x0000000703ca7224 */ /* 0x040fe200078e02ca */
[----:B------:R-:W-:Y:S01]  /*4350*/  ISETP.GT.U32.AND P5, PT, R3, R242, PT ;  /* 0x000000f20300720c */ /* 0x000fe20003fa4070 */
[----:B------:R-:W-:Y:S01]  /*4360*/  IMAD.HI.U32 R6, R5, R200, RZ ;  /* 0x000000c805067227 */ /* 0x000fe200078e00ff */
[----:B------:R-:W-:-:S03]  /*4370*/  ISETP.GT.U32.AND P2, PT, R3, R198, PT ;  /* 0x000000c60300720c */ /* 0x000fc60003f44070 */
[----:B------:R-:W-:-:S04]  /*4380*/  IMAD.HI.U32 R7, R5, R208, RZ ;  /* 0x000000d005077227 */ /* 0x000fc800078e00ff */
[----:B------:R-:W-:Y:S01]  /*4390*/  @!P6 IADD3 R204, PT, PT, R204, -R3, RZ ;  /* 0x80000003cccce210 */ /* 0x000fe20007ffe0ff */
[----:B------:R-:W-:Y:S01]  /*43a0*/  IMAD.MOV R6, RZ, RZ, -R6 ;  /* 0x000000ffff067224 */ /* 0x000fe200078e0a06 */
[----:B------:R-:W-:Y:S01]  /*43b0*/  ISETP.GE.AND P6, PT, R10, RZ, PT ;  /* 0x000000ff0a00720c */ /* 0x000fe20003fc6270 */
[----:B------:R-:W-:Y:S01]  /*43c0*/  @!P0 IMAD.IADD R196, R196, 0x1, -R3 ;  /* 0x00000001c4c48824 */ /* 0x000fe200078e0a03 */
[C---:B------:R-:W-:Y:S01]  /*43d0*/  ISETP.GT.U32.AND P0, PT, R3.reuse, R202, PT ;  /* 0x000000ca0300720c */ /* 0x040fe20003f04070 */
[----:B------:R-:W-:Y:S01]  /*43e0*/  IMAD.MOV R7, RZ, RZ, -R7 ;  /* 0x000000ffff077224 */ /* 0x000fe200078e0a07 */
[C---:B------:R-:W-:Y:S01]  /*43f0*/  ISETP.GT.U32.AND P3, PT, R3.reuse, R204, PT ;  /* 0x000000cc0300720c */ /* 0x040fe20003f64070 */
[----:B------:R-:W-:Y:S01]  /*4400*/  IMAD R200, R3, R6, R200 ;  /* 0x0000000603c87224 */ /* 0x000fe200078e02c8 */
[----:B------:R-:W-:Y:S01]  /*4410*/  LOP3.LUT R10, R4, 0xba, RZ, 0xfc, !PT ;  /* 0x000000ba040a7812 */ /* 0x000fe200078efcff */
[----:B------:R-:W-:-:S03]  /*4420*/  IMAD.HI.U32 R6, R5, R206, RZ ;  /* 0x000000ce05067227 */ /* 0x000fc600078e00ff */
[----:B------:R-:W-:Y:S01]  /*4430*/  IABS R218, R10 ;  /* 0x0000000a00da7213 */ /* 0x000fe20000000000 */
[--C-:B------:R-:W-:Y:S01]  /*4440*/  @!P5 IMAD.IADD R242, R242, 0x1, -R3.reuse ;  /* 0x00000001f2f2d824 */ /* 0x100fe200078e0a03 */
[C---:B------:R-:W-:Y:S01]  /*4450*/  ISETP.GT.U32.AND P5, PT, R3.reuse, R200, PT ;  /* 0x000000c80300720c */ /* 0x040fe20003fa4070 */
[C---:B------:R-:W-:Y:S01]  /*4460*/  IMAD R208, R3.reuse, R7, R208 ;  /* 0x0000000703d07224 */ /* 0x040fe200078e02d0 */
[----:B------:R-:W-:Y:S01]  /*4470*/  LOP3.LUT R7, R4, 0xb4, RZ, 0xfc, !PT ;  /* 0x000000b404077812 */ /* 0x000fe200078efcff */
[----:B------:R-:W-:Y:S02]  /*4480*/  IMAD.MOV R6, RZ, RZ, -R6 ;  /* 0x000000ffff067224 */ /* 0x000fe400078e0a06 */
[----:B------:R-:W-:Y:S01]  /*4490*/  @!P6 IMAD.MOV R242, RZ, RZ, -R242 ;  /* 0x000000fffff2e224 */ /* 0x000fe200078e0af2 */
[----:B------:R-:W-:Y:S01]  /*44a0*/  ISETP.GT.U32.AND P6, PT, R3, R208, PT ;  /* 0x000000d00300720c */ /* 0x000fe20003fc4070 */
[--C-:B------:R-:W-:Y:S01]  /*44b0*/  @!P0 IMAD.IADD R202, R202, 0x1, -R3.reuse ;  /* 0x00000001caca8824 */ /* 0x100fe200078e0a03 */
[----:B------:R-:W-:Y:S01]  /*44c0*/  ISETP.GE.AND P0, PT, R11, RZ, PT ;  /* 0x000000ff0b00720c */ /* 0x000fe20003f06270 */
[----:B------:R-:W-:Y:S01]  /*44d0*/  IMAD R206, R3, R6, R206 ;  /* 0x0000000603ce7224 */ /* 0x000fe200078e02ce */
[----:B------:R-:W-:Y:S01]  /*44e0*/  @!P3 IADD3 R204, PT, PT, R204, -R3, RZ ;  /* 0x80000003ccccb210 */ /* 0x000fe20007ffe0ff */
[--C-:B------:R-:W-:Y:S01]  /*44f0*/  @!P2 IMAD.IADD R198, R198, 0x1, -R3.reuse ;  /* 0x00000001c6c6a824 */ /* 0x100fe200078e0a03 */
[----:B------:R-:W-:Y:S01]  /*4500*/  ISETP.GE.AND P2, PT, R9, RZ, PT ;  /* 0x000000ff0900720c */ /* 0x000fe20003f46270 */
[----:B------:R-:W-:Y:S01]  /*4510*/  @!P1 IMAD.MOV R196, RZ, RZ, -R196 ;  /* 0x000000ffffc49224 */ /* 0x000fe200078e0ac4 */
[C---:B------:R-:W-:Y:S01]  /*4520*/  ISETP.GT.U32.AND P1, PT, R3.reuse, R206, PT ;  /* 0x000000ce0300720c */ /* 0x040fe20003f24070 */
[----:B------:R-:W-:Y:S01]  /*4530*/  @!P4 IMAD.MOV R194, RZ, RZ, -R194 ;  /* 0x000000ffffc2c224 */ /* 0x000fe200078e0ac2 */
[----:B------:R-:W-:Y:S01]  /*4540*/  LOP3.LUT R9, R4, 0xb0, RZ, 0xfc, !PT ;  /* 0x000000b004097812 */ /* 0x000fe200078efcff */
[----:B------:R-:W-:Y:S01]  /*4550*/  @!P5 IMAD.IADD R200, R200, 0x1, -R3 ;  /* 0x00000001c8c8d824 */ /* 0x000fe200078e0a03 */
[----:B------:R-:W-:-:S02]  /*4560*/  ISETP.GT.U32.AND P4, PT, R3, R202, PT ;  /* 0x000000ca0300720c */ /* 0x000fc40003f84070 */
[----:B------:R-:W-:Y:S01]  /*4570*/  IABS R210, R9 ;  /* 0x0000000900d27213 */ /* 0x000fe20000000000 */
[----:B------:R-:W-:Y:S01]  /*4580*/  @!P0 IMAD.MOV R204, RZ, RZ, -R204 ;  /* 0x000000ffffcc8224 */ /* 0x000fe200078e0acc */
[-C--:B------:R-:W-:Y:S02]  /*4590*/  @!P6 IADD3 R208, PT, PT, R208, -R3.reuse, RZ ;  /* 0x80000003d0d0e210 */ /* 0x080fe40007ffe0ff */
[----:B------:R-:W-:Y:S01]  /*45a0*/  ISETP.GT.U32.AND P5, PT, R3, R200, PT ;  /* 0x000000c80300720c */ /* 0x000fe20003fa4070 */
[----:B------:R-:W-:Y:S01]  /*45b0*/  IMAD.HI.U32 R6, R5, R210, RZ ;  /* 0x000000d205067227 */ /* 0x000fe200078e00ff */
[----:B------:R-:W-:Y:S02]  /*45c0*/  ISETP.GT.U32.AND P0, PT, R3, R208, PT ;  /* 0x000000d00300720c */ /* 0x000fe40003f04070 */
[----:B------:R-:W-:Y:S01]  /*45d0*/  ISETP.GE.AND P3, PT, R8, RZ, PT ;  /* 0x000000ff0800720c */ /* 0x000fe20003f66270 */
[----:B------:R-:W-:Y:S01]  /*45e0*/  @!P2 IMAD.MOV R198, RZ, RZ, -R198 ;  /* 0x000000ffffc6a224 */ /* 0x000fe200078e0ac6 */
[----:B------:R-:W-:Y:S01]  /*45f0*/  ISETP.GE.AND P2, PT, R12, RZ, PT ;  /* 0x000000ff0c00720c */ /* 0x000fe20003f46270 */
[--C-:B------:R-:W-:Y:S01]  /*4600*/  @!P1 IMAD.IADD R206, R206, 0x1, -R3.reuse ;  /* 0x00000001cece9824 */ /* 0x100fe200078e0a03 */
[----:B------:R-:W-:Y:S01]  /*4610*/  LOP3.LUT R8, R4, 0xb6, RZ, 0xfc, !PT ;  /* 0x000000b604087812 */ /* 0x000fe200078efcff */
[----:B------:R-:W-:Y:S01]  /*4620*/  IMAD.MOV R6, RZ, RZ, -R6 ;  /* 0x000000ffff067224 */ /* 0x000fe200078e0a06 */
[----:B------:R-:W-:Y:S01]  /*4630*/  ISETP.GE.AND P1, PT, R9, RZ, PT ;  /* 0x000000ff0900720c */ /* 0x000fe20003f26270 */
[--C-:B------:R-:W-:Y:S01]  /*4640*/  @!P4 IMAD.IADD R202, R202, 0x1, -R3.reuse ;  /* 0x00000001cacac824 */ /* 0x100fe200078e0a03 */
[C---:B------:R-:W-:Y:S01]  /*4650*/  ISETP.GT.U32.AND P6, PT, R3.reuse, R206, PT ;  /* 0x000000ce0300720c */ /* 0x040fe20003fc4070 */
[----:B------:R-:W-:Y:S01]  /*4660*/  IMAD R210, R3, R6, R210 ;  /* 0x0000000603d27224 */ /* 0x000fe200078e02d2 */
[----:B------:R-:W-:Y:S01]  /*4670*/  LOP3.LUT R6, R4, 0xb2, RZ, 0xfc, !PT ;  /* 0x000000b204067812 */ /* 0x000fe200078efcff */
[----:B------:R-:W-:Y:S01]  /*4680*/  @!P5 IMAD.IADD R200, R200, 0x1, -R3 ;  /* 0x00000001c8c8d824 */ /* 0x000fe200078e0a03 */
[----:B------:R-:W-:-:S02]  /*4690*/  @!P0 IADD3 R208, PT, PT, R208, -R3, RZ ;  /* 0x80000003d0d08210 */ /* 0x000fc40007ffe0ff */
[----:B------:R-:W-:Y:S01]  /*46a0*/  ISETP.GT.U32.AND P0, PT, R3, R210, PT ;  /* 0x000000d20300720c */ /* 0x000fe20003f04070 */
[----:B------:R-:W-:Y:S01]  /*46b0*/  @!P2 IMAD.MOV R202, RZ, RZ, -R202 ;  /* 0x000000ffffcaa224 */ /* 0x000fe200078e0aca */
[----:B------:R-:W-:Y:S01]  /*46c0*/  IABS R222, R6 ;  /* 0x0000000600de7213 */ /* 0x000fe20000000000 */
[----:B------:R-:W-:Y:S01]  /*46d0*/  @!P3 IMAD.MOV R200, RZ, RZ, -R200 ;  /* 0x000000ffffc8b224 */ /* 0x000fe200078e0ac8 */
[----:B------:R-:W-:Y:S02]  /*46e0*/  ISETP.GE.AND P4, PT, R13, RZ, PT ;  /* 0x000000ff0d00720c */ /* 0x000fe40003f86270 */
[----:B------:R-:W-:Y:S01]  /*46f0*/  ISETP.GE.AND P2, PT, R6, RZ, PT ;  /* 0x000000ff0600720c */ /* 0x000fe20003f46270 */
[C---:B------:R-:W-:Y:S01]  /*4700*/  IMAD.HI.U32 R6, R5.reuse, R222, RZ ;  /* 0x000000de05067227 */ /* 0x040fe200078e00ff */
[----:B------:R-:W-:Y:S02]  /*4710*/  IABS R212, R8 ;  /* 0x0000000800d47213 */ /* 0x000fe40000000000 */
[----:B------:R-:W-:Y:S01]  /*4720*/  LOP3.LUT R9, R4, 0xb8, RZ, 0xfc, !PT ;  /* 0x000000b804097812 */ /* 0x000fe200078efcff */
[----:B------:R-:W-:Y:S01]  /*4730*/  @!P6 IMAD.IADD R206, R206, 0x1, -R3 ;  /* 0x00000001cecee824 */ /* 0x000fe200078e0a03 */
[----:B------:R-:W-:Y:S01]  /*4740*/  ISETP.GE.AND P6, PT, R8, RZ, PT ;  /* 0x000000ff0800720c */ /* 0x000fe20003fc6270 */
[----:B------:R-:W-:Y:S01]  /*4750*/  IMAD.MOV R8, RZ, RZ, -R6 ;  /* 0x000000ffff087224 */ /* 0x000fe200078e0a06 */
[----:B------:R-:W-:Y:S01]  /*4760*/  IABS R214, R7 ;  /* 0x0000000700d67213 */ /* 0x000fe20000000000 */
[----:B------:R-:W-:Y:S01]  /*4770*/  IMAD.HI.U32 R6, R5, R212, RZ ;  /* 0x000000d405067227 */ /* 0x000fe200078e00ff */
[----:B------:R-:W-:-:S02]  /*4780*/  IABS R216, R9 ;  /* 0x0000000900d87213 */ /* 0x000fc40000000000 */
[----:B------:R-:W-:Y:S01]  /*4790*/  ISETP.GE.AND P5, PT, R14, RZ, PT ;  /* 0x000000ff0e00720c */ /* 0x000fe20003fa6270 */
[----:B------:R-:W-:Y:S01]  /*47a0*/  @!P0 IMAD.IADD R210, R210, 0x1, -R3 ;  /* 0x00000001d2d28824 */ /* 0x000fe200078e0a03 */
[----:B------:R-:W-:Y:S01]  /*47b0*/  ISETP.GE.AND P3, PT, R7, RZ, PT ;  /* 0x000000ff0700720c */ /* 0x000fe20003f66270 */
[----:B------:R-:W-:Y:S01]  /*47c0*/  IMAD R222, R3, R8, R222 ;  /* 0x0000000803de7224 */ /* 0x000fe200078e02de */
[C---:B------:R-:W-:Y:S01]  /*47d0*/  LOP3.LUT R11, R4.reuse, 0xbe, RZ, 0xfc, !PT ;  /* 0x000000be040b7812 */ /* 0x040fe200078efcff */
[----:B------:R-:W-:Y:S01]  /*47e0*/  IMAD.HI.U32 R7, R5, R214, RZ ;  /* 0x000000d605077227 */ /* 0x000fe200078e00ff */
[----:B------:R-:W-:Y:S02]  /*47f0*/  ISETP.GT.U32.AND P0, PT, R3, R210, PT ;  /* 0x000000d20300720c */ /* 0x000fe40003f04070 */
[----:B------:R-:W-:Y:S01]  /*4800*/  IABS R220, R11 ;  /* 0x0000000b00dc7213 */ /* 0x000fe20000000000 */
[----:B------:R-:W-:Y:S01]  /*4810*/  IMAD.MOV R8, RZ, RZ, -R6 ;  /* 0x000000ffff087224 */ /* 0x000fe200078e0a06 */
[C---:B------:R-:W-:Y:S01]  /*4820*/  LOP3.LUT R12, R4.reuse, 0xc0, RZ, 0xfc, !PT ;  /* 0x000000c0040c7812 */ /* 0x040fe200078efcff */
[----:B------:R-:W-:Y:S01]  /*4830*/  IMAD.HI.U32 R6, R5, R216, RZ ;  /* 0x000000d805067227 */ /* 0x000fe200078e00ff */
[----:B------:R-:W-:-:S02]  /*4840*/  LOP3.LUT R13, R4, 0xc2, RZ, 0xfc, !PT ;  /* 0x000000c2040d7812 */ /* 0x000fc400078efcff */
[----:B------:R-:W-:Y:S01]  /*4850*/  IABS R226, R12 ;  /* 0x0000000c00e27213 */ /* 0x000fe20000000000 */
[----:B------:R-:W-:Y:S01]  /*4860*/  @!P4 IMAD.MOV R206, RZ, RZ, -R206 ;  /* 0x000000ffffcec224 */ /* 0x000fe200078e0ace */
[C---:B------:R-:W-:Y:S01]  /*4870*/  ISETP.GT.U32.AND P4, PT, R3.reuse, R222, PT ;  /* 0x000000de0300720c */ /* 0x040fe20003f84070 */
[----:B------:R-:W-:Y:S01]  /*4880*/  IMAD.MOV R7, RZ, RZ, -R7 ;  /* 0x000000ffff077224 */ /* 0x000fe200078e0a07 */
[----:B------:R-:W-:Y:S01]  /*4890*/  IADD3 R6, PT, PT, -R6, RZ, RZ ;  /* 0x000000ff06067210 */ /* 0x000fe20007ffe1ff */
[C---:B------:R-:W-:Y:S01]  /*48a0*/  IMAD R212, R3.reuse, R8, R212 ;  /* 0x0000000803d47224 */ /* 0x040fe200078e02d4 */
[----:B------:R-:W-:Y:S01]  /*48b0*/  LOP3.LUT R8, R4, 0xbc, RZ, 0xfc, !PT ;  /* 0x000000bc04087812 */ /* 0x000fe200078efcff */
[C---:B------:R-:W-:Y:S01]  /*48c0*/  IMAD R214, R3.reuse, R7, R214 ;  /* 0x0000000703d67224 */ /* 0x040fe200078e02d6 */
[----:B------:R-:W-:Y:S01]  /*48d0*/  IABS R228, R13 ;  /* 0x0000000d00e47213 */ /* 0x000fe20000000000 */
[----:B------:R-:W-:Y:S01]  /*48e0*/  @!P5 IMAD.MOV R208, RZ, RZ, -R208 ;  /* 0x000000ffffd0d224 */ /* 0x000fe200078e0ad0 */
[----:B------:R-:W-:Y:S01]  /*48f0*/  IABS R224, R8 ;  /* 0x0000000800e07213 */ /* 0x000fe20000000000 */
[C---:B------:R-:W-:Y:S01]  /*4900*/  IMAD R216, R3.reuse, R6, R216 ;  /* 0x0000000603d87224 */ /* 0x040fe200078e02d8 */
[C---:B------:R-:W-:Y:S01]  /*4910*/  ISETP.GT.U32.AND P5, PT, R3.reuse, R214, PT ;  /* 0x000000d60300720c */ /* 0x040fe20003fa4070 */
[----:B------:R-:W-:Y:S01]  /*4920*/  @!P0 IMAD.IADD R210, R210, 0x1, -R3 ;  /* 0x00000001d2d28824 */ /* 0x000fe200078e0a03 */
[----:B------:R-:W-:Y:S01]  /*4930*/  ISETP.GT.U32.AND P0, PT, R3, R212, PT ;  /* 0x000000d40300720c */ /* 0x000fe20003f04070 */
[----:B------:R-:W-:Y:S01]  /*4940*/  IMAD.HI.U32 R6, R5, R224, RZ ;  /* 0x000000e005067227 */ /* 0x000fe200078e00ff */
[----:B------:R-:W-:-:S02]  /*4950*/  @!P4 IADD3 R222, PT, PT, R222, -R3, RZ ;  /* 0x80000003dedec210 */ /* 0x000fc40007ffe0ff */
[----:B------:R-:W-:Y:S01]  /*4960*/  ISETP.GT.U32.AND P4, PT, R3, R216, PT ;  /* 0x000000d80300720c */ /* 0x000fe20003f84070 */
[----:B------:R-:W-:Y:S01]  /*4970*/  IMAD.MOV R6, RZ, RZ, -R6 ;  /* 0x000000ffff067224 */ /* 0x000fe200078e0a06 */
[----:B------:R-:W-:Y:S01]  /*4980*/  LOP3.LUT R14, R4, 0xd4, RZ, 0xfc, !PT ;  /* 0x000000d4040e7812 */ /* 0x000fe200078efcff */
[----:B------:R-:W-:-:S03]  /*4990*/  IMAD.HI.U32 R7, R5, R218, RZ ;  /* 0x000000da05077227 */ /* 0x000fc600078e00ff */
[----:B------:R-:W-:Y:S01]  /*49a0*/  IABS R248, R14 ;  /* 0x0000000e00f87213 */ /* 0x000fe20000000000 */
[--C-:B------:R-:W-:Y:S01]  /*49b0*/  @!P5 IMAD.IADD R214, R214, 0x1, -R3.reuse ;  /* 0x00000001d6d6d824 */ /* 0x100fe200078e0a03 */
[C---:B------:R-:W-:Y:S01]  /*49c0*/  ISETP.GT.U32.AND P5, PT, R3.reuse, R222, PT ;  /* 0x000000de0300720c */ /* 0x040fe20003fa4070 */
[----:B------:R-:W-:Y:S02]  /*49d0*/  @!P0 IMAD.IADD R212, R212, 0x1, -R3 ;  /* 0x00000001d4d48824 */ /* 0x000fe400078e0a03 */
[C---:B------:R-:W-:Y:S01]  /*49e0*/  IMAD R224, R3.reuse, R6, R224 ;  /* 0x0000000603e07224 */ /* 0x040fe200078e02e0 */
[----:B------:R-:W-:Y:S01]  /*49f0*/  ISETP.GT.U32.AND P0, PT, R3, R214, PT ;  /* 0x000000d60300720c */ /* 0x000fe20003f04070 */
[----:B------:R-:W-:Y:S01]  /*4a00*/  IMAD.HI.U32 R6, R5, R220, RZ ;  /* 0x000000dc05067227 */ /* 0x000fe200078e00ff */
[----:B------:R-:W-:-:S03]  /*4a10*/  @!P4 IADD3 R216, PT, PT, R216, -R3, RZ ;  /* 0x80000003d8d8c210 */ /* 0x000fc60007ffe0ff */
[----:B------:R-:W-:Y:S01]  /*4a20*/  IMAD.MOV R6, RZ, RZ, -R6 ;  /* 0x000000ffff067224 */ /* 0x000fe200078e0a06 */
[C---:B------:R-:W-:Y:S01]  /*4a30*/  ISETP.GT.U32.AND P4, PT, R3.reuse, R216, PT ;  /* 0x000000d80300720c */ /* 0x040fe20003f84070 */
[----:B------:R-:W-:Y:S02]  /*4a40*/  IMAD.MOV R7, RZ, RZ, -R7 ;  /* 0x000000ffff077224 */ /* 0x000fe400078e0a07 */
[----:B------:R-:W-:Y:S02]  /*4a50*/  IMAD R220, R3, R6, R220 ;  /* 0x0000000603dc7224 */ /* 0x000fe400078e02dc */
[----:B------:R-:W-:-:S04]  /*4a60*/  IMAD.HI.U32 R6, R5, R226, RZ ;  /* 0x000000e205067227 */ /* 0x000fc800078e00ff */
[----:B------:R-:W-:Y:S01]  /*4a70*/  @!P0 IMAD.IADD R214, R214, 0x1, -R3 ;  /* 0x00000001d6d68824 */ /* 0x000fe200078e0a03 */
[C---:B------:R-:W-:Y:S01]  /*4a80*/  ISETP.GT.U32.AND P0, PT, R3.reuse, R224, PT ;  /* 0x000000e00300720c */ /* 0x040fe20003f04070 */
[----:B------:R-:W-:Y:S02]  /*4a90*/  IMAD.MOV R6, RZ, RZ, -R6 ;  /* 0x000000ffff067224 */ /* 0x000fe400078e0a06 */
[----:B------:R-:W-:Y:S01]  /*4aa0*/  @!P4 IADD3 R216, PT, PT, R216, -R3, RZ ;  /* 0x80000003d8d8c210 */ /* 0x000fe20007ffe0ff */
[C---:B------:R-:W-:Y:S01]  /*4ab0*/  IMAD R218, R3.reuse, R7, R218 ;  /* 0x0000000703da7224 */ /* 0x040fe200078e02da */
[C---:B------:R-:W-:Y:S01]  /*4ac0*/  ISETP.GT.U32.AND P4, PT, R3.reuse, R220, PT ;  /* 0x000000dc0300720c */ /* 0x040fe20003f84070 */
[----:B------:R-:W-:Y:S02]  /*4ad0*/  IMAD R226, R3, R6, R226 ;  /* 0x0000000603e27224 */ /* 0x000fe400078e02e2 */
[----:B------:R-:W-:-:S04]  /*4ae0*/  IMAD.HI.U32 R6, R5, R228, RZ ;  /* 0x000000e405067227 */ /* 0x000fc800078e00ff */
[----:B------:R-:W-:Y:S02]  /*4af0*/  IMAD.MOV R7, RZ, RZ, -R6 ;  /* 0x000000ffff077224 */ /* 0x000fe400078e0a06 */
[--C-:B------:R-:W-:Y:S01]  /*4b00*/  @!P0 IMAD.IADD R224, R224, 0x1, -R3.reuse ;  /* 0x00000001e0e08824 */ /* 0x100fe200078e0a03 */
[----:B------:R-:W-:Y:S01]  /*4b10*/  ISETP.GE.AND P0, PT, R8, RZ, PT ;  /* 0x000000ff0800720c */ /* 0x000fe20003f06270 */
[----:B------:R-:W-:Y:S01]  /*4b20*/  @!P1 IMAD.MOV R210, RZ, RZ, -R210 ;  /* 0x000000ffffd29224 */ /* 0x000fe200078e0ad2 */
[C---:B------:R-:W-:Y:S01]  /*4b30*/  ISETP.GT.U32.AND P1, PT, R3.reuse, R212, PT ;  /* 0x000000d40300720c */ /* 0x040fe20003f24070 */
[--C-:B------:R-:W-:Y:S01]  /*4b40*/  @!P4 IMAD.IADD R220, R220, 0x1, -R3.reuse ;  /* 0x00000001dcdcc824 */ /* 0x100fe200078e0a03 */
[C---:B------:R-:W-:Y:S01]  /*4b50*/  ISETP.GT.U32.AND P4, PT, R3.reuse, R224, PT ;  /* 0x000000e00300720c */ /* 0x040fe20003f84070 */
[----:B------:R-:W-:Y:S01]  /*4b60*/  @!P5 IMAD.IADD R222, R222, 0x1, -R3 ;  /* 0x00000001deded824 */ /* 0x000fe200078e0a03 */
[C---:B------:R-:W-:Y:S01]  /*4b70*/  ISETP.GT.U32.AND P5, PT, R3.reuse, R218, PT ;  /* 0x000000da0300720c */ /* 0x040fe20003fa4070 */
[----:B------:R-:W-:Y:S01]  /*4b80*/  IMAD R228, R3, R7, R228 ;  /* 0x0000000703e47224 */ /* 0x000fe200078e02e4 */
[----:B------:R-:W-:Y:S01]  /*4b90*/  LOP3.LUT R7, R4, 0xc8, RZ, 0xfc, !PT ;  /* 0x000000c804077812 */ /* 0x000fe200078efcff */
[----:B------:R-:W-:Y:S01]  /*4ba0*/  @!P3 IMAD.MOV R214, RZ, RZ, -R214 ;  /* 0x000000ffffd6b224 */ /* 0x000fe200078e0ad6 */
[----:B------:R-:W-:-:S02]  /*4bb0*/  @!P2 IADD3 R222, PT, PT, -R222, RZ, RZ ;  /* 0x000000ffdedea210 */ /* 0x000fc40007ffe1ff */
[----:B------:R-:W-:Y:S02]  /*4bc0*/  ISETP.GT.U32.AND P3, PT, R3, R220, PT ;  /* 0x000000dc0300720c */ /* 0x000fe40003f64070 */
[----:B------:R-:W-:Y:S01]  /*4bd0*/  IABS R236, R7 ;  /* 0x0000000700ec7213 */ /* 0x000fe20000000000 */
[--C-:B------:R-:W-:Y:S01]  /*4be0*/  @!P1 IMAD.IADD R212, R212, 0x1, -R3.reuse ;  /* 0x00000001d4d49824 */ /* 0x100fe200078e0a03 */
[----:B------:R-:W-:Y:S01]  /*4bf0*/  ISETP.GE.AND P1, PT, R9, RZ, PT ;  /* 0x000000ff0900720c */ /* 0x000fe20003f26270 */
[--C-:B------:R-:W-:Y:S01]  /*4c00*/  @!P4 IMAD.IADD R224, R224, 0x1, -R3.reuse ;  /* 0x00000001e0e0c824 */ /* 0x100fe200078e0a03 */
[C---:B------:R-:W-:Y:S01]  /*4c10*/  ISETP.GT.U32.AND P4, PT, R3.reuse, R228, PT ;  /* 0x000000e40300720c */ /* 0x040fe20003f84070 */
[--C-:B------:R-:W-:Y:S01]  /*4c20*/  @!P5 IMAD.IADD R218, R218, 0x1, -R3.reuse ;  /* 0x00000001dadad824 */ /* 0x100fe200078e0a03 */
[----:B------:R-:W-:Y:S01]  /*4c30*/  LOP3.LUT R9, R4, 0xc4, RZ, 0xfc, !PT ;  /* 0x000000c404097812 */ /* 0x000fe200078efcff */
[----:B------:R-:W-:Y:S01]  /*4c40*/  @!P6 IMAD.MOV R212, RZ, RZ, -R212 ;  /* 0x000000ffffd4e224 */ /* 0x000fe200078e0ad4 */
[C---:B------:R-:W-:Y:S01]  /*4c50*/  ISETP.GT.U32.AND P6, PT, R3.reuse, R226, PT ;  /* 0x000000e20300720c */ /* 0x040fe20003fc4070 */
[----:B------:R-:W-:Y:S01]  /*4c60*/  @!P0 IMAD.MOV R224, RZ, RZ, -R224 ;  /* 0x000000ffffe08224 */ /* 0x000fe200078e0ae0 */
[----:B------:R-:W-:Y:S01]  /*4c70*/  ISETP.GT.U32.AND P2, PT, R3, R218, PT ;  /* 0x000000da0300720c */ /* 0x000fe20003f44070 */
[----:B------:R-:W-:Y:S01]  /*4c80*/  @!P3 IMAD.IADD R220, R220, 0x1, -R3 ;  /* 0x00000001dcdcb824 */ /* 0x000fe200078e0a03 */
[----:B------:R-:W-:-:S02]  /*4c90*/  IABS R230, R9 ;  /* 0x0000000900e67213 */ /* 0x000fc40000000000 */
[----:B------:R-:W-:Y:S01]  /*4ca0*/  ISETP.GE.AND P5, PT, R10, RZ, PT ;  /* 0x000000ff0a00720c */ /* 0x000fe20003fa6270 */
[----:B------:R-:W-:Y:S01]  /*4cb0*/  @!P1 IMAD.MOV R216, RZ, RZ, -R216 ;  /* 0x000000ffffd89224 */ /* 0x000fe200078e0ad8 */
[----:B------:R-:W-:Y:S01]  /*4cc0*/  ISETP.GE.AND P1, PT, R11, RZ, PT ;  /* 0x000000ff0b00720c */ /* 0x000fe20003f26270 */
[--C-:B------:R-:W-:Y:S01]  /*4cd0*/  @!P4 IMAD.IADD R228, R228, 0x1, -R3.reuse ;  /* 0x00000001e4e4c824 */ /* 0x100fe200078e0a03 */
[----:B------:R-:W-:Y:S01]  /*4ce0*/  ISETP.GE.AND P3, PT, R13, RZ, PT ;  /* 0x000000ff0d00720c */ /* 0x000fe20003f66270 */
[----:B------:R-:W-:Y:S01]  /*4cf0*/  IMAD.HI.U32 R6, R5, R230, RZ ;  /* 0x000000e605067227 */ /* 0x000fe200078e00ff */
[----:B------:R-:W-:Y:S02]  /*4d00*/  LOP3.LUT R8, R4, 0xca, RZ, 0xfc, !PT ;  /* 0x000000ca04087812 */ /* 0x000fe400078efcff */
[C---:B------:R-:W-:Y:S01]  /*4d10*/  ISETP.GT.U32.AND P0, PT, R3.reuse, R228, PT ;  /* 0x000000e40300720c */ /* 0x040fe20003f04070 */
[----:B------:R-:W-:Y:S01]  /*4d20*/  IMAD.MOV R6, RZ, RZ, -R6 ;  /* 0x000000ffff067224 */ /* 0x000fe200078e0a06 */
[----:B------:R-:W-:Y:S01]  /*4d30*/  @!P2 IADD3 R218, PT, PT, R218, -R3, RZ ;  /* 0x80000003dadaa210 */ /* 0x000fe20007ffe0ff */
[----:B------:R-:W-:Y:S01]  /*4d40*/  @!P6 IMAD.IADD R226, R226, 0x1, -R3 ;  /* 0x00000001e2e2e824 */ /* 0x000fe200078e0a03 */
[----:B------:R-:W-:Y:S01]  /*4d50*/  ISETP.GE.AND P2, PT, R12, RZ, PT ;  /* 0x000000ff0c00720c */ /* 0x000fe20003f46270 */
[C---:B------:R-:W-:Y:S01]  /*4d60*/  IMAD R230, R3.reuse, R6, R230 ;  /* 0x0000000603e67224 */ /* 0x040fe200078e02e6 */
[----:B------:R-:W-:Y:S01]  /*4d70*/  @!P5 IADD3 R218, PT, PT, -R218, RZ, RZ ;  /* 0x000000ffdadad210 */ /* 0x000fe20007ffe1ff */
[----:B------:R-:W-:Y:S01]  /*4d80*/  @!P1 IMAD.MOV R220, RZ, RZ, -R220 ;  /* 0x000000ffffdc9224 */ /* 0x000fe200078e0adc */
[----:B------:R-:W-:-:S02]  /*4d90*/  ISETP.GT.U32.AND P5, PT, R3, R226, PT ;  /* 0x000000e20300720c */ /* 0x000fc40003fa4070 */
[----:B------:R-:W-:Y:S02]  /*4da0*/  LOP3.LUT R6, R4, 0xc6, RZ, 0xfc, !PT ;  /* 0x000000c604067812 */ /* 0x000fe400078efcff */
[----:B------:R-:W-:Y:S01]  /*4db0*/  ISETP.GE.AND P1, PT, R7, RZ, PT ;  /* 0x000000ff0700720c */ /* 0x000fe20003f26270 */
[----:B------:R-:W-:Y:S01]  /*4dc0*/  IMAD.HI.U32 R7, R5, R236, RZ ;  /* 0x000000ec05077227 */ /* 0x000fe200078e00ff */
[----:B------:R-:W-:Y:S02]  /*4dd0*/  @!P0 IADD3 R228, PT, PT, R228, -R3, RZ ;  /* 0x80000003e4e48210 */ /* 0x000fe40007ffe0ff */
[----:B------:R-:W-:Y:S01]  /*4de0*/  ISETP.GT.U32.AND P0, PT, R3, R230, PT ;  /* 0x000000e60300720c */ /* 0x000fe20003f04070 */
[----:B------:R-:W-:Y:S01]  /*4df0*/  IMAD.MOV R7, RZ, RZ, -R7 ;  /* 0x000000ffff077224 */ /* 0x000fe200078e0a07 */
[----:B------:R-:W-:Y:S01]  /*4e00*/  IABS R232, R6 ;  /* 0x0000000600e87213 */ /* 0x000fe20000000000 */
[----:B------:R-:W-:Y:S01]  /*4e10*/  @!P3 IMAD.MOV R228, RZ, RZ, -R228 ;  /* 0x000000ffffe4b224 */ /* 0x000fe200078e0ae4 */
[----:B------:R-:W-:Y:S01]  /*4e20*/  ISETP.GE.AND P4, PT, R6, RZ, PT ;  /* 0x000000ff0600720c */ /* 0x000fe20003f86270 */
[----:B------:R-:W-:Y:S01]  /*4e30*/  @!P5 IMAD.IADD R226, R226, 0x1, -R3 ;  /* 0x00000001e2e2d824 */ /* 0x000fe200078e0a03 */
[----:B------:R-:W-:Y:S01]  /*4e40*/  ISETP.GE.AND P6, PT, R9, RZ, PT ;  /* 0x000000ff0900720c */ /* 0x000fe20003fc6270 */
[----:B------:R-:W-:Y:S01]  /*4e50*/  IMAD.HI.U32 R6, R5, R232, RZ ;  /* 0x000000e805067227 */ /* 0x000fe200078e00ff */
[----:B------:R-:W-:-:S02]  /*4e60*/  LOP3.LUT R9, R4, 0xcc, RZ, 0xfc, !PT ;  /* 0x000000cc04097812 */ /* 0x000fc400078efcff */
[----:B------:R-:W-:Y:S01]  /*4e70*/  @!P2 IADD3 R226, PT, PT, -R226, RZ, RZ ;  /* 0x000000ffe2e2a210 */ /* 0x000fe20007ffe1ff */
[----:B------:R-:W-:Y:S01]  /*4e80*/  IMAD.MOV R6, RZ, RZ, -R6 ;  /* 0x000000ffff067224 */ /* 0x000fe200078e0a06 */
[----:B------:R-:W-:Y:S01]  /*4e90*/  IABS R238, R9 ;  /* 0x0000000900ee7213 */ /* 0x000fe20000000000 */
[----:B------:R-:W-:Y:S01]  /*4ea0*/  @!P0 IMAD.IADD R230, R230, 0x1, -R3 ;  /* 0x00000001e6e68824 */ /* 0x000fe200078e0a03 */
[----:B------:R-:W-:Y:S01]  /*4eb0*/  IABS R234, R8 ;  /* 0x0000000800ea7213 */ /* 0x000fe20000000000 */
[C---:B------:R-:W-:Y:S01]  /*4ec0*/  IMAD R232, R3.reuse, R6, R232 ;  /* 0x0000000603e87224 */ /* 0x040fe200078e02e8 */
[----:B------:R-:W-:Y:S01]  /*4ed0*/  ISETP.GE.AND P5, PT, R8, RZ, PT ;  /* 0x000000ff0800720c */ /* 0x000fe20003fa6270 */
[C---:B------:R-:W-:Y:S01]  /*4ee0*/  IMAD R236, R3.reuse, R7, R236 ;  /* 0x0000000703ec7224 */ /* 0x040fe200078e02ec */
[----:B------:R-:W-:Y:S01]  /*4ef0*/  ISETP.GT.U32.AND P2, PT, R3, R230, PT ;  /* 0x000000e60300720c */ /* 0x000fe20003f44070 */
[----:B------:R-:W-:Y:S01]  /*4f00*/  IMAD.HI.U32 R6, R5, R238, RZ ;  /* 0x000000ee05067227 */ /* 0x000fe200078e00ff */
[----:B------:R-:W-:-:S02]  /*4f10*/  ISETP.GT.U32.AND P0, PT, R3, R232, PT ;  /* 0x000000e80300720c */ /* 0x000fc40003f04070 */
[----:B------:R-:W-:Y:S01]  /*4f20*/  ISETP.GT.U32.AND P3, PT, R3, R236, PT ;  /* 0x000000ec0300720c */ /* 0x000fe20003f64070 */
[----:B------:R-:W-:Y:S01]  /*4f30*/  IMAD.MOV R6, RZ, RZ, -R6 ;  /* 0x000000ffff067224 */ /* 0x000fe200078e0a06 */
[C---:B------:R-:W-:Y:S01]  /*4f40*/  LOP3.LUT R12, R4.reuse, 0xd0, RZ, 0xfc, !PT ;  /* 0x000000d0040c7812 */ /* 0x040fe200078efcff */
[----:B------:R-:W-:Y:S01]  /*4f50*/  IMAD.HI.U32 R8, R5, R234, RZ ;  /* 0x000000ea05087227 */ /* 0x000fe200078e00ff */
[C---:B------:R-:W-:Y:S02]  /*4f60*/  LOP3.LUT R11, R4.reuse, 0xce, RZ, 0xfc, !PT ;  /* 0x000000ce040b7812 */ /* 0x040fe400078efcff */
[----:B------:R-:W-:Y:S01]  /*4f70*/  LOP3.LUT R13, R4, 0xd2, RZ, 0xfc, !PT ;  /* 0x000000d2040d7812 */ /* 0x000fe200078efcff */
[C---:B------:R-:W-:Y:S01]  /*4f80*/  IMAD R238, R3.reuse, R6, R238 ;  /* 0x0000000603ee7224 */ /* 0x040fe200078e02ee */
[----:B------:R-:W-:Y:S01]  /*4f90*/  IABS R244, R11 ;  /* 0x0000000b00f47213 */ /* 0x000fe20000000000 */
[--C-:B------:R-:W-:Y:S01]  /*4fa0*/  @!P2 IMAD.IADD R230, R230, 0x1, -R3.reuse ;  /* 0x00000001e6e6a824 */ /* 0x100fe200078e0a03 */
[----:B------:R-:W-:Y:S01]  /*4fb0*/  IABS R10, R13 ;  /* 0x0000000d000a7213 */ /* 0x000fe20000000000 */
[----:B------:R-:W-:Y:S01]  /*4fc0*/  IMAD.MOV R8, RZ, RZ, -R8 ;  /* 0x000000ffff087224 */ /* 0x000fe200078e0a08 */
[----:B------:R-:W-:Y:S01]  /*4fd0*/  @!P0 IADD3 R232, PT, PT, R232, -R3, RZ ;  /* 0x80000003e8e88210 */ /* 0x000fe20007ffe0ff */
[----:B------:R-:W-:Y:S01]  /*4fe0*/  @!P6 IMAD.MOV R230, RZ, RZ, -R230 ;  /* 0x000000ffffe6e224 */ /* 0x000fe200078e0ae6 */
[C---:B------:R-:W-:Y:S01]  /*4ff0*/  ISETP.GT.U32.AND P6, PT, R3.reuse, R238, PT ;  /* 0x000000ee0300720c */ /* 0x040fe20003fc4070 */
[C---:B------:R-:W-:Y:S01]  /*5000*/  IMAD R234, R3.reuse, R8, R234 ;  /* 0x0000000803ea7224 */ /* 0x040fe200078e02ea */
[----:B------:R-:W-:Y:S01]  /*5010*/  IABS R8, R12 ;  /* 0x0000000c00087213 */ /* 0x000fe20000000000 */
[----:B------:R-:W-:Y:S01]  /*5020*/  @!P3 IMAD.IADD R236, R236, 0x1, -R3 ;  /* 0x00000001ececb824 */ /* 0x000fe200078e0a03 */
[----:B------:R-:W-:Y:S01]  /*5030*/  ISETP.GT.U32.AND P0, PT, R3, R232, PT ;  /* 0x000000e80300720c */ /* 0x000fe20003f04070 */
[----:B------:R-:W-:Y:S01]  /*5040*/  IMAD.HI.U32 R7, R5, R244, RZ ;  /* 0x000000f405077227 */ /* 0x000fe200078e00ff */
[----:B------:R-:W-:-:S02]  /*5050*/  ISETP.GT.U32.AND P2, PT, R3, R234, PT ;  /* 0x000000ea0300720c */ /* 0x000fc40003f44070 */
[----:B------:R-:W-:Y:S01]  /*5060*/  ISETP.GT.U32.AND P3, PT, R3, R236, PT ;  /* 0x000000ec0300720c */ /* 0x000fe20003f64070 */
[----:B------:R-:W-:-:S04]  /*5070*/  IMAD.HI.U32 R6, R5, R8, RZ ;  /* 0x0000000805067227 */ /* 0x000fc800078e00ff */
[----:B------:R-:W-:Y:S02]  /*5080*/  IMAD.MOV R6, RZ, RZ, -R6 ;  /* 0x000000ffff067224 */ /* 0x000fe400078e0a06 */
[----:B------:R-:W-:Y:S02]  /*5090*/  @!P6 IMAD.IADD R238, R238, 0x1, -R3 ;  /* 0x00000001eeeee824 */ /* 0x000fe400078e0a03 */
[C---:B------:R-:W-:Y:S01]  /*50a0*/  IMAD R163, R3.reuse, R6, R8 ;  /* 0x0000000603a37224 */ /* 0x040fe200078e0208 */
[----:B------:R-:W-:Y:S01]  /*50b0*/  @!P0 IADD3 R232, PT, PT, R232, -R3, RZ ;  /* 0x80000003e8e88210 */ /* 0x000fe20007ffe0ff */
[----:B------:R-:W-:Y:S01]  /*50c0*/  IMAD.MOV R7, RZ, RZ, -R7 ;  /* 0x000000ffff077224 */ /* 0x000fe200078e0a07 */
[C---:B------:R-:W-:Y:S01]  /*50d0*/  ISETP.GT.U32.AND P6, PT, R3.reuse, R238, PT ;  /* 0x000000ee0300720c */ /* 0x040fe20003fc4070 */
[----:B------:R-:W-:Y:S01]  /*50e0*/  @!P3 IMAD.IADD R236, R236, 0x1, -R3 ;  /* 0x00000001ececb824 */ /* 0x000fe200078e0a03 */
[C---:B------:R-:W-:Y:S01]  /*50f0*/  ISETP.GT.U32.AND P3, PT, R3.reuse, R163, PT ;  /* 0x000000a30300720c */ /* 0x040fe20003f64070 */
[----:B------:R-:W-:-:S02]  /*5100*/  IMAD R244, R3, R7, R244 ;  /* 0x0000000703f47224 */ /* 0x000fc400078e02f4 */
[----:B------:R-:W-:-:S03]  /*5110*/  IMAD.HI.U32 R6, R5, R10, RZ ;  /* 0x0000000a05067227 */ /* 0x000fc600078e00ff */
[----:B------:R-:W-:Y:S01]  /*5120*/  ISETP.GT.U32.AND P0, PT, R3, R244, PT ;  /* 0x000000f40300720c */ /* 0x000fe20003f04070 */
[----:B------:R-:W-:-:S04]  /*5130*/  IMAD.HI.U32 R7, R5, R248, RZ ;  /* 0x000000f805077227 */ /* 0x000fc800078e00ff */
[----:B------:R-:W-:Y:S01]  /*5140*/  @!P4 IMAD.MOV R232, RZ, RZ, -R232 ;  /* 0x000000ffffe8c224 */ /* 0x000fe200078e0ae8 */
[----:B------:R-:W-:Y:S01]  /*5150*/  ISETP.GE.AND P4, PT, R9, RZ, PT ;  /* 0x000000ff0900720c */ /* 0x000fe20003f86270 */
[----:B------:R-:W-:Y:S01]  /*5160*/  IMAD.MOV R6, RZ, RZ, -R6 ;  /* 0x000000ffff067224 */ /* 0x000fe200078e0a06 */
[----:B------:R-:W-:Y:S01]  /*5170*/  IADD3 R7, PT, PT, -R7, RZ, RZ ;  /* 0x000000ff07077210 */ /* 0x000fe20007ffe1ff */
[--C-:B------:R-:W-:Y:S01]  /*5180*/  @!P3 IMAD.IADD R163, R163, 0x1, -R3.reuse ;  /* 0x00000001a3a3b824 */ /* 0x100fe200078e0a03 */
[----:B------:R-:W-:Y:S01]  /*5190*/  @!P6 IADD3 R238, PT, PT, R238, -R3, RZ ;  /* 0x80000003eeeee210 */ /* 0x000fe20007ffe0ff */
[C---:B------:R-:W-:Y:S01]  /*51a0*/  IMAD R229, R3.reuse, R6, R10 ;  /* 0x0000000603e57224 */ /* 0x040fe200078e020a */
[----:B------:R-:W-:Y:S01]  /*51b0*/  LOP3.LUT R6, R4, 0xd6, RZ, 0xfc, !PT ;  /* 0x000000d604067812 */ /* 0x000fe200078efcff */
[C---:B------:R-:W-:Y:S01]  /*51c0*/  IMAD R248, R3.reuse, R7, R248 ;  /* 0x0000000703f87224 */ /* 0x040fe200078e02f8 */
[C---:B------:R-:W-:Y:S01]  /*51d0*/  ISETP.GT.U32.AND P3, PT, R3.reuse, R163, PT ;  /* 0x000000a30300720c */ /* 0x040fe20003f64070 */
[--C-:B------:R-:W-:Y:S01]  /*51e0*/  @!P2 IMAD.IADD R234, R234, 0x1, -R3.reuse ;  /* 0x00000001eaeaa824 */ /* 0x100fe200078e0a03 */
[C---:B------:R-:W-:Y:S01]  /*51f0*/  ISETP.GT.U32.AND P6, PT, R3.reuse, R229, PT ;  /* 0x000000e50300720c */ /* 0x040fe20003fc4070 */
[----:B------:R-:W-:Y:S01]  /*5200*/  @!P0 IMAD.IADD R244, R244, 0x1, -R3 ;  /* 0x00000001f4f48824 */ /* 0x000fe200078e0a03 */
[----:B------:R-:W-:Y:S01]  /*5210*/  LOP3.LUT R9, R4, 0xd8, RZ, 0xfc, !PT ;  /* 0x000000d804097812 */ /* 0x000fe200078efcff */
[----:B------:R-:W-:Y:S01]  /*5220*/  @!P4 IMAD.MOV R238, RZ, RZ, -R238 ;  /* 0x000000ffffeec224 */ /* 0x000fe200078e0aee */
[C---:B------:R-:W-:Y:S01]  /*5230*/  ISETP.GT.U32.AND P4, PT, R3.reuse, R248, PT ;  /* 0x000000f80300720c */ /* 0x040fe20003f84070 */
[----:B------:R-:W-:Y:S01]  /*5240*/  @!P1 IMAD.MOV R236, RZ, RZ, -R236 ;  /* 0x000000ffffec9224 */ /* 0x000fe200078e0aec */
[----:B------:R-:W-:-:S02]  /*5250*/  ISETP.GT.U32.AND P2, PT, R3, R234, PT ;  /* 0x000000ea0300720c */ /* 0x000fc40003f44070 */
[----:B------:R-:W-:Y:S02]  /*5260*/  IABS R8, R6 ;  /* 0x0000000600087213 */ /* 0x000fe40000000000 */
[----:B------:R-:W-:Y:S01]  /*5270*/  IABS R10, R9 ;  /* 0x00000009000a7213 */ /* 0x000fe20000000000 */
[--C-:B------:R-:W-:Y:S01]  /*5280*/  @!P3 IMAD.IADD R163, R163, 0x1, -R3.reuse ;  /* 0x00000001a3a3b824 */ /* 0x100fe200078e0a03 */
[----:B------:R-:W-:Y:S01]  /*5290*/  ISETP.GE.AND P3, PT, R6, RZ, PT ;  /* 0x000000ff0600720c */ /* 0x000fe20003f66270 */
[----:B------:R-:W-:Y:S01]  /*52a0*/  IMAD.HI.U32 R6, R5, R8, RZ ;  /* 0x0000000805067227 */ /* 0x000fe200078e00ff */
[----:B------:R-:W-:Y:S02]  /*52b0*/  @!P6 IADD3 R229, PT, PT, R229, -R3, RZ ;  /* 0x80000003e5e5e210 */ /* 0x000fe40007ffe0ff */
[C---:B------:R-:W-:Y:S01]  /*52c0*/  ISETP.GT.U32.AND P1, PT, R3.reuse, R244, PT ;  /* 0x000000f40300720c */ /* 0x040fe20003f24070 */
[----:B------:R-:W-:Y:S01]  /*52d0*/  @!P4 IMAD.IADD R248, R248, 0x1, -R3 ;  /* 0x00000001f8f8c824 */ /* 0x000fe200078e0a03 */
[----:B------:R-:W-:Y:S01]  /*52e0*/  ISETP.GT.U32.AND P4, PT, R3, R229, PT ;  /* 0x000000e50300720c */ /* 0x000fe20003f84070 */
[----:B------:R-:W-:Y:S01]  /*52f0*/  IMAD.HI.U32 R7, R5, R10, RZ ;  /* 0x0000000a05077227 */ /* 0x000fe200078e00ff */
[----:B------:R-:W-:-:S02]  /*5300*/  ISETP.GE.AND P0, PT, R12, RZ, PT ;  /* 0x000000ff0c00720c */ /* 0x000fc40003f06270 */
[----:B------:R-:W-:Y:S01]  /*5310*/  ISETP.GE.AND P6, PT, R9, RZ, PT ;  /* 0x000000ff0900720c */ /* 0x000fe20003fc6270 */
[----:B------:R-:W-:Y:S01]  /*5320*/  IMAD.MOV R6, RZ, RZ, -R6 ;  /* 0x000000ffff067224 */ /* 0x000fe200078e0a06 */
[----:B------:R-:W-:Y:S01]  /*5330*/  LOP3.LUT R9, R4, 0xde, RZ, 0xfc, !PT ;  /* 0x000000de04097812 */ /* 0x000fe200078efcff */
[----:B------:R-:W-:Y:S01]  /*5340*/  @!P2 IMAD.IADD R234, R234, 0x1, -R3 ;  /* 0x00000001eaeaa824 */ /* 0x000fe200078e0a03 */
[----:B------:R-:W-:Y:S01]  /*5350*/  ISETP.GE.AND P2, PT, R11, RZ, PT ;  /* 0x000000ff0b00720c */ /* 0x000fe20003f46270 */
[----:B------:R-:W-:Y:S01]  /*5360*/  IMAD.MOV R165, RZ, RZ, -R7 ;  /* 0x000000ffffa57224 */ /* 0x000fe200078e0a07 */
[----:B------:R-:W-:Y:S01]  /*5370*/  IABS R32, R9 ;  /* 0x0000000900207213 */ /* 0x000fe20000000000 */
[----:B------:R-:W-:Y:S01]  /*5380*/  IMAD R7, R3, R6, R8 ;  /* 0x0000000603077224 */ /* 0x000fe200078e0208 */
[C---:B------:R-:W-:Y:S01]  /*5390*/  LOP3.LUT R8, R4.reuse, 0xdc, RZ, 0xfc, !PT ;  /* 0x000000dc04087812 */ /* 0x040fe200078efcff */
[--C-:B------:R-:W-:Y:S01]  /*53a0*/  @!P4 IMAD.IADD R229, R229, 0x1, -R3.reuse ;  /* 0x00000001e5e5c824 */ /* 0x100fe200078e0a03 */
[----:B------:R-:W-:Y:S01]  /*53b0*/  LOP3.LUT R6, R4, 0xda, RZ, 0xfc, !PT ;  /* 0x000000da04067812 */ /* 0x000fe200078efcff */
[----:B------:R-:W-:Y:S01]  /*53c0*/  @!P1 IMAD.IADD R244, R244, 0x1, -R3 ;  /* 0x00000001f4f49824 */ /* 0x000fe200078e0a03 */
[----:B------:R-:W-:Y:S01]  /*53d0*/  ISETP.GT.U32.AND P4, PT, R3, R7, PT ;  /* 0x000000070300720c */ /* 0x000fe20003f84070 */
[----:B------:R-:W-:Y:S01]  /*53e0*/  @!P5 IMAD.MOV R234, RZ, RZ, -R234 ;  /* 0x000000ffffead224 */ /* 0x000fe200078e0aea */
[----:B------:R-:W-:Y:S01]  /*53f0*/  ISETP.GE.AND P5, PT, R13, RZ, PT ;  /* 0x000000ff0d00720c */ /* 0x000fe20003fa6270 */
[C---:B------:R-:W-:Y:S01]  /*5400*/  IMAD R165, R3.reuse, R165, R10 ;  /* 0x000000a503a57224 */ /* 0x040fe200078e020a */
[----:B------:R-:W-:Y:S01]  /*5410*/  IABS R12, R8 ;  /* 0x00000008000c7213 */ /* 0x000fe20000000000 */
[----:B------:R-:W-:Y:S01]  /*5420*/  @!P2 IMAD.MOV R244, RZ, RZ, -R244 ;  /* 0x000000fffff4a224 */ /* 0x000fe200078e0af4 */
[----:B------:R-:W-:-:S02]  /*5430*/  ISETP.GT.U32.AND P2, PT, R3, R248, PT ;  /* 0x000000f80300720c */ /* 0x000fc40003f44070 */
[----:B------:R-:W-:Y:S02]  /*5440*/  ISETP.GE.AND P1, PT, R14, RZ, PT ;  /* 0x000000ff0e00720c */ /* 0x000fe40003f26270 */
[----:B------:R-:W-:Y:S02]  /*5450*/  IABS R10, R6 ;  /* 0x00000006000a7213 */ /* 0x000fe40000000000 */
[----:B------:R-:W-:Y:S02]  /*5460*/  @!P0 IADD3 R163, PT, PT, -R163, RZ, RZ ;  /* 0x000000ffa3a38210 */ /* 0x000fe40007ffe1ff */
[----:B------:R-:W-:Y:S01]  /*5470*/  @!P4 IADD3 R7, PT, PT, R7, -R3, RZ ;  /* 0x800000030707c210 */ /* 0x000fe20007ffe0ff */
[----:B------:R-:W-:Y:S01]  /*5480*/  @!P5 IMAD.MOV R229, RZ, RZ, -R229 ;  /* 0x000000ffffe5d224 */ /* 0x000fe200078e0ae5 */
[----:B------:R-:W-:Y:S02]  /*5490*/  ISETP.GE.AND P5, PT, R9, RZ, PT ;  /* 0x000000ff0900720c */ /* 0x000fe40003fa6270 */
[----:B------:R-:W-:Y:S01]  /*54a0*/  ISETP.GT.U32.AND P4, PT, R3, R7, PT ;  /* 0x000000070300720c */ /* 0x000fe20003f84070 */
[----:B------:R-:W-:Y:S01]  /*54b0*/  @!P2 IMAD.IADD R248, R248, 0x1, -R3 ;  /* 0x00000001f8f8a824 */ /* 0x000fe200078e0a03 */
[----:B------:R-:W-:Y:S01]  /*54c0*/  ISETP.GE.AND P2, PT, R8, RZ, PT ;  /* 0x000000ff0800720c */ /* 0x000fe20003f46270 */
[----:B------:R-:W-:Y:S01]  /*54d0*/  IMAD.HI.U32 R8, R5, R12, RZ ;  /* 0x0000000c05087227 */ /* 0x000fe200078e00ff */
[----:B------:R-:W-:-:S02]  /*54e0*/  ISETP.GE.AND P0, PT, R6, RZ, PT ;  /* 0x000000ff0600720c */ /* 0x000fc40003f06270 */
[C---:B------:R-:W-:Y:S01]  /*54f0*/  LOP3.LUT R14, R4.reuse, 0xe2, RZ, 0xfc, !PT ;  /* 0x000000e2040e7812 */ /* 0x040fe200078efcff */
[----:B------:R-:W-:Y:S01]  /*5500*/  IMAD.MOV R8, RZ, RZ, -R8 ;  /* 0x000000ffff087224 */ /* 0x000fe200078e0a08 */
[----:B------:R-:W-:Y:S01]  /*5510*/  LOP3.LUT R13, R4, 0xe0, RZ, 0xfc, !PT ;  /* 0x000000e0040d7812 */ /* 0x000fe200078efcff */
[----:B------:R-:W-:Y:S01]  /*5520*/  @!P1 IMAD.MOV R248, RZ, RZ, -R248 ;  /* 0x000000fffff89224 */ /* 0x000fe200078e0af8 */
[C---:B------:R-:W-:Y:S01]  /*5530*/  ISETP.GT.U32.AND P1, PT, R3.reuse, R165, PT ;  /* 0x000000a50300720c */ /* 0x040fe20003f24070 */
[----:B------:R-:W-:Y:S01]  /*5540*/  IMAD R9, R3, R8, R12 ;  /* 0x0000000803097224 */ /* 0x000fe200078e020c */
[----:B------:R-:W-:Y:S01]  /*5550*/  IABS R240, R14 ;  /* 0x0000000e00f07213 */ /* 0x000fe20000000000 */
[----:B------:R-:W-:Y:S01]  /*5560*/  @!P4 IMAD.IADD R7, R7, 0x1, -R3 ;  /* 0x000000010707c824 */ /* 0x000fe200078e0a03 */
[----:B------:R-:W-:Y:S01]  /*5570*/  IABS R30, R13 ;  /* 0x0000000d001e7213 */ /* 0x000fe20000000000 */
[----:B------:R-:W-:Y:S01]  /*5580*/  IMAD.HI.U32 R6, R5, R10, RZ ;  /* 0x0000000a05067227 */ /* 0x000fe200078e00ff */
[----:B------:R-:W-:-:S03]  /*5590*/  IABS R12, R37 ;  /* 0x00000025000c7213 */ /* 0x000fc60000000000 */
[----:B------:R-:W-:Y:S01]  /*55a0*/  @!P3 IMAD.MOV R7, RZ, RZ, -R7 ;  /* 0x000000ffff07b224 */ /* 0x000fe200078e0a07 */
[----:B------:R-:W-:Y:S01]  /*55b0*/  ISETP.GT.U32.AND P3, PT, R3, R9, PT ;  /* 0x000000090300720c */ /* 0x000fe20003f64070 */
[----:B------:R-:W-:-:S04]  /*55c0*/  IMAD.HI.U32 R8, R5, R32, RZ ;  /* 0x0000002005087227 */ /* 0x000fc800078e00ff */
[----:B------:R-:W-:Y:S01]  /*55d0*/  @!P1 IMAD.IADD R165, R165, 0x1, -R3 ;  /* 0x00000001a5a59824 */ /* 0x000fe200078e0a03 */
[----:B------:R-:W-:Y:S01]  /*55e0*/  IADD3 R11, PT, PT, -R8, RZ, RZ ;  /* 0x000000ff080b7210 */ /* 0x000fe20007ffe1ff */
[----:B------:R-:W-:Y:S02]  /*55f0*/  IMAD.MOV R6, RZ, RZ, -R6 ;  /* 0x000000ffff067224 */ /* 0x000fe400078e0a06 */
[----:B------:R-:W-:Y:S01]  /*5600*/  IMAD.HI.U32 R8, R5, R240, RZ ;  /* 0x000000f005087227 */ /* 0x000fe200078e00ff */
[----:B------:R-:W-:-:S03]  /*5610*/  ISETP.GT.U32.AND P1, PT, R3, R165, PT ;  /* 0x000000a50300720c */ /* 0x000fc60003f24070 */
[--C-:B------:R-:W-:Y:S02]  /*5620*/  @!P3 IMAD.IADD R9, R9, 0x1, -R3.reuse ;  /* 0x000000010909b824 */ /* 0x100fe400078e0a03 */
[C---:B------:R-:W-:Y:S02]  /*5630*/  IMAD R6, R3.reuse, R6, R10 ;  /* 0x0000000603067224 */ /* 0x040fe400078e020a */
[----:B------:R-:W-:Y:S01]  /*5640*/  IMAD.MOV R8, RZ, RZ, -R8 ;  /* 0x000000ffff087224 */ /* 0x000fe200078e0a08 */
[C---:B------:R-:W-:Y:S01]  /*5650*/  ISETP.GT.U32.AND P3, PT, R3.reuse, R9, PT ;  /* 0x000000090300720c */ /* 0x040fe20003f64070 */
[C---:B------:R-:W-:Y:S01]  /*5660*/  IMAD R32, R3.reuse, R11, R32 ;  /* 0x0000000b03207224 */ /* 0x040fe200078e0220 */
[C---:B------:R-:W-:Y:S01]  /*5670*/  ISETP.GT.U32.AND P4, PT, R3.reuse, R6, PT ;  /* 0x000000060300720c */ /* 0x040fe20003f84070 */
[----:B------:R-:W-:Y:S02]  /*5680*/  IMAD R240, R3, R8, R240 ;  /* 0x0000000803f07224 */ /* 0x000fe400078e02f0 */
[----:B------:R-:W-:Y:S01]  /*5690*/  @!P1 IMAD.IADD R165, R165, 0x1, -R3 ;  /* 0x00000001a5a59824 */ /* 0x000fe200078e0a03 */
[----:B------:R-:W-:Y:S01]  /*56a0*/  ISETP.GT.U32.AND P1, PT, R3, R32, PT ;  /* 0x000000200300720c */ /* 0x000fe20003f24070 */
[----:B------:R-:W-:-:S04]  /*56b0*/  IMAD.HI.U32 R10, R5, R30, RZ ;  /* 0x0000001e050a7227 */ /* 0x000fc800078e00ff */
[----:B------:R-:W-:Y:S02]  /*56c0*/  IMAD.MOV R10, RZ, RZ, -R10 ;  /* 0x000000ffff0a7224 */ /* 0x000fe400078e0a0a */
[-C--:B------:R-:W-:Y:S01]  /*56d0*/  @!P3 IADD3 R9, PT, PT, R9, -R3.reuse, RZ ;  /* 0x800000030909b210 */ /* 0x080fe20007ffe0ff */
[----:B------:R-:W-:Y:S01]  /*56e0*/  IMAD.HI.U32 R8, R5, R28, RZ ;  /* 0x0000001c05087227 */ /* 0x000fe200078e00ff */
[C---:B------:R-:W-:Y:S02]  /*56f0*/  ISETP.GT.U32.AND P3, PT, R3.reuse, R240, PT ;  /* 0x000000f00300720c */ /* 0x040fe40003f64070 */
[----:B------:R-:W-:Y:S01]  /*5700*/  @!P4 IADD3 R6, PT, PT, R6, -R3, RZ ;  /* 0x800000030606c210 */ /* 0x000fe20007ffe0ff */
[C---:B------:R-:W-:Y:S02]  /*5710*/  IMAD R30, R3.reuse, R10, R30 ;  /* 0x0000000a031e7224 */ /* 0x040fe400078e021e */
[----:B------:R-:W-:Y:S01]  /*5720*/  @!P1 IMAD.IADD R32, R32, 0x1, -R3 ;  /* 0x0000000120209824 */ /* 0x000fe200078e0a03 */
[----:B------:R-:W-:Y:S01]  /*5730*/  ISETP.GT.U32.AND P4, PT, R3, R6, PT ;  /* 0x000000060300720c */ /* 0x000fe20003f84070 */
[----:B------:R-:W-:-:S02]  /*5740*/  @!P6 IMAD.MOV R165, RZ, RZ, -R165 ;  /* 0x000000ffffa5e224 */ /* 0x000fc400078e0aa5 */
[----:B------:R-:W-:Y:S01]  /*5750*/  IMAD.MOV R8, RZ, RZ, -R8 ;  /* 0x000000ffff087224 */ /* 0x000fe200078e0a08 */
[----:B------:R-:W-:Y:S01]  /*5760*/  ISETP.GT.U32.AND P1, PT, R3, R32, PT ;  /* 0x000000200300720c */ /* 0x000fe20003f24070 */
[----:B------:R-:W-:-:S04]  /*5770*/  IMAD.HI.U32 R10, R5, R24, RZ ;  /* 0x00000018050a7227 */ /* 0x000fc800078e00ff */
[--C-:B------:R-:W-:Y:S02]  /*5780*/  @!P3 IMAD.IADD R240, R240, 0x1, -R3.reuse ;  /* 0x00000001f0f0b824 */ /* 0x100fe400078e0a03 */
[C---:B------:R-:W-:Y:S02]  /*5790*/  IMAD R28, R3.reuse, R8, R28 ;  /* 0x00000008031c7224 */ /* 0x040fe400078e021c */
[----:B------:R-:W-:Y:S01]  /*57a0*/  @!P4 IMAD.IADD R6, R6, 0x1, -R3 ;  /* 0x000000010606c824 */ /* 0x000fe200078e0a03 */
[C---:B------:R-:W-:Y:S01]  /*57b0*/  ISETP.GT.U32.AND P6, PT, R3.reuse, R240, PT ;  /* 0x000000f00300720c */ /* 0x040fe20003fc4070 */
[----:B------:R-:W-:Y:S01]  /*57c0*/  IMAD.MOV R10, RZ, RZ, -R10 ;  /* 0x000000ffff0a7224 */ /* 0x000fe200078e0a0a */
[----:B------:R-:W-:Y:S01]  /*57d0*/  ISETP.GT.U32.AND P4, PT, R3, R30, PT ;  /* 0x0000001e0300720c */ /* 0x000fe20003f84070 */
[----:B------:R-:W-:-:S04]  /*57e0*/  IMAD.HI.U32 R8, R5, R26, RZ ;  /* 0x0000001a05087227 */ /* 0x000fc800078e00ff */
[----:B------:R-:W-:Y:S02]  /*57f0*/  IMAD R24, R3, R10, R24 ;  /* 0x0000000a03187224 */ /* 0x000fe400078e0218 */
[----:B------:R-:W-:-:S04]  /*5800*/  IMAD.HI.U32 R11, R5, R22, RZ ;  /* 0x00000016050b7227 */ /* 0x000fc800078e00ff */
[----:B------:R-:W-:Y:S01]  /*5810*/  IMAD.MOV R8, RZ, RZ, -R8 ;  /* 0x000000ffff087224 */ /* 0x000fe200078e0a08 */
[-C--:B------:R-:W-:Y:S01]  /*5820*/  @!P6 IADD3 R240, PT, PT, R240, -R3.reuse, RZ ;  /* 0x80000003f0f0e210 */ /* 0x080fe20007ffe0ff */
[----:B------:R-:W-:Y:S01]  /*5830*/  @!P1 IMAD.IADD R32, R32, 0x1, -R3 ;  /* 0x0000000120209824 */ /* 0x000fe200078e0a03 */
[C---:B------:R-:W-:Y:S01]  /*5840*/  ISETP.GT.U32.AND P1, PT, R3.reuse, R28, PT ;  /* 0x0000001c0300720c */ /* 0x040fe20003f24070 */
[----:B------:R-:W-:Y:S01]  /*5850*/  IMAD.MOV R11, RZ, RZ, -R11 ;  /* 0x000000ffff0b7224 */ /* 0x000fe200078e0a0b */
[C---:B------:R-:W-:Y:S01]  /*5860*/  ISETP.GT.U32.AND P6, PT, R3.reuse, R24, PT ;  /* 0x000000180300720c */ /* 0x040fe20003fc4070 */
[----:B------:R-:W-:Y:S01]  /*5870*/  IMAD R26, R3, R8, R26 ;  /* 0x00000008031a7224 */ /* 0x000fe200078e021a */
[----:B------:R-:W-:Y:S01]  /*5880*/  @!P4 IADD3 R30, PT, PT, R30, -R3, RZ ;  /* 0x800000031e1ec210 */ /* 0x000fe20007ffe0ff */
[----:B------:R-:W-:Y:S01]  /*5890*/  IMAD.HI.U32 R8, R5, R20, RZ ;  /* 0x0000001405087227 */ /* 0x000fe200078e00ff */
[----:B------:R-:W-:Y:S02]  /*58a0*/  ISETP.GE.AND P4, PT, R13, RZ, PT ;  /* 0x000000ff0d00720c */ /* 0x000fe40003f86270 */
[C---:B------:R-:W-:Y:S01]  /*58b0*/  ISETP.GT.U32.AND P3, PT, R3.reuse, R30, PT ;  /* 0x0000001e0300720c */ /* 0x040fe20003f64070 */
[----:B------:R-:W-:Y:S01]  /*58c0*/  IMAD R22, R3, R11, R22 ;  /* 0x0000000b03167224 */ /* 0x000fe200078e0216 */
[----:B------:R-:W-:Y:S01]  /*58d0*/  IABS R13, R43 ;  /* 0x0000002b000d7213 */ /* 0x000fe20000000000 */
[----:B------:R-:W-:Y:S01]  /*58e0*/  IMAD.MOV R11, RZ, RZ, -R8 ;  /* 0x000000ffff0b7224 */ /* 0x000fe200078e0a08 */
[----:B------:R-:W-:Y:S01]  /*58f0*/  @!P5 IADD3 R32, PT, PT, -R32, RZ, RZ ;  /* 0x000000ff2020d210 */ /* 0x000fe20007ffe1ff */
[----:B------:R-:W-:-:S02]  /*5900*/  @!P1 IMAD.IADD R28, R28, 0x1, -R3 ;  /* 0x000000011c1c9824 */ /* 0x000fc400078e0a03 */
[C---:B------:R-:W-:Y:S02]  /*5910*/  IMAD R20, R3.reuse, R11, R20 ;  /* 0x0000000b03147224 */ /* 0x040fe400078e0214 */
[----:B------:R-:W-:Y:S01]  /*5920*/  @!P6 IMAD.IADD R24, R24, 0x1, -R3 ;  /* 0x000000011818e824 */ /* 0x000fe200078e0a03 */
[----:B------:R-:W-:Y:S01]  /*5930*/  ISETP.GT.U32.AND P1, PT, R3, R28, PT ;  /* 0x0000001c0300720c */ /* 0x000fe20003f24070 */
[----:B------:R-:W-:Y:S01]  /*5940*/  IMAD.HI.U32 R8, R5, R18, RZ ;  /* 0x0000001205087227 */ /* 0x000fe200078e00ff */
[----:B------:R-:W-:-:S03]  /*5950*/  ISETP.GT.U32.AND P6, PT, R3, R20, PT ;  /* 0x000000140300720c */ /* 0x000fc60003fc4070 */
[----:B------:R-:W-:Y:S02]  /*5960*/  IMAD.MOV R8, RZ, RZ, -R8 ;  /* 0x000000ffff087224 */ /* 0x000fe400078e0a08 */
[----:B------:R-:W-:Y:S01]  /*5970*/  @!P3 IMAD.IADD R30, R30, 0x1, -R3 ;  /* 0x000000011e1eb824 */ /* 0x000fe200078e0a03 */
[C---:B------:R-:W-:Y:S01]  /*5980*/  ISETP.GT.U32.AND P3, PT, R3.reuse, R26, PT ;  /* 0x0000001a0300720c */ /* 0x040fe20003f64070 */
[----:B------:R-:W-:Y:S02]  /*5990*/  IMAD R18, R3, R8, R18 ;  /* 0x0000000803127224 */ /* 0x000fe400078e0212 */
[----:B------:R-:W-:-:S04]  /*59a0*/  IMAD.HI.U32 R10, R5, R16, RZ ;  /* 0x00000010050a7227 */ /* 0x000fc800078e00ff */
[----:B------:R-:W-:Y:S01]  /*59b0*/  IMAD.HI.U32 R11, R5, R12, RZ ;  /* 0x0000000c050b7227 */ /* 0x000fe200078e00ff */
[----:B------:R-:W-:-:S03]  /*59c0*/  IADD3 R10, PT, PT, -R10, RZ, RZ ;  /* 0x000000ff0a0a7210 */ /* 0x000fc60007ffe1ff */
[--C-:B------:R-:W-:Y:S01]  /*59d0*/  @!P6 IMAD.IADD R20, R20, 0x1, -R3.reuse ;  /* 0x000000011414e824 */ /* 0x100fe200078e0a03 */
[C---:B------:R-:W-:Y:S01]  /*59e0*/  ISETP.GT.U32.AND P6, PT, R3.reuse, R18, PT ;  /* 0x000000120300720c */ /* 0x040fe20003fc4070 */
[----:B------:R-:W-:Y:S01]  /*59f0*/  @!P1 IMAD.IADD R28, R28, 0x1, -R3 ;  /* 0x000000011c1c9824 */ /* 0x000fe200078e0a03 */
[C---:B------:R-:W-:Y:S01]  /*5a00*/  ISETP.GT.U32.AND P1, PT, R3.reuse, R22, PT ;  /* 0x000000160300720c */ /* 0x040fe20003f24070 */
[----:B------:R-:W-:Y:S02]  /*5a10*/  IMAD.MOV R11, RZ, RZ, -R11 ;  /* 0x000000ffff0b7224 */ /* 0x000fe400078e0a0b */
[----:B------:R-:W-:Y:S01]  /*5a20*/  @!P3 IMAD.IADD R26, R26, 0x1, -R3 ;  /* 0x000000011a1ab824 */ /* 0x000fe200078e0a03 */
[----:B------:R-:W-:Y:S01]  /*5a30*/  ISETP.GE.AND P3, PT, R14, RZ, PT ;  /* 0x000000ff0e00720c */ /* 0x000fe20003f66270 */
[----:B------:R-:W-:Y:S01]  /*5a40*/  IMAD R12, R3, R11, R12 ;  /* 0x0000000b030c7224 */ /* 0x000fe200078e020c */
[----:B------:R-:W-:Y:S01]  /*5a50*/  IABS R14, R39 ;  /* 0x00000027000e7213 */ /* 0x000fe20000000000 */
[----:B------:R-:W-:-:S04]  /*5a60*/  IMAD.HI.U32 R11, R5, R17, RZ ;  /* 0x00000011050b7227 */ /* 0x000fc800078e00ff */
[----:B------:R-:W-:Y:S01]  /*5a70*/  IMAD R16, R3, R10, R16 ;  /* 0x0000000a03107224 */ /* 0x000fe200078e0210 */
[----:B------:R-:W-:Y:S01]  /*5a80*/  @!P6 IADD3 R18, PT, PT, R18, -R3, RZ ;  /* 0x800000031212e210 */ /* 0x000fe20007ffe0ff */
[----:B------:R-:W-:Y:S02]  /*5a90*/  IMAD.MOV R19, RZ, RZ, -R11 ;  /* 0x000000ffff137224 */ /* 0x000fe400078e0a0b */
[----:B------:R-:W-:Y:S01]  /*5aa0*/  IMAD.HI.U32 R4, R5, R14, RZ ;  /* 0x0000000e05047227 */ /* 0x000fe200078e00ff */
[----:B------:R-:W-:-:S03]  /*5ab0*/  ISETP.GT.U32.AND P6, PT, R3, R16, PT ;  /* 0x000000100300720c */ /* 0x000fc60003fc4070 */
[----:B------:R-:W-:-:S04]  /*5ac0*/  IMAD.HI.U32 R8, R5, R98, RZ ;  /* 0x0000006205087227 */ /* 0x000fc800078e00ff */
[----:B------:R-:W-:-:S04]  /*5ad0*/  IMAD.HI.U32 R10, R5, R13, RZ ;  /* 0x0000000d050a7227 */ /* 0x000fc800078e00ff */
[----:B------:R-:W-:Y:S01]  /*5ae0*/  IMAD.HI.U32 R11, R5, R21, RZ ;  /* 0x00000015050b7227 */ /* 0x000fe200078e00ff */
[----:B------:R-:W-:-:S03]  /*5af0*/  MOV R5, R6 ;  /* 0x0000000600057202 */ /* 0x000fc60000000f00 */
[----:B------:R-:W-:Y:S01]  /*5b00*/  @!P1 IMAD.IADD R22, R22, 0x1, -R3 ;  /* 0x0000000116169824 */ /* 0x000fe200078e0a03 */
[----:B------:R-:W-:Y:S01]  /*5b10*/  ISETP.GE.AND P1, PT, R15, RZ, PT ;  /* 0x000000ff0f00720c */ /* 0x000fe20003f26270 */
[----:B------:R-:W-:Y:S01]  /*5b20*/  @!P0 IMAD.MOV R5, RZ, RZ, -R5 ;  /* 0x000000ffff058224 */ /* 0x000fe200078e0a05 */
[C---:B------:R-:W-:Y:S01]  /*5b30*/  ISETP.GT.U32.AND P0, PT, R3.reuse, R26, PT ;  /* 0x0000001a0300720c */ /* 0x040fe20003f04070 */
[----:B------:R-:W-:Y:S01]  /*5b40*/  @!P2 IMAD.MOV R9, RZ, RZ, -R9 ;  /* 0x000000ffff09a224 */ /* 0x000fe200078e0a09 */
[C---:B------:R-:W-:Y:S01]  /*5b50*/  ISETP.GT.U32.AND P2, PT, R3.reuse, R24, PT ;  /* 0x000000180300720c */ /* 0x040fe20003f44070 */
[----:B------:R-:W-:Y:S01]  /*5b60*/  @!P4 IMAD.MOV R30, RZ, RZ, -R30 ;  /* 0x000000ffff1ec224 */ /* 0x000fe200078e0a1e */
[C---:B------:R-:W-:Y:S01]  /*5b70*/  ISETP.GT.U32.AND P5, PT, R3.reuse, R22, PT ;  /* 0x000000160300720c */ /* 0x040fe20003fa4070 */
[----:B------:R-:W-:Y:S01]  /*5b80*/  IMAD.MOV R4, RZ, RZ, -R4 ;  /* 0x000000ffff047224 */ /* 0x000fe200078e0a04 */
[----:B------:R-:W-:Y:S01]  /*5b90*/  ISETP.GT.U32.AND P4, PT, R3, R20, PT ;  /* 0x000000140300720c */ /* 0x000fe20003f84070 */
[----:B------:R-:W-:-:S02]  /*5ba0*/  IMAD.MOV R8, RZ, RZ, -R8 ;  /* 0x000000ffff087224 */ /* 0x000fc400078e0a08 */
[----:B------:R-:W-:Y:S02]  /*5bb0*/  IMAD.MOV R15, RZ, RZ, -R10 ;  /* 0x000000ffff0f7224 */ /* 0x000fe400078e0a0a */
[----:B------:R-:W-:Y:S02]  /*5bc0*/  @!P6 IMAD.IADD R16, R16, 0x1, -R3 ;  /* 0x000000011010e824 */ /* 0x000fe400078e0a03 */
[C---:B------:R-:W-:Y:S02]  /*5bd0*/  IMAD R14, R3.reuse, R4, R14 ;  /* 0x00000004030e7224 */ /* 0x040fe400078e020e */
[C---:B------:R-:W-:Y:S01]  /*5be0*/  IMAD R10, R3.reuse, R8, R98 ;  /* 0x00000008030a7224 */ /* 0x040fe200078e0262 */
[C---:B------:R-:W-:Y:S01]  /*5bf0*/  ISETP.GT.U32.AND P6, PT, R3.reuse, R16, PT ;  /* 0x000000100300720c */ /* 0x040fe20003fc4070 */
[C---:B------:R-:W-:Y:S01]  /*5c00*/  IMAD R8, R3.reuse, R15, R13 ;  /* 0x0000000f03087224 */ /* 0x040fe200078e020d */
[----:B------:R-:W-:Y:S01]  /*5c10*/  @!P2 IADD3 R24, PT, PT, R24, -R3, RZ ;  /* 0x800000031818a210 */ /* 0x000fe20007ffe0ff */
[C---:B------:R-:W-:Y:S01]  /*5c20*/  IMAD R4, R3.reuse, R19, R17 ;  /* 0x0000001303047224 */ /* 0x040fe200078e0211 */
[C---:B------:R-:W-:Y:S01]  /*5c30*/  ISETP.GT.U32.AND P2, PT, R3.reuse, R10, PT ;  /* 0x0000000a0300720c */ /* 0x040fe20003f44070 */
[----:B------:R-:W-:Y:S01]  /*5c40*/  @!P3 IMAD.MOV R240, RZ, RZ, -R240 ;  /* 0x000000fffff0b224 */ /* 0x000fe200078e0af0 */
[C---:B------:R-:W-:Y:S01]  /*5c50*/  ISETP.GT.U32.AND P3, PT, R3.reuse, R18, PT ;  /* 0x000000120300720c */ /* 0x040fe20003f64070 */
[----:B------:R-:W-:Y:S01]  /*5c60*/  @!P1 IMAD.MOV R28, RZ, RZ, -R28 ;  /* 0x000000ffff1c9224 */ /* 0x000fe200078e0a1c */
[C---:B------:R-:W-:Y:S01]  /*5c70*/  ISETP.GT.U32.AND P1, PT, R3.reuse, R12, PT ;  /* 0x0000000c0300720c */ /* 0x040fe20003f24070 */
[--C-:B------:R-:W-:Y:S01]  /*5c80*/  @!P0 IMAD.IADD R26, R26, 0x1, -R3.reuse ;  /* 0x000000011a1a8824 */ /* 0x100fe200078e0a03 */
[C---:B------:R-:W-:Y:S01]  /*5c90*/  ISETP.GT.U32.AND P0, PT, R3.reuse, R14, PT ;  /* 0x0000000e0300720c */ /* 0x040fe20003f04070 */
[--C-:B------:R-:W-:Y:S01]  /*5ca0*/  @!P5 IMAD.IADD R22, R22, 0x1, -R3.reuse ;  /* 0x000000011616d824 */ /* 0x100fe200078e0a03 */
[C---:B------:R-:W-:Y:S01]  /*5cb0*/  ISETP.GT.U32.AND P5, PT, R3.reuse, R8, PT ;  /* 0x000000080300720c */ /* 0x040fe20003fa4070 */
[----:B------:R-:W-:Y:S01]  /*5cc0*/  @!P4 IMAD.IADD R20, R20, 0x1, -R3 ;  /* 0x000000011414c824 */ /* 0x000fe200078e0a03 */
[----:B------:R-:W-:Y:S01]  /*5cd0*/  ISETP.GT.U32.AND P4, PT, R3, R4, PT ;  /* 0x000000040300720c */ /* 0x000fe20003f84070 */
[----:B------:R-:W-:Y:S01]  /*5ce0*/  IMAD.MOV R6, RZ, RZ, -R11 ;  /* 0x000000ffff067224 */ /* 0x000fe200078e0a0b */
[----:B------:R-:W2:Y:S01]  /*5cf0*/  LDC.64 R98, c[0x0][0x3a0] ;  /* 0x0000e800ff627b82 */ /* 0x000ea20000000a00 */
[----:B------:R-:W-:Y:S01]  /*5d00*/  @!P6 IMAD.IADD R16, R16, 0x1, -R3 ;  /* 0x000000011010e824 */ /* 0x000fe200078e0a03 */
[----:B------:R-:W-:Y:S01]  /*5d10*/  ISETP.GE.AND P6, PT, R25, RZ, PT ;  /* 0x000000ff1900720c */ /* 0x000fe20003fc6270 */
[----:B------:R-:W-:-:S02]  /*5d20*/  IMAD R11, R3, R6, R21 ;  /* 0x00000006030b7224 */ /* 0x000fc400078e0215 */
[--C-:B------:R-:W-:Y:S01]  /*5d30*/  @!P3 IMAD.IADD R18, R18, 0x1, -R3.reuse ;  /* 0x000000011212b824 */ /* 0x100fe200078e0a03 */
[----:B------:R-:W-:Y:S01]  /*5d40*/  @!P1 IADD3 R12, PT, PT, R12, -R3, RZ ;  /* 0x800000030c0c9210 */ /* 0x000fe20007ffe0ff */
[--C-:B------:R-:W-:Y:S01]  /*5d50*/  @!P0 IMAD.IADD R14, R14, 0x1, -R3.reuse ;  /* 0x000000010e0e8824 */ /* 0x100fe200078e0a03 */
[----:B------:R-:W-:Y:S01]  /*5d60*/  ISETP.GT.U32.AND P3, PT, R3, R11, PT ;  /* 0x0000000b0300720c */ /* 0x000fe20003f64070 */
[--C-:B------:R-:W-:Y:S01]  /*5d70*/  @!P2 IMAD.IADD R10, R10, 0x1, -R3.reuse ;  /* 0x000000010a0aa824 */ /* 0x100fe200078e0a03 */
[----:B------:R-:W-:Y:S01]  /*5d80*/  ISETP.GE.AND P1, PT, R27, RZ, PT ;  /* 0x000000ff1b00720c */ /* 0x000fe20003f26270 */
[--C-:B------:R-:W-:Y:S01]  /*5d90*/  @!P5 IMAD.IADD R8, R8, 0x1, -R3.reuse ;  /* 0x000000010808d824 */ /* 0x100fe200078e0a03 */
[----:B------:R-:W-:Y:S01]  /*5da0*/  ISETP.GE.AND P0, PT, R29, RZ, PT ;  /* 0x000000ff1d00720c */ /* 0x000fe20003f06270 */
[----:B------:R-:W-:Y:S01]  /*5db0*/  @!P4 IMAD.IADD R4, R4, 0x1, -R3 ;  /* 0x000000010404c824 */ /* 0x000fe200078e0a03 */
[----:B------:R-:W-:Y:S01]  /*5dc0*/  ISETP.GE.AND P2, PT, R31, RZ, PT ;  /* 0x000000ff1f00720c */ /* 0x000fe20003f46270 */
[----:B------:R-:W-:Y:S01]  /*5dd0*/  @!P6 IMAD.MOV R26, RZ, RZ, -R26 ;  /* 0x000000ffff1ae224 */ /* 0x000fe200078e0a1a */
[----:B------:R-:W-:-:S02]  /*5de0*/  ISETP.GE.AND P5, PT, R33, RZ, PT ;  /* 0x000000ff2100720c */ /* 0x000fc40003fa6270 */
[----:B------:R-:W-:Y:S02]  /*5df0*/  ISETP.GE.AND P4, PT, R35, RZ, PT ;  /* 0x000000ff2300720c */ /* 0x000fe40003f86270 */
[----:B------:R-:W-:Y:S02]  /*5e00*/  ISETP.GT.U32.AND P6, PT, R3, R4, PT ;  /* 0x000000040300720c */ /* 0x000fe40003fc4070 */
[----:B------:R-:W-:Y:S01]  /*5e10*/  @!P3 IADD3 R11, PT, PT, R11, -R3, RZ ;  /* 0x800000030b0bb210 */ /* 0x000fe20007ffe0ff */
[----:B------:R-:W-:Y:S01]  /*5e20*/  @!P1 IMAD.MOV R24, RZ, RZ, -R24 ;  /* 0x000000ffff189224 */ /* 0x000fe200078e0a18 */
[C---:B------:R-:W-:Y:S01]  /*5e30*/  ISETP.GT.U32.AND P3, PT, R3.reuse, R12, PT ;  /* 0x0000000c0300720c */ /* 0x040fe20003f64070 */
[----:B------:R-:W-:Y:S01]  /*5e40*/  @!P0 IMAD.MOV R22, RZ, RZ, -R22 ;  /* 0x000000ffff168224 */ /* 0x000fe200078e0a16 */
[C---:B------:R-:W-:Y:S01]  /*5e50*/  ISETP.GT.U32.AND P1, PT, R3.reuse, R14, PT ;  /* 0x0000000e0300720c */ /* 0x040fe20003f24070 */
[----:B------:R-:W-:Y:S01]  /*5e60*/  @!P2 IMAD.MOV R20, RZ, RZ, -R20 ;  /* 0x000000ffff14a224 */ /* 0x000fe200078e0a14 */
[C---:B------:R-:W-:Y:S01]  /*5e70*/  ISETP.GT.U32.AND P0, PT, R3.reuse, R10, PT ;  /* 0x0000000a0300720c */ /* 0x040fe20003f04070 */
[----:B--2---:R-:W-:Y:S01]  /*5e80*/  VIADD R15, R98, 0xffffffe3 ;  /* 0xffffffe3620f7836 */ /* 0x004fe20000000000 */
[----:B------:R-:W-:Y:S01]  /*5e90*/  @!P5 IADD3 R18, PT, PT, -R18, RZ, RZ ;  /* 0x000000ff1212d210 */ /* 0x000fe20007ffe1ff */
[----:B------:R-:W-:Y:S01]  /*5ea0*/  @!P4 IMAD.MOV R16, RZ, RZ, -R16 ;  /* 0x000000ffff10c224 */ /* 0x000fe200078e0a10 */
[C---:B------:R-:W-:Y:S01]  /*5eb0*/  ISETP.GT.U32.AND P2, PT, R3.reuse, R8, PT ;  /* 0x000000080300720c */ /* 0x040fe20003f44070 */
[----:B------:R-:W-:Y:S01]  /*5ec0*/  @!P6 IMAD.IADD R4, R4, 0x1, -R3 ;  /* 0x000000010404e824 */ /* 0x000fe200078e0a03 */
[----:B------:R-:W-:-:S02]  /*5ed0*/  ISETP.GT.U32.AND P5, PT, R3, R11, PT ;  /* 0x0000000b0300720c */ /* 0x000fc40003fa4070 */
[----:B------:R-:W-:Y:S01]  /*5ee0*/  ISETP.GE.AND P4, PT, R37, RZ, PT ;  /* 0x000000ff2500720c */ /* 0x000fe20003f86270 */
[--C-:B------:R-:W-:Y:S01]  /*5ef0*/  @!P3 IMAD.IADD R12, R12, 0x1, -R3.reuse ;  /* 0x000000010c0cb824 */ /* 0x100fe200078e0a03 */
[----:B------:R-:W-:Y:S01]  /*5f00*/  MOV R6, R4 ;  /* 0x0000000400067202 */ /* 0x000fe20000000f00 */
[--C-:B------:R-:W-:Y:S01]  /*5f10*/  @!P1 IMAD.IADD R14, R14, 0x1, -R3.reuse ;  /* 0x000000010e0e9824 */ /* 0x100fe200078e0a03 */
[----:B------:R-:W-:Y:S01]  /*5f20*/  ISETP.GE.AND P3, PT, R39, RZ, PT ;  /* 0x000000ff2700720c */ /* 0x000fe20003f66270 */
[--C-:B------:R-:W-:Y:S01]  /*5f30*/  @!P0 IMAD.IADD R10, R10, 0x1, -R3.reuse ;  /* 0x000000010a0a8824 */ /* 0x100fe200078e0a03 */
[----:B------:R-:W-:Y:S02]  /*5f40*/  ISETP.GE.AND P1, PT, R41, RZ, PT ;  /* 0x000000ff2900720c */ /* 0x000fe40003f26270 */
[----:B------:R-:W-:Y:S02]  /*5f50*/  ISETP.GE.AND P0, PT, R43, RZ, PT ;  /* 0x000000ff2b00720c */ /* 0x000fe40003f06270 */
[----:B------:R-:W-:Y:S01]  /*5f60*/  @!P2 IADD3 R8, PT, PT, R8, -R3, RZ ;  /* 0x800000030808a210 */ /* 0x000fe20007ffe0ff */
[----:B------:R-:W-:Y:S01]  /*5f70*/  @!P5 IMAD.IADD R11, R11, 0x1, -R3 ;  /* 0x000000010b0bd824 */ /* 0x000fe200078e0a03 */
[----:B------:R-:W-:Y:S01]  /*5f80*/  LOP3.LUT R3, RZ, R51, RZ, 0x33, !PT ;  /* 0x00000033ff037212 */ /* 0x000fe200078e33ff */
[----:B------:R-:W-:Y:S01]  /*5f90*/  @!P4 IMAD.MOV R12, RZ, RZ, -R12 ;  /* 0x000000ffff0cc224 */ /* 0x000fe200078e0a0c */
[----:B------:R-:W-:Y:S01]  /*5fa0*/  ISETP.NE.AND P4, PT, R51, RZ, PT ;  /* 0x000000ff3300720c */ /* 0x000fe20003f85270 */
[----:B------:R-:W-:Y:S01]  /*5fb0*/  IMAD.MOV.U32 R4, RZ, RZ, R11 ;  /* 0x000000ffff047224 */ /* 0x000fe200078e000b */
[----:B------:R-:W-:Y:S01]  /*5fc0*/  ISETP.GE.AND P2, PT, R45, RZ, PT ;  /* 0x000000ff2d00720c */ /* 0x000fe20003f46270 */
[----:B------:R-:W-:Y:S01]  /*5fd0*/  @!P3 IMAD.MOV R14, RZ, RZ, -R14 ;  /* 0x000000ffff0eb224 */ /* 0x000fe200078e0a0e */
[C---:B------:R-:W-:Y:S01]  /*5fe0*/  SEL R11, R3.reuse, R102, !P4 ;  /* 0x00000066030b7207 */ /* 0x040fe20006000000 */
[----:B------:R-:W-:Y:S01]  /*5ff0*/  @!P1 IMAD.MOV R10, RZ, RZ, -R10 ;  /* 0x000000ffff0a9224 */ /* 0x000fe200078e0a0a */
[C---:B------:R-:W-:Y:S01]  /*6000*/  SEL R13, R3.reuse, R214, !P4 ;  /* 0x000000d6030d7207 */ /* 0x040fe20006000000 */
[----:B------:R-:W-:Y:S01]  /*6010*/  @!P0 IMAD.MOV R8, RZ, RZ, -R8 ;  /* 0x000000ffff088224 */ /* 0x000fe200078e0a08 */
[C---:B------:R-:W-:Y:S01]  /*6020*/  SEL R7, R3.reuse, R7, !P4 ;  /* 0x0000000703077207 */ /* 0x040fe20006000000 */
[----:B------:R2:W-:Y:S01]  /*6030*/  STL [R1+0x12c], R11 ;  /* 0x00012c0b01007387 */ /* 0x0005e20000100800 */
[----:B------:R-:W-:-:S02]  /*6040*/  SEL R225, R3, R234, !P4 ;  /* 0x000000ea03e17207 */ /* 0x000fc40006000000 */
[C---:B------:R-:W-:Y:S02]  /*6050*/  SEL R234, R3.reuse, R5, !P4 ;  /* 0x0000000503ea7207 */ /* 0x040fe40006000000 */
[----:B------:R-:W-:Y:S01]  /*6060*/  SEL R5, R3, R32, !P4 ;  /* 0x0000002003057207 */ /* 0x000fe20006000000 */
[----:B------:R-:W-:Y:S01]  /*6070*/  @!P2 IMAD.MOV R6, RZ, RZ, -R6 ;  /* 0x000000ffff06a224 */ /* 0x000fe200078e0a06 */
[----:B------:R-:W-:Y:S01]  /*6080*/  ISETP.GE.AND P6, PT, R23, RZ, PT ;  /* 0x000000ff1700720c */ /* 0x000fe20003fc6270 */
[----:B-1----:R-:W-:Y:S01]  /*6090*/  IMAD R225, R225, UR5, RZ ;  /* 0x00000005e1e17c24 */ /* 0x002fe2000f8e02ff */
[----:B------:R-:W-:Y:S01]  /*60a0*/  ISETP.GE.AND P5, PT, R247, RZ, PT ;  /* 0x000000fff700720c */ /* 0x000fe20003fa6270 */
[----:B------:R-:W-:Y:S01]  /*60b0*/  IMAD R234, R234, UR5, RZ ;  /* 0x00000005eaea7c24 */ /* 0x000fe2000f8e02ff */
[----:B--2---:R-:W-:Y:S02]  /*60c0*/  SEL R11, R3, R108, !P4 ;  /* 0x0000006c030b7207 */ /* 0x004fe40006000000 */
[----:B------:R-:W-:-:S02]  /*60d0*/  ISETP.GE.AND P3, PT, R252, RZ, PT ;  /* 0x000000fffc00720c */ /* 0x000fc40003f66270 */
[C---:B------:R-:W-:Y:S01]  /*60e0*/  SEL R141, R3.reuse, R110, !P4 ;  /* 0x0000006e038d7207 */ /* 0x040fe20006000000 */
[----:B------:R1:W-:Y:S01]  /*60f0*/  STL [R1+0x13c], R11 ;  /* 0x00013c0b01007387 */ /* 0x0003e20000100800 */
[C---:B------:R-:W-:Y:S02]  /*6100*/  SEL R159, R3.reuse, R226, !P4 ;  /* 0x000000e2039f7207 */ /* 0x040fe40006000000 */
[----:B------:R-:W-:Y:S01]  /*6110*/  SEL R111, R3, R34, !P4 ;  /* 0x00000022036f7207 */ /* 0x000fe20006000000 */
[----:B------:R-:W-:Y:S01]  /*6120*/  IMAD R141, R141, UR5, RZ ;  /* 0x000000058d8d7c24 */ /* 0x000fe2000f8e02ff */
[----:B------:R-:W-:Y:S01]  /*6130*/  @!P6 IADD3 R4, PT, PT, -R4, RZ, RZ ;  /* 0x000000ff0404e210 */ /* 0x000fe20007ffe1ff */
[----:B------:R-:W-:Y:S01]  /*6140*/  @!P5 IMAD.MOV R0, RZ, RZ, -R0 ;  /* 0x000000ffff00d224 */ /* 0x000fe200078e0a00 */
[----:B------:R-:W-:Y:S01]  /*6150*/  SEL R112, R3, R112, !P4 ;  /* 0x0000007003707207 */ /* 0x000fe20006000000 */
[----:B------:R-:W-:Y:S01]  /*6160*/  IMAD R111, R111, UR5, RZ ;  /* 0x000000056f6f7c24 */ /* 0x000fe2000f8e02ff */
[C---:B------:R-:W-:Y:S01]  /*6170*/  SEL R175, R3.reuse, R36, !P4 ;  /* 0x0000002403af7207 */ /* 0x040fe20006000000 */
[----:B------:R-:W-:Y:S01]  /*6180*/  @!P3 IMAD.MOV R2, RZ, RZ, -R2 ;  /* 0x000000ffff02b224 */ /* 0x000fe200078e0a02 */
[C---:B-1----:R-:W-:Y:S01]  /*6190*/  SEL R11, R3.reuse, R162, !P4 ;  /* 0x000000a2030b7207 */ /* 0x042fe20006000000 */
[----:B------:R-:W-:Y:S01]  /*61a0*/  IMAD R112, R112, UR5, RZ ;  /* 0x0000000570707c24 */ /* 0x000fe2000f8e02ff */
[----:B------:R-:W-:Y:S01]  /*61b0*/  SEL R243, R3, R38, !P4 ;  /* 0x0000002603f37207 */ /* 0x000fe20006000000 */
[----:B------:R-:W-:Y:S01]  /*61c0*/  IMAD R159, R159, UR5, RZ ;  /* 0x000000059f9f7c24 */ /* 0x000fe2000f8e02ff */
[C---:B------:R-:W-:Y:S01]  /*61d0*/  SEL R156, R3.reuse, R156, !P4 ;  /* 0x0000009c039c7207 */ /* 0x040fe20006000000 */
[----:B------:R1:W-:Y:S01]  /*61e0*/  STL [R1+0x158], R11 ;  /* 0x0001580b01007387 */ /* 0x0003e20000100800 */
[----:B------:R-:W-:Y:S01]  /*61f0*/  SEL R113, R3, R40, !P4 ;  /* 0x0000002803717207 */ /* 0x000fe20006000000 */
[----:B------:R-:W-:Y:S01]  /*6200*/  IMAD R175, R175, UR5, RZ ;  /* 0x00000005afaf7c24 */ /* 0x000fe2000f8e02ff */
[C---:B------:R-:W-:Y:S01]  /*6210*/  SEL R177, R3.reuse, R42, !P4 ;  /* 0x0000002a03b17207 */ /* 0x040fe20006000000 */
[----:B------:R-:W2:Y:S01]  /*6220*/  LDC.64 R40, c[0x0][0x3a8] ;  /* 0x0000ea00ff287b82 */ /* 0x000ea20000000a00 */
[----:B------:R-:W-:Y:S01]  /*6230*/  SEL R250, R3, R250, !P4 ;  /* 0x000000fa03fa7207 */ /* 0x000fe20006000000 */
[----:B------:R-:W-:Y:S01]  /*6240*/  IMAD R113, R113, UR5, RZ ;  /* 0x0000000571717c24 */ /* 0x000fe2000f8e02ff */
[----:B------:R-:W-:Y:S01]  /*6250*/  SEL R154, R3, R154, !P4 ;  /* 0x0000009a039a7207 */ /* 0x000fe20006000000 */
[----:B------:R-:W-:Y:S01]  /*6260*/  IMAD R177, R177, UR5, RZ ;  /* 0x00000005b1b17c24 */ /* 0x000fe2000f8e02ff */
[----:B------:R-:W-:Y:S01]  /*6270*/  SEL R115, R3, R48, !P4 ;  /* 0x0000003003737207 */ /* 0x000fe20006000000 */
[----:B------:R-:W-:Y:S01]  /*6280*/  IMAD R243, R243, UR5, RZ ;  /* 0x00000005f3f37c24 */ /* 0x000fe2000f8e02ff */
        /* <DEDUP_REMOVED lines=8> */
[----:B------:R-:W-:Y:S01]  /*6310*/  SEL R117, R3, R44, !P4 ;  /* 0x0000002c03757207 */ /* 0x000fe20006000000 */
[----:B------:R-:W-:Y:S01]  /*6320*/  IMAD R251, R251, UR5, RZ ;  /* 0x00000005fbfb7c24 */ /* 0x000fe2000f8e02ff */
[----:B------:R-:W-:-:S02]  /*6330*/  SEL R181, R3, R52, !P4 ;  /* 0x0000003403b57207 */ /* 0x000fc40006000000 */
[----:B------:R-:W-:Y:S01]  /*6340*/  SEL R150, R3, R150, !P4 ;  /* 0x0000009603967207 */ /* 0x000fe20006000000 */
[----:B------:R-:W-:Y:S01]  /*6350*/  IMAD R117, R117, UR5, RZ ;  /* 0x0000000575757c24 */ /* 0x000fe2000f8e02ff */
[----:B------:R-:W-:Y:S01]  /*6360*/  SEL R148, R3, R148, !P4 ;  /* 0x0000009403947207 */ /* 0x000fe20006000000 */
[----:B------:R-:W-:Y:S01]  /*6370*/  IMAD R181, R181, UR5, RZ ;  /* 0x00000005b5b57c24 */ /* 0x000fe2000f8e02ff */
[C---:B-1----:R-:W-:Y:S01]  /*6380*/  SEL R11, R3.reuse, R178, !P4 ;  /* 0x000000b2030b7207 */ /* 0x042fe20006000000 */
[C---:B--2---:R-:W-:Y:S01]  /*6390*/  IMAD R53, R40.reuse, 0xc, RZ ;  /* 0x0000000c28357824 */ /* 0x044fe200078e02ff */
[C---:B------:R-:W-:Y:S01]  /*63a0*/  SEL R119, R3.reuse, R54, !P4 ;  /* 0x0000003603777207 */ /* 0x040fe20006000000 */
[C---:B------:R-:W-:Y:S01]  /*63b0*/  IMAD.SHL.U32 R65, R40.reuse, 0x10, RZ ;  /* 0x0000001028417824 */ /* 0x040fe200078e00ff */
[C---:B------:R-:W-:Y:S01]  /*63c0*/  SEL R183, R3.reuse, R56, !P4 ;  /* 0x0000003803b77207 */ /* 0x040fe20006000000 */
[----:B------:R1:W-:Y:S01]  /*63d0*/  STL [R1+0x178], R11 ;  /* 0x0001780b01007387 */ /* 0x0003e20000100800 */
[C---:B------:R-:W-:Y:S01]  /*63e0*/  SEL R146, R3.reuse, R146, !P4 ;  /* 0x0000009203927207 */ /* 0x040fe20006000000 */
[C---:B------:R-:W-:Y:S01]  /*63f0*/  IMAD R21, R40.reuse, 0x18, RZ ;  /* 0x0000001828157824 */ /* 0x040fe200078e02ff */
        /* <DEDUP_REMOVED lines=8> */
[C---:B-1----:R-:W-:Y:S01]  /*6480*/  SEL R11, R3.reuse, R186, !P4 ;  /* 0x000000ba030b7207 */ /* 0x042fe20006000000 */
[C---:B------:R-:W-:Y:S01]  /*6490*/  IMAD R27, R40.reuse, 0x15, RZ ;  /* 0x00000015281b7824 */ /* 0x040fe200078e02ff */
[C---:B------:R-:W-:Y:S01]  /*64a0*/  SEL R140, R3.reuse, R140, !P4 ;  /* 0x0000008c038c7207 */ /* 0x040fe20006000000 */
[C---:B------:R-:W-:Y:S01]  /*64b0*/  IMAD R31, R40.reuse, 0x19, RZ ;  /* 0x00000019281f7824 */ /* 0x040fe200078e02ff */
        /* <DEDUP_REMOVED lines=19> */
[----:B------:R-:W-:Y:S01]  /*65f0*/  IMAD R93, R40, 0x1e, RZ ;  /* 0x0000001e285d7824 */ /* 0x000fe200078e02ff */
[----:B------:R-:W-:Y:S01]  /*6600*/  SEL R191, R3, R72, !P4 ;  /* 0x0000004803bf7207 */ /* 0x000fe20006000000 */
[----:B------:R-:W-:Y:S01]  /*6610*/  IMAD R119, R119, UR5, RZ ;  /* 0x0000000577777c24 */ /* 0x000fe2000f8e02ff */
[----:B------:R-:W-:Y:S01]  /*6620*/  SEL R130, R3, R130, !P4 ;  /* 0x0000008203827207 */ /* 0x000fe20006000000 */
[----:B------:R-:W-:Y:S01]  /*6630*/  IMAD R121, R121, UR5, RZ ;  /* 0x0000000579797c24 */ /* 0x000fe2000f8e02ff */
[----:B------:R-:W-:Y:S01]  /*6640*/  SEL R128, R3, R128, !P4 ;  /* 0x0000008003807207 */ /* 0x000fe20006000000 */
[----:B------:R-:W-:Y:S01]  /*6650*/  IMAD R123, R123, UR5, RZ ;  /* 0x000000057b7b7c24 */ /* 0x000fe2000f8e02ff */
[----:B------:R-:W-:Y:S01]  /*6660*/  SEL R129, R3, R74, !P4 ;  /* 0x0000004a03817207 */ /* 0x000fe20006000000 */
[----:B------:R-:W-:Y:S01]  /*6670*/  IMAD R125, R125, UR5, RZ ;  /* 0x000000057d7d7c24 */ /* 0x000fe2000f8e02ff */
[----:B-1----:R-:W-:Y:S01]  /*6680*/  SEL R11, R3, R204, !P4 ;  /* 0x000000cc030b7207 */ /* 0x002fe20006000000 */
        /* <DEDUP_REMOVED lines=33> */
[----:B------:R-:W-:-:S02]  /*68a0*/  SEL R109, R3, R92, !P4 ;  /* 0x0000005c036d7207 */ /* 0x000fc40006000000 */
[C---:B--2---:R-:W-:Y:S01]  /*68b0*/  SEL R13, R3.reuse, R224, !P4 ;  /* 0x000000e0030d7207 */ /* 0x044fe20006000000 */
[----:B------:R1:W-:Y:S01]  /*68c0*/  STL [R1+0x1bc], R11 ;  /* 0x0001bc0b01007387 */ /* 0x0003e20000100800 */
[----:B------:R-:W-:Y:S01]  /*68d0*/  SEL R137, R3, R90, !P4 ;  /* 0x0000005a03897207 */ /* 0x000fe20006000000 */
[----:B------:R-:W-:Y:S01]  /*68e0*/  IMAD.SHL.U32 R90, R47, 0x4, RZ ;  /* 0x000000042f5a7824 */ /* 0x000fe200078e00ff */
[C---:B------:R-:W-:Y:S01]  /*68f0*/  SEL R201, R3.reuse, R96, !P4 ;  /* 0x0000006003c97207 */ /* 0x040fe20006000000 */
[----:B------:R2:W-:Y:S01]  /*6900*/  STL [R1+0x9c], R13 ;  /* 0x00009c0d01007387 */ /* 0x0005e20000100800 */
[C---:B------:R-:W-:Y:S01]  /*6910*/  SEL R107, R3.reuse, R94, !P4 ;  /* 0x0000005e036b7207 */ /* 0x040fe20006000000 */
[----:B------:R-:W-:Y:S01]  /*6920*/  IMAD.SHL.U32 R47, R40, 0x4, RZ ;  /* 0x00000004282f7824 */ /* 0x000fe200078e00ff */
        /* <DEDUP_REMOVED lines=8> */
[C---:B--2---:R-:W-:Y:S01]  /*69b0*/  SEL R13, R3.reuse, R230, !P4 ;  /* 0x000000e6030d7207 */ /* 0x044fe20006000000 */
[----:B------:R1:W-:Y:S01]  /*69c0*/  STL [R1+0x1cc], R11 ;  /* 0x0001cc0b01007387 */ /* 0x0003e20000100800 */
[----:B------:R-:W-:-:S02]  /*69d0*/  SEL R205, R3, R158, !P4 ;  /* 0x0000009e03cd7207 */ /* 0x000fc40006000000 */
[C---:B------:R-:W-:Y:S01]  /*69e0*/  SEL R110, R3.reuse, R160, !P4 ;  /* 0x000000a0036e7207 */ /* 0x040fe20006000000 */
[----:B------:R2:W-:Y:S01]  /*69f0*/  STL [R1+0xac], R13 ;  /* 0x0000ac0d01007387 */ /* 0x0005e20000100800 */
[----:B------:R-:W-:Y:S01]  /*6a00*/  SEL R143, R3, R164, !P4 ;  /* 0x000000a4038f7207 */ /* 0x000fe20006000000 */
[----:B------:R-:W-:Y:S01]  /*6a10*/  IMAD R205, R205, UR5, RZ ;  /* 0x00000005cdcd7c24 */ /* 0x000fe2000f8e02ff */
[C---:B------:R-:W-:Y:S02]  /*6a20*/  SEL R207, R3.reuse, R166, !P4 ;  /* 0x000000a603cf7207 */ /* 0x040fe40006000000 */
        /* <DEDUP_REMOVED lines=8> */
[----:B------:R-:W-:Y:S01]  /*6ab0*/  IMAD R145, R145, UR5, RZ ;  /* 0x0000000591917c24 */ /* 0x000fe2000f8e02ff */
[C---:B------:R-:W-:Y:S01]  /*6ac0*/  SEL R233, R3.reuse, R176, !P4 ;  /* 0x000000b003e97207 */ /* 0x040fe20006000000 */
[----:B------:R-:W-:Y:S01]  /*6ad0*/  STL [R1+0xbc], R13 ;  /* 0x0000bc0d01007387 */ /* 0x000fe20000100800 */
        /* <DEDUP_REMOVED lines=8> */
[C---:B------:R-:W-:Y:S01]  /*6b60*/  SEL R213, R3.reuse, R190, !P4 ;  /* 0x000000be03d57207 */ /* 0x040fe20006000000 */
[----:B------:R1:W-:Y:S01]  /*6b70*/  STL [R1+0x1ec], R11 ;  /* 0x0001ec0b01007387 */ /* 0x0003e20000100800 */
[----:B------:R-:W-:Y:S01]  /*6b80*/  SEL R241, R3, R192, !P4 ;  /* 0x000000c003f17207 */ /* 0x000fe20006000000 */
[----:B------:R-:W-:Y:S01]  /*6b90*/  IMAD R149, R149, UR5, RZ ;  /* 0x0000000595957c24 */ /* 0x000fe2000f8e02ff */
[----:B------:R-:W-:Y:S01]  /*6ba0*/  SEL R151, R3, R196, !P4 ;  /* 0x000000c403977207 */ /* 0x000fe20006000000 */
[----:B------:R-:W-:Y:S01]  /*6bb0*/  IMAD R213, R213, UR5, RZ ;  /* 0x00000005d5d57c24 */ /* 0x000fe2000f8e02ff */
[C---:B------:R-:W-:Y:S02]  /*6bc0*/  SEL R215, R3.reuse, R198, !P4 ;  /* 0x000000c603d77207 */ /* 0x040fe40006000000 */
[----:B------:R-:W-:Y:S01]  /*6bd0*/  SEL R242, R3, R242, !P4 ;  /* 0x000000f203f27207 */ /* 0x000fe20006000000 */
[----:B------:R-:W-:Y:S01]  /*6be0*/  IMAD R151, R151, UR5, RZ ;  /* 0x0000000597977c24 */ /* 0x000fe2000f8e02ff */
[----:B------:R-:W-:Y:S01]  /*6bf0*/  SEL R153, R3, R202, !P4 ;  /* 0x000000ca03997207 */ /* 0x000fe20006000000 */
[----:B------:R-:W-:Y:S01]  /*6c00*/  IMAD R215, R215, UR5, RZ ;  /* 0x00000005d7d77c24 */ /* 0x000fe2000f8e02ff */
[C---:B-1----:R-:W-:Y:S01]  /*6c10*/  SEL R11, R3.reuse, R248, !P4 ;  /* 0x000000f8030b7207 */ /* 0x042fe20006000000 */
[----:B------:R-:W-:Y:S01]  /*6c20*/  VIADD R248, R90, UR4 ;  /* 0x000000045af87c36 */ /* 0x000fe20008000000 */
        /* <DEDUP_REMOVED lines=10> */
[C---:B------:R-:W-:Y:S01]  /*6cd0*/  SEL R221, R3.reuse, R218, !P4 ;  /* 0x000000da03dd7207 */ /* 0x040fe20006000000 */
[----:B------:R-:W-:Y:S01]  /*6ce0*/  IMAD R222, R222, UR5, RZ ;  /* 0x00000005dede7c24 */ /* 0x000fe2000f8e02ff */
[C---:B------:R-:W-:Y:S01]  /*6cf0*/  SEL R226, R3.reuse, R228, !P4 ;  /* 0x000000e403e27207 */ /* 0x040fe20006000000 */
[----:B-1----:R-:W-:Y:S01]  /*6d00*/  VIADD R11, R98, 0xffffffe7 ;  /* 0xffffffe7620b7836 */ /* 0x002fe20000000000 */
[----:B------:R-:W-:Y:S01]  /*6d10*/  SEL R161, R3, R236, !P4 ;  /* 0x000000ec03a17207 */ /* 0x000fe20006000000 */
[----:B------:R-:W-:Y:S01]  /*6d20*/  IMAD R157, R157, UR5, RZ ;  /* 0x000000059d9d7c24 */ /* 0x000fe2000f8e02ff */
[----:B------:R-:W-:Y:S01]  /*6d30*/  SEL R163, R3, R163, !P4 ;  /* 0x000000a303a37207 */ /* 0x000fe20006000000 */
[----:B------:R-:W-:Y:S01]  /*6d40*/  IMAD R221, R221, UR5, RZ ;  /* 0x00000005dddd7c24 */ /* 0x000fe2000f8e02ff */
[----:B--2---:R-:W-:Y:S01]  /*6d50*/  SEL R7, R3, R9, !P4 ;  /* 0x0000000903077207 */ /* 0x004fe20006000000 */
[----:B------:R-:W-:Y:S01]  /*6d60*/  IMAD R161, R161, UR5, RZ ;  /* 0x00000005a1a17c24 */ /* 0x000fe2000f8e02ff */
[----:B------:R-:W-:Y:S01]  /*6d70*/  SEL R229, R3, R229, !P4 ;  /* 0x000000e503e57207 */ /* 0x000fe20006000000 */
[----:B------:R-:W-:Y:S01]  /*6d80*/  IMAD R163, R163, UR5, RZ ;  /* 0x00000005a3a37c24 */ /* 0x000fe2000f8e02ff */
[C---:B------:R-:W-:Y:S01]  /*6d90*/  SEL R165, R3.reuse, R165, !P4 ;  /* 0x000000a503a57207 */ /* 0x040fe20006000000 */
[----:B------:R1:W-:Y:S01]  /*6da0*/  STL [R1+0xdc], R7 ;  /* 0x0000dc0701007387 */ /* 0x0003e20000100800 */
[C---:B------:R-:W-:Y:S01]  /*6db0*/  SEL R167, R3.reuse, R30, !P4 ;  /* 0x0000001e03a77207 */ /* 0x040fe20006000000 */
        /* <DEDUP_REMOVED lines=15> */
[----:B------:R-:W-:Y:S01]  /*6eb0*/  SEL R252, R3, R10, !P4 ;  /* 0x0000000a03fc7207 */ /* 0x000fe20006000000 */
[----:B------:R-:W-:Y:S01]  /*6ec0*/  IMAD R229, R229, UR5, RZ ;  /* 0x00000005e5e57c24 */ /* 0x000fe2000f8e02ff */
[C---:B------:R-:W-:Y:S01]  /*6ed0*/  SEL R173, R3.reuse, R8, !P4 ;  /* 0x0000000803ad7207 */ /* 0x040fe20006000000 */
[----:B------:R2:W-:Y:S01]  /*6ee0*/  STL [R1+0x220], R5 ;  /* 0x0002200501007387 */ /* 0x0005e20000100800 */
[----:B------:R-:W-:Y:S01]  /*6ef0*/  SEL R227, R3, R6, !P4 ;  /* 0x0000000603e37207 */ /* 0x000fe20006000000 */
[C---:B------:R-:W-:Y:S01]  /*6f00*/  VIADD R8, R98.reuse, 0xffffffe6 ;  /* 0xffffffe662087836 */ /* 0x040fe20000000000 */
[----:B------:R-:W-:Y:S01]  /*6f10*/  ISETP.NE.AND P0, PT, R49, RZ, PT ;  /* 0x000000ff3100720c */ /* 0x000fe20003f05270 */
[----:B------:R-:W-:Y:S01]  /*6f20*/  IMAD R173, R173, UR5, RZ ;  /* 0x00000005adad7c24 */ /* 0x000fe2000f8e02ff */
[----:B------:R-:W-:Y:S01]  /*6f30*/  IADD3 R94, PT, PT, R98, -0x20, RZ ;  /* 0xffffffe0625e7810 */ /* 0x000fe20007ffe0ff */
[----:B------:R-:W-:Y:S01]  /*6f40*/  IMAD R238, R223, UR5, RZ ;  /* 0x00000005dfee7c24 */ /* 0x000fe2000f8e02ff */
[C---:B-1----:R-:W-:Y:S01]  /*6f50*/  SEL R7, R3.reuse, R20, !P4 ;  /* 0x0000001403077207 */ /* 0x042fe20006000000 */
[----:B------:R-:W-:Y:S01]  /*6f60*/  IMAD R240, R240, UR5, RZ ;  /* 0x00000005f0f07c24 */ /* 0x000fe2000f8e02ff */
[----:B--2---:R-:W-:-:S03]  /*6f70*/  SEL R5, R3, R18, !P4 ;  /* 0x0000001203057207 */ /* 0x004fc60006000000 */
[----:B------:R1:W-:Y:S04]  /*6f80*/  STL [R1+0xfc], R7 ;  /* 0x0000fc0701007387 */ /* 0x0003e80000100800 */
[----:B------:R2:W-:Y:S01]  /*6f90*/  STL [R1+0x224], R5 ;  /* 0x0002240501007387 */ /* 0x0005e20000100800 */
[C---:B-1----:R-:W-:Y:S01]  /*6fa0*/  VIADD R7, R98.reuse, 0xffffffeb ;  /* 0xffffffeb62077836 */ /* 0x042fe20000000000 */
[C---:B--2---:R-:W-:Y:S02]  /*6fb0*/  SEL R5, R3.reuse, R14, !P4 ;  /* 0x0000000e03057207 */ /* 0x044fe40006000000 */
[----:B------:R-:W-:Y:S01]  /*6fc0*/  SEL R3, R3, R4, !P4 ;  /* 0x0000000403037207 */ /* 0x000fe20006000000 */
[----:B------:R-:W-:Y:S02]  /*6fd0*/  VIADD R4, R98, 0xffffffff ;  /* 0xffffffff62047836 */ /* 0x000fe40000000000 */
[----:B------:R1:W-:Y:S03]  /*6fe0*/  STL [R1+0x10c], R5 ;  /* 0x00010c0501007387 */ /* 0x0003e60000100800 */
[----:B------:R-:W-:Y:S01]  /*6ff0*/  ISETP.GE.U32.AND P3, PT, R4, 0x7fffffe0, PT ;  /* 0x7fffffe00400780c */ /* 0x000fe20003f66070 */
[----:B------:R2:W-:Y:S01]  /*7000*/  STL [R1+0x11c], R3 ;  /* 0x00011c0301007387 */ /* 0x0005e20000100800 */
[----:B------:R-:W-:-:S02]  /*7010*/  VIADD R4, R98, 0xffffffea ;  /* 0xffffffea62047836 */ /* 0x000fc40000000000 */
[----:B-1----:R-:W-:Y:S01]  /*7020*/  VIADD R5, R98, 0xfffffffb ;  /* 0xfffffffb62057836 */ /* 0x002fe20000000000 */
[----:B--2---:R-:W-:Y:S02]  /*7030*/  LOP3.LUT R3, RZ, R49, RZ, 0x33, !PT ;  /* 0x00000031ff037212 */ /* 0x004fe400078e33ff */
[----:B------:R-:W-:Y:S02]  /*7040*/  SHF.L.U32 R49, R40, 0x3, RZ ;  /* 0x0000000328317819 */ /* 0x000fe400000006ff */
[C---:B------:R-:W-:Y:S02]  /*7050*/  SEL R14, R3.reuse, R0, !P0 ;  /* 0x00000000030e7207 */ /* 0x040fe40004000000 */
[C---:B------:R-:W-:Y:S02]  /*7060*/  IADD3 R0, PT, PT, R98.reuse, -0x9, RZ ;  /* 0xfffffff762007810 */ /* 0x040fe40007ffe0ff */
[----:B------:R-:W-:Y:S01]  /*7070*/  SEL R16, R3, R2, !P0 ;  /* 0x0000000203107207 */ /* 0x000fe20004000000 */
[----:B------:R-:W-:Y:S01]  /*7080*/  VIADD R3, R98, 0xffffffec ;  /* 0xffffffec62037836 */ /* 0x000fe20000000000 */
[----:B------:R-:W-:Y:S01]  /*7090*/  ISETP.GE.U32.AND P1, PT, R0, 0x7fffffd8, PT ;  /* 0x7fffffd80000780c */ /* 0x000fe20003f26070 */
[C---:B------:R-:W-:Y:S01]  /*70a0*/  VIADD R0, R98.reuse, 0xffffffee ;  /* 0xffffffee62007836 */ /* 0x040fe20000000000 */
[----:B------:R-:W-:Y:S01]  /*70b0*/  ISETP.GE.U32.AND P0, PT, R5, 0x7fffffdc, PT ;  /* 0x7fffffdc0500780c */ /* 0x000fe20003f06070 */
[C---:B------:R-:W-:Y:S01]  /*70c0*/  VIADD R2, R98.reuse, 0xffffffed ;  /* 0xffffffed62027836 */ /* 0x040fe20000000000 */
[----:B------:R-:W-:Y:S01]  /*70d0*/  ISETP.GE.U32.AND P2, PT, R3, 0x7fffffcd, PT ;  /* 0x7fffffcd0300780c */ /* 0x000fe20003f46070 */
[----:B------:R-:W-:Y:S01]  /*70e0*/  VIADD R3, R98, 0xffffffef ;  /* 0xffffffef62037836 */ /* 0x000fe20000000000 */
[----:B------:R-:W-:-:S02]  /*70f0*/  ISETP.GE.U32.AND P4, PT, R0, 0x7fffffcf, PT ;  /* 0x7fffffcf0000780c */ /* 0x000fc40003f86070 */
[----:B------:R-:W-:Y:S02]  /*7100*/  IADD3 R0, PT, PT, R98, -0x18, RZ ;  /* 0xffffffe862007810 */ /* 0x000fe40007ffe0ff */
[----:B------:R-:W-:Y:S02]  /*7110*/  ISETP.GE.U32.AND P6, PT, R2, 0x7fffffce, PT ;  /* 0x7fffffce0200780c */ /* 0x000fe40003fc6070 */
[----:B------:R-:W-:Y:S02]  /*7120*/  SEL R2, RZ, 0x1, P2 ;  /* 0x00000001ff027807 */ /* 0x000fe40001000000 */
[----:B------:R-:W-:Y:S02]  /*7130*/  ISETP.GE.U32.AND P2, PT, R0, 0x7fffffc9, PT ;  /* 0x7fffffc90000780c */ /* 0x000fe40003f46070 */
[----:B------:R-:W-:Y:S02]  /*7140*/  SEL R0, RZ, 0x4, P4 ;  /* 0x00000004ff007807 */ /* 0x000fe40002000000 */
[----:B------:R-:W-:Y:S01]  /*7150*/  ISETP.GE.U32.AND P4, PT, R4, 0x7fffffcb, PT ;  /* 0x7fffffcb0400780c */ /* 0x000fe20003f86070 */
[C---:B------:R-:W-:Y:S01]  /*7160*/  VIADD R4, R98.reuse, 0xffffffe4 ;  /* 0xffffffe462047836 */ /* 0x040fe20000000000 */
[----:B------:R-:W-:Y:S01]  /*7170*/  ISETP.GE.U32.AND P5, PT, R3, 0x7fffffd0, PT ;  /* 0x7fffffd00300780c */ /* 0x000fe20003fa6070 */
[----:B------:R-:W-:Y:S01]  /*7180*/  VIADD R3, R98, 0xffffffe9 ;  /* 0xffffffe962037836 */ /* 0x000fe20000000000 */
[----:B------:R-:W-:-:S02]  /*7190*/  SEL R6, RZ, 0x1, P2 ;  /* 0x00000001ff067807 */ /* 0x000fc40001000000 */
[----:B------:R-:W-:Y:S02]  /*71a0*/  ISETP.GE.U32.AND P2, PT, R4, 0x7fffffc5, PT ;  /* 0x7fffffc50400780c */ /* 0x000fe40003f46070 */
[----:B------:R-:W-:Y:S02]  /*71b0*/  SEL R4, RZ, 0x4, P4 ;  /* 0x00000004ff047807 */ /* 0x000fe40002000000 */
[----:B------:R-:W-:Y:S02]  /*71c0*/  SEL R5, RZ, 0x1fffe, P6 ;  /* 0x0001fffeff057807 */ /* 0x000fe40003000000 */
[----:B------:R-:W-:Y:S01]  /*71d0*/  ISETP.GE.U32.AND P4, PT, R8, 0x7fffffc7, PT ;  /* 0x7fffffc70800780c */ /* 0x000fe20003f86070 */
[----:B------:R-:W-:Y:S01]  /*71e0*/  VIADD R8, R98, 0xffffffe1 ;  /* 0xffffffe162087836 */ /* 0x000fe20000000000 */
[----:B------:R-:W-:Y:S01]  /*71f0*/  ISETP.GE.U32.AND P6, PT, R3, 0x7fffffca, PT ;  /* 0x7fffffca0300780c */ /* 0x000fe20003fc6070 */
[----:B------:R-:W-:Y:S01]  /*7200*/  IMAD.IADD R2, R2, 0x1, R5 ;  /* 0x0000000102027824 */ /* 0x000fe200078e0205 */
[----:B------:R-:W-:-:S02]  /*7210*/  SEL R3, RZ, 0x7fff8, P5 ;  /* 0x0007fff8ff037807 */ /* 0x000fc40002800000 */
[----:B------:R-:W-:Y:S02]  /*7220*/  ISETP.GE.U32.AND P5, PT, R7, 0x7fffffcc, PT ;  /* 0x7fffffcc0700780c */ /* 0x000fe40003fa6070 */
[----:B------:R-:W-:Y:S02]  /*7230*/  IADD3 R7, PT, PT, R98, -0x1b, RZ ;  /* 0xffffffe562077810 */ /* 0x000fe40007ffe0ff */
[----:B------:R-:W-:Y:S02]  /*7240*/  SEL R10, RZ, 0x1, P2 ;  /* 0x00000001ff0a7807 */ /* 0x000fe40001000000 */
[----:B------:R-:W-:Y:S02]  /*7250*/  ISETP.GE.U32.AND P2, PT, R8, 0x7fffffc2, PT ;  /* 0x7fffffc20800780c */ /* 0x000fe40003f46070 */
[----:B------:R-:W-:Y:S02]  /*7260*/  SEL R9, RZ, 0x1fffe, P6 ;  /* 0x0001fffeff097807 */ /* 0x000fe40003000000 */
[----:B------:R-:W-:-:S02]  /*7270*/  SEL R8, RZ, 0x4, P4 ;  /* 0x00000004ff087807 */ /* 0x000fc40002000000 */
[----:B------:R-:W-:Y:S01]  /*7280*/  ISETP.GE.U32.AND P6, PT, R7, 0x7fffffc6, PT ;  /* 0x7fffffc60700780c */ /* 0x000fe20003fc6070 */
[----:B------:R-:W-:Y:S01]  /*7290*/  IMAD.IADD R6, R6, 0x1, R9 ;  /* 0x0000000106067824 */ /* 0x000fe200078e0209 */
[----:B------:R-:W-:Y:S02]  /*72a0*/  ISETP.GE.U32.AND P4, PT, R94, 0x7fffffc1, PT ;  /* 0x7fffffc15e00780c */ /* 0x000fe40003f86070 */
[----:B------:R-:W-:Y:S02]  /*72b0*/  SEL R7, RZ, 0x7fff8, P5 ;  /* 0x0007fff8ff077807 */ /* 0x000fe40002800000 */
[----:B------:R-:W-:Y:S01]  /*72c0*/  ISETP.GE.U32.AND P5, PT, R11, 0x7fffffc8, PT ;  /* 0x7fffffc80b00780c */ /* 0x000fe20003fa6070 */
[----:B------:R-:W-:Y:S01]  /*72d0*/  VIADD R11, R98, 0xffffffe2 ;  /* 0xffffffe2620b7836 */ /* 0x000fe20000000000 */
[----:B------:R-:W-:Y:S02]  /*72e0*/  SEL R12, RZ, 0x1fffe, P2 ;  /* 0x0001fffeff0c7807 */ /* 0x000fe40001000000 */
[----:B------:R-:W-:-:S02]  /*72f0*/  SEL R5, RZ, 0x1, P4 ;  /* 0x00000001ff057807 */ /* 0x000fc40002000000 */
[----:B------:R-:W-:Y:S02]  /*7300*/  SEL R13, RZ, 0x1fffe, P6 ;  /* 0x0001fffeff0d7807 */ /* 0x000fe40003000000 */
[----:B------:R-:W-:Y:S02]  /*7310*/  LOP3.LUT R2, R2, 0x3, RZ, 0xc0, !PT ;  /* 0x0000000302027812 */ /* 0x000fe400078ec0ff */
[----:B------:R-:W-:Y:S01]  /*7320*/  ISETP.GE.U32.AND P6, PT, R11, 0x7fffffc3, PT ;  /* 0x7fffffc30b00780c */ /* 0x000fe20003fc6070 */
[----:B------:R-:W-:Y:S01]  /*7330*/  IMAD.IADD R10, R10, 0x1, R13 ;  /* 0x000000010a0a7824 */ /* 0x000fe200078e020d */
[----:B------:R-:W-:Y:S01]  /*7340*/  ISETP.GE.U32.AND P2, PT, R15, 0x7fffffc4, PT ;  /* 0x7fffffc40f00780c */ /* 0x000fe20003f46070 */
[----:B------:R-:W-:Y:S01]  /*7350*/  IMAD R13, R40, 0x14, RZ ;  /* 0x00000014280d7824 */ /* 0x000fe200078e02ff */
[----:B------:R-:W-:Y:S02]  /*7360*/  IADD3 R5, PT, PT, R5, R12, RZ ;  /* 0x0000000c05057210 */ /* 0x000fe40007ffe0ff */
[----:B------:R-:W-:-:S02]  /*7370*/  IADD3 R2, PT, PT, R2, R3, R0 ;  /* 0x0000000302027210 */ /* 0x000fc40007ffe000 */
[----:B------:R-:W-:Y:S02]  /*7380*/  SEL R0, RZ, 0x4, P6 ;  /* 0x00000004ff007807 */ /* 0x000fe40003000000 */
[----:B------:R-:W-:Y:S02]  /*7390*/  SEL R3, RZ, 0x7fff8, P2 ;  /* 0x0007fff8ff037807 */ /* 0x000fe40001000000 */
[----:B------:R-:W-:Y:S02]  /*73a0*/  LOP3.LUT R6, R6, 0x3, RZ, 0xc0, !PT ;  /* 0x0000000306067812 */ /* 0x000fe400078ec0ff */
[----:B------:R-:W-:Y:S02]  /*73b0*/  LOP3.LUT R5, R5, 0x3, RZ, 0xc0, !PT ;  /* 0x0000000305057812 */ /* 0x000fe400078ec0ff */
[----:B------:R-:W-:Y:S02]  /*73c0*/  SEL R11, RZ, 0x7fff8, P5 ;  /* 0x0007fff8ff0b7807 */ /* 0x000fe40002800000 */
[----:B------:R-:W-:-:S02]  /*73d0*/  LOP3.LUT R10, R10, 0x3, RZ, 0xc0, !PT ;  /* 0x000000030a0a7812 */ /* 0x000fc400078ec0ff */
[----:B------:R-:W-:Y:S01]  /*73e0*/  IADD3 R4, PT, PT, R6, R7, R4 ;  /* 0x0000000706047210 */ /* 0x000fe20007ffe004 */
[----:B------:R-:W-:Y:S01]  /*73f0*/  VIADD R6, R98, 0xfffffff3 ;  /* 0xfffffff362067836 */ /* 0x000fe20000000000 */
[----:B------:R-:W-:Y:S01]  /*7400*/  IADD3 R3, PT, PT, R5, R3, R0 ;  /* 0x0000000305037210 */ /* 0x000fe20007ffe000 */
[----:B------:R-:W-:Y:S01]  /*7410*/  IMAD R0, R14, R99, RZ ;  /* 0x000000630e007224 */ /* 0x000fe200078e02ff */
[----:B------:R-:W-:Y:S01]  /*7420*/  IADD3 R8, PT, PT, R10, R11, R8 ;  /* 0x0000000b0a087210 */ /* 0x000fe20007ffe008 */
[----:B------:R-:W-:Y:S01]  /*7430*/  IMAD.SHL.U32 R4, R4, 0x100, RZ ;  /* 0x0000010004047824 */ /* 0x000fe200078e00ff */
[----:B------:R-:W-:Y:S01]  /*7440*/  LOP3.LUT R5, R3, 0xf, RZ, 0xc0, !PT ;  /* 0x0000000f03057812 */ /* 0x000fe200078ec0ff */
[----:B------:R-:W-:Y:S01]  /*7450*/  IMAD R99, R16, R99, RZ ;  /* 0x0000006310637224 */ /* 0x000fe200078e02ff */
[----:B------:R-:W-:Y:S01]  /*7460*/  LEA R36, P2, R0, UR12, 0x2 ;  /* 0x0000000c00247c11 */ /* 0x000fe2000f8410ff */
[----:B------:R-:W-:Y:S01]  /*7470*/  IMAD R7, R40, 0x5, RZ ;  /* 0x0000000528077824 */ /* 0x000fe200078e02ff */
[----:B------:R-:W-:Y:S01]  /*7480*/  LOP3.LUT R3, R4, 0xf00, RZ, 0xe2, !PT ;  /* 0x00000f0004037812 */ /* 0x000fe200078ee2ff */
[----:B------:R-:W-:Y:S01]  /*7490*/  IMAD R5, R8, 0x10, R5 ;  /* 0x0000001008057824 */ /* 0x000fe200078e0205 */
[----:B------:R-:W-:-:S02]  /*74a0*/  LEA.HI.X.SX32 R37, R0, UR13, 0x2, P2 ;  /* 0x0000000d00257c11 */ /* 0x000fc400090f16ff */
[----:B------:R-:W-:Y:S01]  /*74b0*/  LEA R42, P2, R99, UR12, 0x2 ;  /* 0x0000000c632a7c11 */ /* 0x000fe2000f8410ff */
[----:B------:R-:W-:Y:S01]  /*74c0*/  IMAD R2, R2, 0x1000, R3 ;  /* 0x0000100002027824 */ /* 0x000fe200078e0203 */
[----:B------:R-:W-:Y:S01]  /*74d0*/  LOP3.LUT R5, R5, 0xff, RZ, 0xc0, !PT ;  /* 0x000000ff05057812 */ /* 0x000fe200078ec0ff */
[----:B------:R-:W-:Y:S01]  /*74e0*/  IMAD.WIDE R44, R47, 0x4, R36 ;  /* 0x000000042f2c7825 */ /* 0x000fe200078e0224 */
[----:B------:R-:W-:Y:S01]  /*74f0*/  IADD3 R0, PT, PT, R98, -0x2, RZ ;  /* 0xfffffffe62007810 */ /* 0x000fe20007ffe0ff */
[----:B------:R-:W-:Y:S01]  /*7500*/  @!PT LDS RZ, [RZ] ;  /* 0x00000000fffff984 */ /* 0x000fe20000000800 */
[----:B------:R-:W-:Y:S01]  /*7510*/  @!PT LDS RZ, [RZ] ;  /* 0x00000000fffff984 */ /* 0x000fe20000000800 */
[----:B------:R-:W-:Y:S01]  /*7520*/  @!PT LDS RZ, [RZ] ;  /* 0x00000000fffff984 */ /* 0x000fe20000000800 */
[----:B------:R-:W-:Y:S01]  /*7530*/  LDGSTS.E [R248+0x10000], desc[UR8][R36.64], !P3 ;  /* 0x1000000024f87fae */ /* 0x000fe2000d9a1008 */
[----:B------:R-:W-:Y:S01]  /*7540*/  LEA.HI.X.SX32 R43, R99, UR13, 0x2, P2 ;  /* 0x0000000d632b7c11 */ /* 0x000fe200090f16ff */
[----:B------:R-:W-:Y:S01]  /*7550*/  IMAD.IADD R2, R2, 0x1, R5 ;  /* 0x0000000102027824 */ /* 0x000fe200078e0205 */
[----:B------:R-:W-:Y:S01]  /*7560*/  ISETP.GE.U32.AND P2, PT, R0, 0x7fffffdf, PT ;  /* 0x7fffffdf0000780c */ /* 0x000fe20003f46070 */
[----:B------:R-:W-:Y:S01]  /*7570*/  VIADD R0, R98, 0xfffffffa ;  /* 0xfffffffa62007836 */ /* 0x000fe20000000000 */
[----:B------:R-:W-:Y:S01]  /*7580*/  ISETP.GE.U32.AND P5, PT, R6, 0x7fffffd4, PT ;  /* 0x7fffffd40600780c */ /* 0x000fe20003fa6070 */
[----:B------:R-:W-:Y:S01]  /*7590*/  IMAD.WIDE R46, R47, 0x4, R42 ;  /* 0x000000042f2e7825 */ /* 0x000fe200078e022a */
[----:B------:R-:W-:Y:S01]  /*75a0*/  LOP3.LUT R232, R2, 0xffff, RZ, 0xc0, !PT ;  /* 0x0000ffff02e87812 */ /* 0x000fe200078ec0ff */
[----:B------:R-:W-:Y:S01]  /*75b0*/  LDGSTS.E [R248+0x10100], desc[UR8][R42.64], !P3 ;  /* 0x101000002af87fae */ /* 0x000fe2000d9a1008 */
[----:B------:R-:W-:Y:S01]  /*75c0*/  ISETP.GE.U32.AND P3, PT, R0, 0x7fffffdb, PT ;  /* 0x7fffffdb0000780c */ /* 0x000fe20003f66070 */
[C---:B------:R-:W-:Y:S01]  /*75d0*/  IMAD.WIDE R50, R49.reuse, 0x4, R36 ;  /* 0x0000000431327825 */ /* 0x040fe200078e0224 */
[--C-:B------:R-:W-:Y:S01]  /*75e0*/  SHF.R.U32.HI R2, RZ, 0xf, R232.reuse ;  /* 0x0000000fff027819 */ /* 0x100fe200000116e8 */
[----:B------:R-:W-:Y:S01]  /*75f0*/  LDGSTS.E [R248+0x10800], desc[UR8][R44.64], !P0 ;  /* 0x108000002cf87fae */ /* 0x000fe2000c1a1008 */
[----:B------:R-:W-:Y:S01]  /*7600*/  SHF.R.U32.HI R0, RZ, 0xb, R232 ;  /* 0x0000000bff007819 */ /* 0x000fe200000116e8 */
[----:B------:R-:W-:Y:S01]  /*7610*/  IMAD.WIDE R48, R49, 0x4, R42 ;  /* 0x0000000431307825 */ /* 0x000fe200078e022a */
[----:B------:R-:W-:Y:S01]  /*7620*/  LOP3.LUT R3, R90, 0x20, RZ, 0x3c, !PT ;  /* 0x000000205a037812 */ /* 0x000fe200078e3cff */
[----:B------:R-:W-:Y:S01]  /*7630*/  LDGSTS.E [R248+0x10900], desc[UR8][R46.64], !P0 ;  /* 0x109000002ef87fae */ /* 0x000fe2000c1a1008 */
[----:B------:R-:W-:Y:S01]  /*7640*/  LOP3.LUT P0, RZ, R2, 0x1, RZ, 0xc0, !PT ;  /* 0x0000000102ff7812 */ /* 0x000fe2000780c0ff */
[----:B------:R-:W-:-:S02]  /*7650*/  IMAD.WIDE R56, R53, 0x4, R36 ;  /* 0x0000000435387825 */ /* 0x000fc400078e0224 */
[----:B------:R-:W-:Y:S02]  /*7660*/  LDGSTS.E [R248+0x11000], desc[UR8][R50.64], !P1 ;  /* 0x1100000032f87fae */ /* 0x000fe4000c9a1008 */
[----:B------:R-:W-:Y:S02]  /*7670*/  IMAD.WIDE R52, R53, 0x4, R42 ;  /* 0x0000000435347825 */ /* 0x000fe400078e022a */
[----:B------:R1:W-:Y:S01]  /*7680*/  LDGSTS.E [R248+0x11100], desc[UR8][R48.64], !P1 ;  /* 0x1110000030f87fae */ /* 0x0003e2000c9a1008 */
[----:B------:R-:W-:Y:S01]  /*7690*/  LOP3.LUT P1, RZ, R0, 0x1, RZ, 0xc0, !PT ;  /* 0x0000000100ff7812 */ /* 0x000fe2000782c0ff */
[C---:B------:R-:W-:Y:S01]  /*76a0*/  IMAD.WIDE R62, R65.reuse, 0x4, R36 ;  /* 0x00000004413e7825 */ /* 0x040fe200078e0224 */
[----:B------:R-:W-:Y:S01]  /*76b0*/  SHF.R.U32.HI R0, RZ, 0x7, R232 ;  /* 0x00000007ff007819 */ /* 0x000fe200000116e8 */
[----:B------:R-:W-:Y:S02]  /*76c0*/  LDGSTS.E [R248+0x11800], desc[UR8][R56.64], !P5 ;  /* 0x1180000038f87fae */ /* 0x000fe4000e9a1008 */
[----:B------:R-:W-:-:S02]  /*76d0*/  IMAD.WIDE R64, R65, 0x4, R42 ;  /* 0x0000000441407825 */ /* 0x000fc400078e022a */
[----:B------:R-:W-:Y:S01]  /*76e0*/  LDGSTS.E [R248+0x11900], desc[UR8][R52.64], !P5 ;  /* 0x1190000034f87fae */ /* 0x000fe2000e9a1008 */
[----:B------:R-:W-:Y:S01]  /*76f0*/  LOP3.LUT P5, RZ, R0, 0x1, RZ, 0xc0, !PT ;  /* 0x0000000100ff7812 */ /* 0x000fe200078ac0ff */
[----:B------:R-:W-:Y:S02]  /*7700*/  VIADD R0, R98, 0xfffffff6 ;  /* 0xfffffff662007836 */ /* 0x000fe40000000000 */
[----:B------:R-:W-:Y:S01]  /*7710*/  LDGSTS.E [R248+0x12000], desc[UR8][R62.64], P0 ;  /* 0x120000003ef87fae */ /* 0x000fe200081a1008 */
[----:B------:R-:W-:-:S03]  /*7720*/  IMAD.WIDE R54, R13, 0x4, R36 ;  /* 0x000000040d367825 */ /* 0x000fc600078e0224 */
[----:B------:R-:W-:Y:S01]  /*7730*/  LDGSTS.E [R248+0x12100], desc[UR8][R64.64], P0 ;  /* 0x1210000040f87fae */ /* 0x000fe200081a1008 */
[----:B------:R-:W-:Y:S01]  /*7740*/  IMAD.WIDE R12, R13, 0x4, R42 ;  /* 0x000000040d0c7825 */ /* 0x000fe200078e022a */
[----:B------:R-:W-:Y:S02]  /*7750*/  ISETP.GE.U32.AND P0, PT, R0, 0x7fffffd7, PT ;  /* 0x7fffffd70000780c */ /* 0x000fe40003f06070 */
[----:B------:R-:W-:Y:S01]  /*7760*/  SHF.R.U32.HI R0, RZ, 0x3, R232 ;  /* 0x00000003ff007819 */ /* 0x000fe200000116e8 */
[----:B------:R-:W-:Y:S01]  /*7770*/  LDGSTS.E [R248+0x12800], desc[UR8][R54.64], P1 ;  /* 0x1280000036f87fae */ /* 0x000fe200089a1008 */
[----:B------:R-:W-:-:S03]  /*7780*/  IMAD.WIDE R58, R21, 0x4, R36 ;  /* 0x00000004153a7825 */ /* 0x000fc600078e0224 */
[----:B------:R2:W-:Y:S01]  /*7790*/  LDGSTS.E [R248+0x12900], desc[UR8][R12.64], P1 ;  /* 0x129000000cf87fae */ /* 0x0005e200089a1008 */
[----:B------:R-:W-:Y:S01]  /*77a0*/  LOP3.LUT P1, RZ, R0, 0x1, RZ, 0xc0, !PT ;  /* 0x0000000100ff7812 */ /* 0x000fe2000782c0ff */
[----:B------:R-:W-:Y:S02]  /*77b0*/  IMAD.WIDE R20, R21, 0x4, R42 ;  /* 0x0000000415147825 */ /* 0x000fe400078e022a */
[----:B------:R-:W-:Y:S02]  /*77c0*/  LDGSTS.E [R248+0x13000], desc[UR8][R58.64], P5 ;  /* 0x130000003af87fae */ /* 0x000fe4000a9a1008 */
[----:B------:R-:W-:Y:S02]  /*77d0*/  VIADD R0, R98, 0xfffffff2 ;  /* 0xfffffff262007836 */ /* 0x000fe40000000000 */
[C---:B------:R-:W-:Y:S01]  /*77e0*/  IMAD.WIDE R60, R33.reuse, 0x4, R36 ;  /* 0x00000004213c7825 */ /* 0x040fe200078e0224 */
[----:B------:R-:W-:Y:S02]  /*77f0*/  LDGSTS.E [R248+0x13100], desc[UR8][R20.64], P5 ;  /* 0x1310000014f87fae */ /* 0x000fe4000a9a1008 */
[----:B------:R-:W-:Y:S01]  /*7800*/  ISETP.GE.U32.AND P5, PT, R0, 0x7fffffd3, PT ;  /* 0x7fffffd30000780c */ /* 0x000fe20003fa6070 */
[----:B------:R-:W-:Y:S01]  /*7810*/  IMAD.WIDE R32, R33, 0x4, R42 ;  /* 0x0000000421207825 */ /* 0x000fe200078e022a */
[----:B------:R-:W-:Y:S01]  /*7820*/  IADD3 R0, PT, PT, R98, -0x3, RZ ;  /* 0xfffffffd62007810 */ /* 0x000fe20007ffe0ff */
[----:B------:R-:W-:Y:S02]  /*7830*/  LDGSTS.E [R248+0x13800], desc[UR8][R60.64], P1 ;  /* 0x138000003cf87fae */ /* 0x000fe400089a1008 */
[----:B------:R-:W-:-:S02]  /*7840*/  VIADD R244, R3, UR4 ;  /* 0x0000000403f47c36 */ /* 0x000fc40008000000 */
[----:B------:R-:W-:Y:S01]  /*7850*/  IMAD.WIDE R2, R40, 0x4, R36 ;  /* 0x0000000428027825 */ /* 0x000fe200078e0224 */
[----:B------:R-:W-:Y:S01]  /*7860*/  LDGSTS.E [R248+0x13900], desc[UR8][R32.64], P1 ;  /* 0x1390000020f87fae */ /* 0x000fe200089a1008 */
[----:B------:R-:W-:Y:S02]  /*7870*/  ISETP.GE.U32.AND P1, PT, R0, 0x7fffffde, PT ;  /* 0x7fffffde0000780c */ /* 0x000fe40003f26070 */
[----:B------:R-:W-:Y:S01]  /*7880*/  IMAD.WIDE R246, R40, 0x4, R42 ;  /* 0x0000000428f67825 */ /* 0x000fe200078e022a */
[----:B------:R3:W-:Y:S03]  /*7890*/  LDGSTS.E [R244+0x10200], desc[UR8][R2.64], !P2 ;  /* 0x1020000002f47fae */ /* 0x0007e6000d1a1008 */
[----:B------:R-:W-:Y:S01]  /*78a0*/  VIADD R0, R98, 0xfffffff9 ;  /* 0xfffffff962007836 */ /* 0x000fe20000000000 */
[----:B------:R-:W-:Y:S01]  /*78b0*/  LDGSTS.E [R244+0x10300], desc[UR8][R246.64], !P2 ;  /* 0x10300000f6f47fae */ /* 0x000fe2000d1a1008 */
[----:B------:R-:W-:-:S03]  /*78c0*/  IMAD.WIDE R8, R7, 0x4, R36 ;  /* 0x0000000407087825 */ /* 0x000fc600078e0224 */
[----:B------:R-:W-:Y:S01]  /*78d0*/  ISETP.GE.U32.AND P2, PT, R0, 0x7fffffda, PT ;  /* 0x7fffffda0000780c */ /* 0x000fe20003f46070 */
[----:B------:R-:W-:Y:S01]  /*78e0*/  IMAD.WIDE R6, R7, 0x4, R42 ;  /* 0x0000000407067825 */ /* 0x000fe200078e022a */
[----:B------:R-:W-:Y:S01]  /*78f0*/  SHF.R.U32.HI R0, RZ, 0xe, R232 ;  /* 0x0000000eff007819 */ /* 0x000fe200000116e8 */
[----:B------:R4:W-:Y:S02]  /*7900*/  LDGSTS.E [R244+0x10a00], desc[UR8][R8.64], !P3 ;  /* 0x10a0000008f47fae */ /* 0x0009e4000d9a1008 */
[C---:B------:R-:W-:Y:S02]  /*7910*/  IMAD.WIDE R14, R19.reuse, 0x4, R36 ;  /* 0x00000004130e7825 */ /* 0x040fe400078e0224 */
[----:B------:R1:W-:Y:S01]  /*7920*/  LDGSTS.E [R244+0x10b00], desc[UR8][R6.64], !P3 ;  /* 0x10b0000006f47fae */ /* 0x0003e2000d9a1008 */
[----:B------:R-:W-:Y:S01]  /*7930*/  LOP3.LUT P3, RZ, R0, 0x1, RZ, 0xc0, !PT ;  /* 0x0000000100ff7812 */ /* 0x000fe2000786c0ff */
[----:B------:R-:W-:Y:S01]  /*7940*/  IMAD.WIDE R18, R19, 0x4, R42 ;  /* 0x0000000413127825 */ /* 0x000fe200078e022a */
[----:B------:R-:W-:Y:S01]  /*7950*/  SHF.R.U32.HI R0, RZ, 0x6, R232 ;  /* 0x00000006ff007819 */ /* 0x000fe200000116e8 */
[----:B------:R-:W-:Y:S02]  /*7960*/  LDGSTS.E [R244+0x11200], desc[UR8][R14.64], !P0 ;  /* 0x112000000ef47fae */ /* 0x000fe4000c1a1008 */
[----:B------:R-:W-:-:S02]  /*7970*/  IMAD.WIDE R16, R29, 0x4, R36 ;  /* 0x000000041d107825 */ /* 0x000fc400078e0224 */
[----:B------:R1:W-:Y:S01]  /*7980*/  LDGSTS.E [R244+0x11300], desc[UR8][R18.64], !P0 ;  /* 0x1130000012f47fae */ /* 0x0003e2000c1a1008 */
[----:B------:R-:W-:Y:S01]  /*7990*/  LOP3.LUT P0, RZ, R0, 0x1, RZ, 0xc0, !PT ;  /* 0x0000000100ff7812 */ /* 0x000fe2000780c0ff */
[----:B------:R-:W-:Y:S01]  /*79a0*/  IMAD.WIDE R28, R29, 0x4, R42 ;  /* 0x000000041d1c7825 */ /* 0x000fe200078e022a */
[----:B------:R-:W-:Y:S01]  /*79b0*/  SHF.R.U32.HI R0, RZ, 0xa, R232 ;  /* 0x0000000aff007819 */ /* 0x000fe200000116e8 */
[----:B------:R-:W-:Y:S02]  /*79c0*/  STL.64 [R1+0xfa0], R44 ;  /* 0x000fa02c01007387 */ /* 0x000fe40000100a00 */
[C---:B------:R-:W-:Y:S02]  /*79d0*/  IMAD.WIDE R22, R25.reuse, 0x4, R36 ;  /* 0x0000000419167825 */ /* 0x040fe400078e0224 */
[----:B------:R-:W-:Y:S02]  /*79e0*/  STL.64 [R1+0xfa8], R46 ;  /* 0x000fa82e01007387 */ /* 0x000fe40000100a00 */
[----:B------:R-:W-:-:S02]  /*79f0*/  IMAD.WIDE R24, R25, 0x4, R42 ;  /* 0x0000000419187825 */ /* 0x000fc400078e022a */
[----:B------:R-:W-:Y:S02]  /*7a00*/  LDGSTS.E [R244+0x11a00], desc[UR8][R16.64], !P5 ;  /* 0x11a0000010f47fae */ /* 0x000fe4000e9a1008 */
[C---:B------:R-:W-:Y:S02]  /*7a10*/  IMAD.WIDE R38, R27.reuse, 0x4, R36 ;  /* 0x000000041b267825 */ /* 0x040fe400078e0224 */
[----:B------:R-:W-:Y:S02]  /*7a20*/  STL.64 [R1+0xfb0], R50 ;  /* 0x000fb03201007387 */ /* 0x000fe40000100a00 */
[----:B------:R-:W-:Y:S02]  /*7a30*/  IMAD.WIDE R26, R27, 0x4, R42 ;  /* 0x000000041b1a7825 */ /* 0x000fe400078e022a */
[----:B------:R1:W-:Y:S01]  /*7a40*/  LDGSTS.E [R244+0x11b00], desc[UR8][R28.64], !P5 ;  /* 0x11b000001cf47fae */ /* 0x0003e2000e9a1008 */
[----:B------:R-:W-:Y:S01]  /*7a50*/  LOP3.LUT P5, RZ, R0, 0x1, RZ, 0xc0, !PT ;  /* 0x0000000100ff7812 */ /* 0x000fe200078ac0ff */
[----:B------:R-:W-:-:S02]  /*7a60*/  VIADD R0, R98, 0xfffffff5 ;  /* 0xfffffff562007836 */ /* 0x000fc40000000000 */
[----:B------:R1:W-:Y:S01]  /*7a70*/  STL.64 [R1+0xfb8], R48 ;  /* 0x000fb83001007387 */ /* 0x0003e20000100a00 */
[----:B------:R-:W-:-:S03]  /*7a80*/  IMAD.WIDE R4, R31, 0x4, R36 ;  /* 0x000000041f047825 */ /* 0x000fc600078e0224 */
[----:B------:R-:W-:Y:S01]  /*7a90*/  STL.64 [R1+0xfc0], R56 ;  /* 0x000fc03801007387 */ /* 0x000fe20000100a00 */
[----:B------:R-:W-:-:S03]  /*7aa0*/  IMAD.WIDE R30, R31, 0x4, R42 ;  /* 0x000000041f1e7825 */ /* 0x000fc600078e022a */
[----:B------:R-:W-:Y:S01]  /*7ab0*/  STL.64 [R1+0xfc8], R52 ;  /* 0x000fc83401007387 */ /* 0x000fe20000100a00 */
[----:B------:R-:W-:-:S03]  /*7ac0*/  IMAD.WIDE R10, R35, 0x4, R36 ;  /* 0x00000004230a7825 */ /* 0x000fc600078e0224 */
[----:B------:R-:W-:Y:S01]  /*7ad0*/  STL.64 [R1+0xfd0], R62 ;  /* 0x000fd03e01007387 */ /* 0x000fe20000100a00 */
[----:B------:R-:W-:Y:S01]  /*7ae0*/  IMAD.WIDE R34, R35, 0x4, R42 ;  /* 0x0000000423227825 */ /* 0x000fe200078e022a */
[----:B-1----:R-:W-:Y:S02]  /*7af0*/  SHF.R.U32.HI R48, RZ, 0x8, R232 ;  /* 0x00000008ff307819 */ /* 0x002fe400000116e8 */
[----:B------:R-:W-:Y:S01]  /*7b00*/  STL.64 [R1+0xfd8], R64 ;  /* 0x000fd84001007387 */ /* 0x000fe20000100a00 */
[----:B------:R-:W-:-:S03]  /*7b10*/  IMAD.WIDE R66, R69, 0x4, R36 ;  /* 0x0000000445427825 */ /* 0x000fc600078e0224 */
[----:B------:R-:W-:Y:S01]  /*7b20*/  STL.64 [R1+0xfe0], R54 ;  /* 0x000fe03601007387 */ /* 0x000fe20000100a00 */
[----:B------:R-:W-:-:S03]  /*7b30*/  IMAD.WIDE R68, R69, 0x4, R42 ;  /* 0x0000000445447825 */ /* 0x000fc600078e022a */
[----:B------:R2:W-:Y:S01]  /*7b40*/  STL.64 [R1+0xfe8], R12 ;  /* 0x000fe80c01007387 */ /* 0x0005e20000100a00 */
[----:B------:R-:W-:-:S03]  /*7b50*/  IMAD.WIDE R70, R73, 0x4, R36 ;  /* 0x0000000449467825 */ /* 0x000fc600078e0224 */
[----:B------:R-:W-:Y:S01]  /*7b60*/  STL.64 [R1+0xff0], R58 ;  /* 0x000ff03a01007387 */ /* 0x000fe20000100a00 */
[----:B------:R-:W-:-:S03]  /*7b70*/  IMAD.WIDE R72, R73, 0x4, R42 ;  /* 0x0000000449487825 */ /* 0x000fc600078e022a */
[----:B------:R-:W-:Y:S01]  /*7b80*/  STL.64 [R1+0xff8], R20 ;  /* 0x000ff81401007387 */ /* 0x000fe20000100a00 */
[----:B------:R-:W-:-:S03]  /*7b90*/  IMAD.WIDE R74, R77, 0x4, R36 ;  /* 0x000000044d4a7825 */ /* 0x000fc600078e0224 */
[----:B------:R-:W-:Y:S01]  /*7ba0*/  STL.64 [R1+0x1000], R60 ;  /* 0x0010003c01007387 */ /* 0x000fe20000100a00 */
[----:B--2---:R-:W-:Y:S01]  /*7bb0*/  LOP3.LUT R12, R90, 0x40, RZ, 0x3c, !PT ;  /* 0x000000405a0c7812 */ /* 0x004fe200078e3cff */
[----:B------:R-:W-:Y:S02]  /*7bc0*/  IMAD.WIDE R76, R77, 0x4, R42 ;  /* 0x000000044d4c7825 */ /* 0x000fe400078e022a */
[----:B------:R3:W-:Y:S02]  /*7bd0*/  STL.64 [R1+0x28], R2 ;  /* 0x0000280201007387 */ /* 0x0007e40000100a00 */
[C---:B------:R-:W-:Y:S02]  /*7be0*/  IMAD.WIDE R78, R81.reuse, 0x4, R36 ;  /* 0x00000004514e7825 */ /* 0x040fe400078e0224 */
[----:B------:R-:W-:Y:S02]  /*7bf0*/  LDGSTS.E [R244+0x12200], desc[UR8][R22.64], P3 ;  /* 0x1220000016f47fae */ /* 0x000fe400099a1008 */
[----:B------:R-:W-:-:S02]  /*7c00*/  IMAD.WIDE R80, R81, 0x4, R42 ;  /* 0x0000000451507825 */ /* 0x000fc400078e022a */
[----:B------:R1:W-:Y:S01]  /*7c10*/  LDGSTS.E [R244+0x12300], desc[UR8][R24.64], P3 ;  /* 0x1230000018f47fae */ /* 0x0003e200099a1008 */
[----:B------:R-:W-:Y:S01]  /*7c20*/  ISETP.GE.U32.AND P3, PT, R0, 0x7fffffd6, PT ;  /* 0x7fffffd60000780c */ /* 0x000fe20003f66070 */
[----:B------:R-:W-:Y:S01]  /*7c30*/  VIADD R0, R98, 0xfffffff1 ;  /* 0xfffffff162007836 */ /* 0x000fe20000000000 */
[----:B---3--:R-:W-:Y:S01]  /*7c40*/  SHF.R.U32.HI R2, RZ, 0x2, R232 ;  /* 0x00000002ff027819 */ /* 0x008fe200000116e8 */
[----:B------:R-:W-:Y:S01]  /*7c50*/  LDGSTS.E [R244+0x12a00], desc[UR8][R38.64], P5 ;  /* 0x12a0000026f47fae */ /* 0x000fe2000a9a1008 */
[----:B------:R-:W-:Y:S01]  /*7c60*/  SHF.L.U32 R3, R40, 0x1, RZ ;  /* 0x0000000128037819 */ /* 0x000fe200000006ff */
[----:B------:R-:W-:Y:S01]  /*7c70*/  IMAD.WIDE R82, R85, 0x4, R36 ;  /* 0x0000000455527825 */ /* 0x000fe200078e0224 */
[----:B------:R-:W-:Y:S01]  /*7c80*/  ISETP.GE.U32.AND P6, PT, R0, 0x7fffffd2, PT ;  /* 0x7fffffd20000780c */ /* 0x000fe20003fc6070 */
[----:B------:R-:W-:Y:S01]  /*7c90*/  LDGSTS.E [R244+0x12b00], desc[UR8][R26.64], P5 ;  /* 0x12b000001af47fae */ /* 0x000fe2000a9a1008 */
[----:B------:R-:W-:Y:S01]  /*7ca0*/  LOP3.LUT P5, RZ, R2, 0x1, RZ, 0xc0, !PT ;  /* 0x0000000102ff7812 */ /* 0x000fe200078ac0ff */
[----:B------:R-:W-:-:S02]  /*7cb0*/  VIADD R0, R98, 0xfffffffc ;  /* 0xfffffffc62007836 */ /* 0x000fc40000000000 */
[----:B------:R-:W-:Y:S01]  /*7cc0*/  STL.64 [R1+0x1008], R32 ;  /* 0x0010082001007387 */ /* 0x000fe20000100a00 */
[----:B------:R-:W-:Y:S02]  /*7cd0*/  VIADD R2, R12, UR4 ;  /* 0x000000040c027c36 */ /* 0x000fe40008000000 */
[----:B------:R-:W-:Y:S01]  /*7ce0*/  IMAD.WIDE R84, R85, 0x4, R42 ;  /* 0x0000000455547825 */ /* 0x000fe200078e022a */
[----:B------:R-:W-:Y:S03]  /*7cf0*/  STL.64 [R1+0x1010], R246 ;  /* 0x001010f601007387 */ /* 0x000fe60000100a00 */
[C---:B------:R-:W-:Y:S01]  /*7d00*/  IMAD.WIDE R86, R89.reuse, 0x4, R36 ;  /* 0x0000000459567825 */ /* 0x040fe200078e0224 */
[----:B------:R4:W-:Y:S03]  /*7d10*/  STL.64 [R1+0x1018], R8 ;  /* 0x0010180801007387 */ /* 0x0009e60000100a00 */
[----:B------:R-:W-:Y:S01]  /*7d20*/  IMAD.WIDE R88, R89, 0x4, R42 ;  /* 0x0000000459587825 */ /* 0x000fe200078e022a */
[----:B------:R2:W-:Y:S03]  /*7d30*/  STL.64 [R1+0x1020], R6 ;  /* 0x0010200601007387 */ /* 0x0005e60000100a00 */
[----:B------:R-:W-:Y:S01]  /*7d40*/  VIADD R99, R98, 0xffffffd2 ;  /* 0xffffffd262637836 */ /* 0x000fe20000000000 */
[----:B------:R-:W-:Y:S01]  /*7d50*/  STL.64 [R1+0x1028], R14 ;  /* 0x0010280e01007387 */ /* 0x000fe20000100a00 */
[----:B------:R-:W-:-:S02]  /*7d60*/  IMAD R20, R107, UR5, RZ ;  /* 0x000000056b147c24 */ /* 0x000fc4000f8e02ff */
[----:B------:R-:W-:Y:S01]  /*7d70*/  IMAD R21, R114, UR5, RZ ;  /* 0x0000000572157c24 */ /* 0x000fe2000f8e02ff */
[----:B------:R3:W-:Y:S01]  /*7d80*/  STL.64 [R1+0x1030], R18 ;  /* 0x0010301201007387 */ /* 0x0007e20000100a00 */
[----:B----4-:R-:W-:Y:S02]  /*7d90*/  IMAD R8, R120, UR5, RZ ;  /* 0x0000000578087c24 */ /* 0x010fe4000f8e02ff */
[----:B------:R-:W-:Y:S01]  /*7da0*/  IMAD R9, R124, UR5, RZ ;  /* 0x000000057c097c24 */ /* 0x000fe2000f8e02ff */
[----:B------:R-:W-:Y:S01]  /*7db0*/  STL.64 [R1+0x1038], R16 ;  /* 0x0010381001007387 */ /* 0x000fe20000100a00 */
[----:B--2---:R-:W-:-:S03]  /*7dc0*/  IMAD.WIDE R6, R3, 0x4, R36 ;  /* 0x0000000403067825 */ /* 0x004fc600078e0224 */
[----:B------:R2:W-:Y:S01]  /*7dd0*/  LDGSTS.E [R244+0x13200], desc[UR8][R4.64], P0 ;  /* 0x1320000004f47fae */ /* 0x0005e200081a1008 */
[----:B------:R-:W-:Y:S02]  /*7de0*/  IMAD R12, R128, UR5, RZ ;  /* 0x00000005800c7c24 */ /* 0x000fe4000f8e02ff */
[----:B------:R-:W-:Y:S01]  /*7df0*/  IMAD R13, R132, UR5, RZ ;  /* 0x00000005840d7c24 */ /* 0x000fe2000f8e02ff */
[----:B------:R4:W-:Y:S01]  /*7e00*/  STL.64 [R1+0x1040], R28 ;  /* 0x0010401c01007387 */ /* 0x0009e20000100a00 */
[----:B---3--:R-:W-:Y:S02]  /*7e10*/  IMAD R19, R106, UR5, RZ ;  /* 0x000000056a137c24 */ /* 0x008fe4000f8e02ff */
[----:B------:R-:W-:Y:S01]  /*7e20*/  IMAD R18, R110, UR5, RZ ;  /* 0x000000056e127c24 */ /* 0x000fe2000f8e02ff */
[----:B------:R3:W-:Y:S01]  /*7e30*/  LDGSTS.E [R244+0x13300], desc[UR8][R30.64], P0 ;  /* 0x133000001ef47fae */ /* 0x0007e200081a1008 */
[----:B------:R-:W-:Y:S02]  /*7e40*/  IMAD R14, R136, UR5, RZ ;  /* 0x00000005880e7c24 */ /* 0x000fe4000f8e02ff */
[----:B------:R-:W-:Y:S01]  /*7e50*/  IMAD R15, R140, UR5, RZ ;  /* 0x000000058c0f7c24 */ /* 0x000fe2000f8e02ff */
[----:B------:R-:W-:Y:S01]  /*7e60*/  STL.64 [R1+0x1048], R22 ;  /* 0x0010481601007387 */ /* 0x000fe20000100a00 */
[----:B------:R-:W-:-:S02]  /*7e70*/  IMAD R32, R142, UR5, RZ ;  /* 0x000000058e207c24 */ /* 0x000fc4000f8e02ff */
[----:B------:R-:W-:Y:S01]  /*7e80*/  IMAD R33, R146, UR5, RZ ;  /* 0x0000000592217c24 */ /* 0x000fe2000f8e02ff */
[----:B------:R1:W-:Y:S01]  /*7e90*/  LDGSTS.E [R244+0x13a00], desc[UR8][R10.64], P5 ;  /* 0x13a000000af47fae */ /* 0x0003e2000a9a1008 */
[----:B----4-:R-:W-:Y:S02]  /*7ea0*/  IMAD R28, R126, UR5, RZ ;  /* 0x000000057e1c7c24 */ /* 0x010fe4000f8e02ff */
[----:B------:R-:W-:Y:S01]  /*7eb0*/  IMAD R29, R130, UR5, RZ ;  /* 0x00000005821d7c24 */ /* 0x000fe2000f8e02ff */
[----:B------:R1:W-:Y:S01]  /*7ec0*/  STL.64 [R1+0x1050], R24 ;  /* 0x0010501801007387 */ /* 0x0003e20000100a00 */
[----:B------:R-:W-:Y:S02]  /*7ed0*/  IMAD R16, R156, UR5, RZ ;  /* 0x000000059c107c24 */ /* 0x000fe4000f8e02ff */
[----:B------:R-:W-:Y:S01]  /*7ee0*/  IMAD R17, R231, UR5, RZ ;  /* 0x00000005e7117c24 */ /* 0x000fe2000f8e02ff */
[----:B------:R-:W-:Y:S01]  /*7ef0*/  LDGSTS.E [R244+0x13b00], desc[UR8][R34.64], P5 ;  /* 0x13b0000022f47fae */ /* 0x000fe2000a9a1008 */
[----:B------:R-:W-:Y:S01]  /*7f00*/  ISETP.GE.U32.AND P5, PT, R0, 0x7fffffdd, PT ;  /* 0x7fffffdd0000780c */ /* 0x000fe20003fa6070 */
[----:B------:R-:W-:-:S02]  /*7f10*/  VIADD R0, R98, 0xfffffff8 ;  /* 0xfffffff862007836 */ /* 0x000fc40000000000 */
[----:B------:R-:W-:Y:S03]  /*7f20*/  STL.64 [R1+0x1058], R38 ;  /* 0x0010582601007387 */ /* 0x000fe60000100a00 */
[----:B------:R-:W-:Y:S01]  /*7f30*/  ISETP.GE.U32.AND P0, PT, R0, 0x7fffffd9, PT ;  /* 0x7fffffd90000780c */ /* 0x000fe20003f06070 */
[----:B------:R-:W-:Y:S01]  /*7f40*/  STL.64 [R1+0x1060], R26 ;  /* 0x0010601a01007387 */ /* 0x000fe20000100a00 */
[----:B------:R-:W-:Y:S01]  /*7f50*/  SHF.R.U32.HI R0, RZ, 0xd, R232 ;  /* 0x0000000dff007819 */ /* 0x000fe200000116e8 */
[----:B-1----:R-:W-:Y:S02]  /*7f60*/  IMAD R24, R118, UR5, RZ ;  /* 0x0000000576187c24 */ /* 0x002fe4000f8e02ff */
[----:B------:R2:W-:Y:S01]  /*7f70*/  STL.64 [R1+0x1068], R4 ;  /* 0x0010680401007387 */ /* 0x0005e20000100a00 */
[----:B------:R-:W-:-:S03]  /*7f80*/  IMAD R25, R122, UR5, RZ ;  /* 0x000000057a197c24 */ /* 0x000fc6000f8e02ff */
[----:B------:R1:W-:Y:S04]  /*7f90*/  LDGSTS.E [R2+0x10400], desc[UR8][R6.64], !P1 ;  /* 0x1040000006027fae */ /* 0x0003e8000c9a1008 */
[----:B------:R3:W-:Y:S01]  /*7fa0*/  STL.64 [R1+0x1070], R30 ;  /* 0x0010701e01007387 */ /* 0x0007e20000100a00 */
[----:B--2---:R-:W-:Y:S01]  /*7fb0*/  IMAD.WIDE R4, R3, 0x4, R42 ;  /* 0x0000000403047825 */ /* 0x004fe200078e022a */
[----:B------:R-:W-:Y:S02]  /*7fc0*/  SHF.R.U32.HI R3, RZ, 0x1, R232 ;  /* 0x00000001ff037819 */ /* 0x000fe400000116e8 */
[----:B------:R2:W-:Y:S04]  /*7fd0*/  STL.64 [R1+0x1078], R10 ;  /* 0x0010780a01007387 */ /* 0x0005e80000100a00 */
[----:B------:R4:W-:Y:S01]  /*7fe0*/  LDGSTS.E [R2+0x10500], desc[UR8][R4.64], !P1 ;  /* 0x1050000004027fae */ /* 0x0009e2000c9a1008 */
[----:B---3--:R-:W-:-:S03]  /*7ff0*/  IMAD R30, R134, UR5, RZ ;  /* 0x00000005861e7c24 */ /* 0x008fc6000f8e02ff */
[----:B------:R-:W-:Y:S01]  /*8000*/  LDGSTS.E [R2+0x10c00], desc[UR8][R66.64], !P2 ;  /* 0x10c0000042027fae */ /* 0x000fe2000d1a1008 */
[----:B------:R-:W-:-:S03]  /*8010*/  IMAD R31, R138, UR5, RZ ;  /* 0x000000058a1f7c24 */ /* 0x000fc6000f8e02ff */
[----:B------:R-:W-:Y:S01]  /*8020*/  LDGSTS.E [R2+0x10d00], desc[UR8][R68.64], !P2 ;  /* 0x10d0000044027fae */ /* 0x000fe2000d1a1008 */
[----:B------:R-:W-:Y:S01]  /*8030*/  LOP3.LUT P2, RZ, R0, 0x1, RZ, 0xc0, !PT ;  /* 0x0000000100ff7812 */ /* 0x000fe2000784c0ff */
[----:B--2---:R-:W-:Y:S01]  /*8040*/  IMAD R10, R152, UR5, RZ ;  /* 0x00000005980a7c24 */ /* 0x004fe2000f8e02ff */
[--C-:B------:R-:W-:Y:S01]  /*8050*/  SHF.R.U32.HI R0, RZ, 0x5, R232.reuse ;  /* 0x00000005ff007819 */ /* 0x100fe200000116e8 */
[----:B------:R-:W-:Y:S01]  /*8060*/  LDGSTS.E [R2+0x11400], desc[UR8][R70.64], !P3 ;  /* 0x1140000046027fae */ /* 0x000fe2000d9a1008 */
[----:B------:R-:W-:Y:S02]  /*8070*/  IMAD R11, R154, UR5, RZ ;  /* 0x000000059a0b7c24 */ /* 0x000fe4000f8e02ff */
[----:B------:R-:W-:Y:S01]  /*8080*/  LOP3.LUT P1, RZ, R0, 0x1, RZ, 0xc0, !PT ;  /* 0x0000000100ff7812 */ /* 0x000fe2000782c0ff */
[----:B------:R-:W-:Y:S01]  /*8090*/  LDGSTS.E [R2+0x11500], desc[UR8][R72.64], !P3 ;  /* 0x1150000048027fae */ /* 0x000fe2000d9a1008 */
[----:B------:R-:W-:-:S03]  /*80a0*/  SHF.R.U32.HI R0, RZ, 0x9, R232 ;  /* 0x00000009ff007819 */ /* 0x000fc600000116e8 */
[----:B------:R-:W-:Y:S04]  /*80b0*/  LDGSTS.E [R2+0x11c00], desc[UR8][R74.64], !P6 ;  /* 0x11c000004a027fae */ /* 0x000fe8000f1a1008 */
[----:B------:R-:W-:Y:S01]  /*80c0*/  LDGSTS.E [R2+0x11d00], desc[UR8][R76.64], !P6 ;  /* 0x11d000004c027fae */ /* 0x000fe2000f1a1008 */
[----:B------:R-:W-:Y:S01]  /*80d0*/  LOP3.LUT P6, RZ, R0, 0x1, RZ, 0xc0, !PT ;  /* 0x0000000100ff7812 */ /* 0x000fe200078cc0ff */
[----:B------:R-:W-:Y:S02]  /*80e0*/  VIADD R0, R98, 0xfffffff4 ;  /* 0xfffffff462007836 */ /* 0x000fe40000000000 */
[----:B------:R-:W-:Y:S03]  /*80f0*/  LDGSTS.E [R2+0x12400], desc[UR8][R78.64], P2 ;  /* 0x124000004e027fae */ /* 0x000fe600091a1008 */
[----:B------:R-:W-:Y:S01]  /*8100*/  ISETP.GE.U32.AND P3, PT, R0, 0x7fffffd5, PT ;  /* 0x7fffffd50000780c */ /* 0x000fe20003f66070 */
[----:B------:R-:W-:Y:S01]  /*8110*/  LDGSTS.E [R2+0x12500], desc[UR8][R80.64], P2 ;  /* 0x1250000050027fae */ /* 0x000fe200091a1008 */
[----:B------:R-:W-:Y:S01]  /*8120*/  LOP3.LUT P2, RZ, R3, 0x1, RZ, 0xc0, !PT ;  /* 0x0000000103ff7812 */ /* 0x000fe2000784c0ff */
[----:B------:R-:W-:Y:S01]  /*8130*/  IMAD R3, R40, 0x3, RZ ;  /* 0x0000000328037824 */ /* 0x000fe200078e02ff */
[----:B------:R-:W-:Y:S01]  /*8140*/  IADD3 R0, PT, PT, R98, -0x10, RZ ;  /* 0xfffffff062007810 */ /* 0x000fe20007ffe0ff */
[----:B------:R1:W-:Y:S04]  /*8150*/  STL.64 [R1+0x18], R6 ;  /* 0x0000180601007387 */ /* 0x0003e80000100a00 */
[----:B------:R-:W-:Y:S04]  /*8160*/  LDGSTS.E [R2+0x12c00], desc[UR8][R82.64], P6 ;  /* 0x12c0000052027fae */ /* 0x000fe8000b1a1008 */
[----:B------:R4:W-:Y:S04]  /*8170*/  STL.64 [R1+0x10], R4 ;  /* 0x0000100401007387 */ /* 0x0009e80000100a00 */
[----:B------:R-:W-:Y:S01]  /*8180*/  LDGSTS.E [R2+0x12d00], desc[UR8][R84.64], P6 ;  /* 0x12d0000054027fae */ /* 0x000fe2000b1a1008 */
[----:B-1----:R-:W-:-:S03]  /*8190*/  IMAD.WIDE R6, R3, 0x4, R36 ;  /* 0x0000000403067825 */ /* 0x002fc600078e0224 */
[----:B------:R-:W-:Y:S01]  /*81a0*/  LDGSTS.E [R2+0x13400], desc[UR8][R86.64], P1 ;  /* 0x1340000056027fae */ /* 0x000fe200089a1008 */
[----:B----4-:R-:W-:-:S03]  /*81b0*/  LOP3.LUT R4, R90, 0x60, RZ, 0x3c, !PT ;  /* 0x000000605a047812 */ /* 0x010fc600078e3cff */
[----:B------:R-:W-:Y:S01]  /*81c0*/  LDGSTS.E [R2+0x13500], desc[UR8][R88.64], P1 ;  /* 0x1350000058027fae */ /* 0x000fe200089a1008 */
[C---:B------:R-:W-:Y:S01]  /*81d0*/  IMAD.WIDE R90, R93.reuse, 0x4, R36 ;  /* 0x000000045d5a7825 */ /* 0x040fe200078e0224 */
[----:B------:R-:W-:Y:S02]  /*81e0*/  ISETP.GE.U32.AND P1, PT, R0, 0x7fffffd1, PT ;  /* 0x7fffffd10000780c */ /* 0x000fe40003f26070 */
[----:B------:R1:W-:Y:S01]  /*81f0*/  STL.64 [R1+0x1080], R34 ;  /* 0x0010802201007387 */ /* 0x0003e20000100a00 */
[----:B------:R-:W-:-:S03]  /*8200*/  IMAD.WIDE R92, R93, 0x4, R42 ;  /* 0x000000045d5c7825 */ /* 0x000fc600078e022a */
[----:B------:R-:W-:Y:S01]  /*8210*/  LDGSTS.E [R2+0x13c00], desc[UR8][R90.64], P2 ;  /* 0x13c000005a027fae */ /* 0x000fe200091a1008 */
[----:B------:R-:W-:Y:S02]  /*8220*/  VIADD R0, R98, 0xffffffcc ;  /* 0xffffffcc62007836 */ /* 0x000fe40000000000 */
[----:B------:R-:W-:Y:S01]  /*8230*/  VIADD R245, R4, UR4 ;  /* 0x0000000404f57c36 */ /* 0x000fe20008000000 */
[----:B------:R-:W-:Y:S01]  /*8240*/  LDGSTS.E [R2+0x13d00], desc[UR8][R92.64], P2 ;  /* 0x13d000005c027fae */ /* 0x000fe200091a1008 */
[----:B------:R-:W-:Y:S01]  /*8250*/  IMAD.WIDE R4, R3, 0x4, R42 ;  /* 0x0000000403047825 */ /* 0x000fe200078e022a */
[----:B------:R-:W-:Y:S02]  /*8260*/  ISETP.GE.U32.AND P2, PT, R0, 0x7fffffad, PT ;  /* 0x7fffffad0000780c */ /* 0x000fe40003f46070 */
[----:B------:R2:W-:Y:S01]  /*8270*/  LDGSTS.E [R245+0x10600], desc[UR8][R6.64], !P5 ;  /* 0x1060000006f57fae */ /* 0x0005e2000e9a1008 */
[C---:B------:R-:W-:Y:S01]  /*8280*/  VIADD R0, R98.reuse, 0xffffffcd ;  /* 0xffffffcd62007836 */ /* 0x040fe20000000000 */
[----:B------:R-:W-:Y:S01]  /*8290*/  SEL R174, RZ, 0x1, P2 ;  /* 0x00000001ffae7807 */ /* 0x000fe20001000000 */
[----:B------:R-:W-:Y:S01]  /*82a0*/  VIADD R3, R98, 0xffffffce ;  /* 0xffffffce62037836 */ /* 0x000fe20000000000 */
[----:B------:R3:W-:Y:S01]  /*82b0*/  LDGSTS.E [R245+0x10700], desc[UR8][R4.64], !P5 ;  /* 0x1070000004f57fae */ /* 0x0007e2000e9a1008 */
[----:B-1----:R-:W-:Y:S01]  /*82c0*/  IMAD R34, R150, UR5, RZ ;  /* 0x0000000596227c24 */ /* 0x002fe2000f8e02ff */
[----:B------:R-:W-:-:S02]  /*82d0*/  ISETP.GE.U32.AND P6, PT, R0, 0x7fffffae, PT ;  /* 0x7fffffae0000780c */ /* 0x000fc40003fc6070 */
[C---:B------:R-:W-:Y:S01]  /*82e0*/  IADD3 R0, PT, PT, R98.reuse, -0x31, RZ ;  /* 0xffffffcf62007810 */ /* 0x040fe20007ffe0ff */
[----:B------:R-:W-:Y:S01]  /*82f0*/  STL.64 [R1+0x1088], R66 ;  /* 0x0010884201007387 */ /* 0x000fe20000100a00 */
[----:B------:R-:W-:Y:S01]  /*8300*/  ISETP.GE.U32.AND P5, PT, R3, 0x7fffffaf, PT ;  /* 0x7fffffaf0300780c */ /* 0x000fe20003fa6070 */
[----:B------:R-:W-:Y:S01]  /*8310*/  VIADD R3, R98, 0xffffffc8 ;  /* 0xffffffc862037836 */ /* 0x000fe20000000000 */
[----:B------:R-:W-:Y:S01]  /*8320*/  ISETP.GE.U32.AND P2, PT, R0, 0x7fffffb0, PT ;  /* 0x7fffffb00000780c */ /* 0x000fe20003f46070 */
[C---:B------:R-:W-:Y:S01]  /*8330*/  VIADD R0, R98.reuse, 0xffffffc9 ;  /* 0xffffffc962007836 */ /* 0x040fe20000000000 */
[----:B------:R-:W-:Y:S01]  /*8340*/  SEL R182, RZ, 0x1fffe, P6 ;  /* 0x0001fffeffb67807 */ /* 0x000fe20003000000 */
[----:B------:R-:W-:Y:S01]  /*8350*/  STL.64 [R1+0x1090], R68 ;  /* 0x0010904401007387 */ /* 0x000fe20000100a00 */
[----:B------:R-:W-:Y:S01]  /*8360*/  ISETP.GE.U32.AND P6, PT, R3, 0x7fffffa9, PT ;  /* 0x7fffffa90300780c */ /* 0x000fe20003fc6070 */
[----:B------:R-:W-:Y:S01]  /*8370*/  VIADD R3, R98, 0xffffffca ;  /* 0xffffffca62037836 */ /* 0x000fe20000000000 */
[----:B------:R-:W-:Y:S01]  /*8380*/  SEL R96, RZ, 0x4, P5 ;  /* 0x00000004ff607807 */ /* 0x000fe20002800000 */
[----:B------:R-:W-:Y:S01]  /*8390*/  STL.64 [R1+0x1098], R70 ;  /* 0x0010984601007387 */ /* 0x000fe20000100a00 */
[----:B------:R-:W-:Y:S01]  /*83a0*/  ISETP.GE.U32.AND P5, PT, R0, 0x7fffffaa, PT ;  /* 0x7fffffaa0000780c */ /* 0x000fe20003fa6070 */
[----:B------:R-:W-:Y:S01]  /*83b0*/  VIADD R0, R98, 0xffffffcb ;  /* 0xffffffcb62007836 */ /* 0x000fe20000000000 */
[----:B------:R-:W-:Y:S01]  /*83c0*/  SEL R172, RZ, 0x7fff8, P2 ;  /* 0x0007fff8ffac7807 */ /* 0x000fe20001000000 */
[----:B------:R-:W-:Y:S01]  /*83d0*/  STL.64 [R1+0x10a0], R72 ;  /* 0x0010a04801007387 */ /* 0x000fe20000100a00 */
[----:B------:R-:W-:Y:S01]  /*83e0*/  ISETP.GE.U32.AND P2, PT, R3, 0x7fffffab, PT ;  /* 0x7fffffab0300780c */ /* 0x000fe20003f46070 */
[----:B------:R-:W-:Y:S01]  /*83f0*/  IMAD.IADD R174, R174, 0x1, R182 ;  /* 0x00000001aeae7824 */ /* 0x000fe200078e02b6 */
[----:B------:R-:W-:Y:S01]  /*8400*/  IADD3 R3, PT, PT, R98, -0x3c, RZ ;  /* 0xffffffc462037810 */ /* 0x000fe20007ffe0ff */
[----:B------:R-:W-:Y:S01]  /*8410*/  STL.64 [R1+0x10a8], R74 ;  /* 0x0010a84a01007387 */ /* 0x000fe20000100a00 */
[----:B------:R-:W-:-:S02]  /*8420*/  SEL R186, RZ, 0x1, P6 ;  /* 0x00000001ffba7807 */ /* 0x000fc40003000000 */
        /* <DEDUP_REMOVED lines=16> */
[----:B------:R-:W-:-:S02]  /*8530*/  ISETP.GE.U32.AND P5, PT, R0, 0x7fffffa8, PT ;  /* 0x7fffffa80000780c */ /* 0x000fc40003fa6070 */
[C---:B------:R-:W-:Y:S01]  /*8540*/  IADD3 R0, PT, PT, R98.reuse, -0x3e, RZ ;  /* 0xffffffc262007810 */ /* 0x040fe20007ffe0ff */
[----:B------:R-:W-:Y:S01]  /*8550*/  STL.64 [R1+0x10d0], R84 ;  /* 0x0010d05401007387 */ /* 0x000fe20000100a00 */
[----:B------:R-:W-:Y:S02]  /*8560*/  SEL R170, RZ, 0x1fffe, P2 ;  /* 0x0001fffeffaa7807 */ /* 0x000fe40001000000 */
        /* <DEDUP_REMOVED lines=15> */
[----:B------:R2:W-:Y:S01]  /*8660*/  STL.64 [R1+0x8], R6 ;  /* 0x0000080601007387 */ /* 0x0005e20000100a00 */
[----:B------:R-:W-:Y:S01]  /*8670*/  ISETP.GE.U32.AND P6, PT, R3, 0x7fffffbe, PT ;  /* 0x7fffffbe0300780c */ /* 0x000fe20003fc6070 */
[----:B------:R-:W-:Y:S01]  /*8680*/  IMAD.IADD R170, R184, 0x1, R170 ;  /* 0x00000001b8aa7824 */ /* 0x000fe200078e02aa */
[----:B------:R-:W-:Y:S01]  /*8690*/  IADD3 R3, PT, PT, R98, -0x21, RZ ;  /* 0xffffffdf62037810 */ /* 0x000fe20007ffe0ff */
[----:B------:R3:W-:Y:S01]  /*86a0*/  STL.64 [R1], R4 ;  /* 0x0000000401007387 */ /* 0x0007e20000100a00 */
        /* <DEDUP_REMOVED lines=8> */
[----:B--2---:R-:W-:Y:S01]  /*8730*/  IMAD R6, R109, UR5, RZ ;  /* 0x000000056d067c24 */ /* 0x004fe2000f8e02ff */
[----:B------:R-:W-:Y:S01]  /*8740*/  ISETP.GE.U32.AND P6, PT, R0, 0x7fffffb9, PT ;  /* 0x7fffffb90000780c */ /* 0x000fe20003fc6070 */
[C---:B------:R-:W-:Y:S01]  /*8750*/  VIADD R0, R98.reuse, 0xffffffda ;  /* 0xffffffda62007836 */ /* 0x040fe20000000000 */
[----:B------:R-:W-:Y:S01]  /*8760*/  SEL R102, RZ, 0x4, P5 ;  /* 0x00000004ff667807 */ /* 0x000fe20002800000 */
[C---:B---3--:R-:W-:Y:S01]  /*8770*/  VIADD R4, R98.reuse, 0xffffffc0 ;  /* 0xffffffc062047836 */ /* 0x048fe20000000000 */
[----:B------:R-:W-:Y:S01]  /*8780*/  ISETP.GE.U32.AND P5, PT, R3, 0x7fffffba, PT ;  /* 0x7fffffba0300780c */ /* 0x000fe20003fa6070 */
[----:B------:R-:W-:Y:S01]  /*8790*/  VIADD R3, R98, 0xffffffdb ;  /* 0xffffffdb62037836 */ /* 0x000fe20000000000 */
[----:B------:R-:W-:Y:S01]  /*87a0*/  SEL R108, RZ, 0x7fff8, P2 ;  /* 0x0007fff8ff6c7807 */ /* 0x000fe20001000000 */
[----:B------:R-:W-:Y:S01]  /*87b0*/  IMAD.IADD R162, R180, 0x1, R162 ;  /* 0x00000001b4a27824 */ /* 0x000fe200078e02a2 */
[----:B------:R-:W-:Y:S01]  /*87c0*/  ISETP.GE.U32.AND P2, PT, R0, 0x7fffffbb, PT ;  /* 0x7fffffbb0000780c */ /* 0x000fe20003f46070 */
[----:B------:R1:W-:Y:S01]  /*87d0*/  STL [R1+0xf64], R4 ;  /* 0x000f640401007387 */ /* 0x0003e20000100800 */
[----:B------:R-:W-:Y:S01]  /*87e0*/  IADD3 R0, PT, PT, R98, -0x2c, RZ ;  /* 0xffffffd462007810 */ /* 0x000fe20007ffe0ff */
[----:B------:R-:W-:Y:S01]  /*87f0*/  IMAD R7, R116, UR5, RZ ;  /* 0x0000000574077c24 */ /* 0x000fe2000f8e02ff */
[----:B------:R-:W-:-:S02]  /*8800*/  SEL R178, RZ, 0x1, P6 ;  /* 0x00000001ffb27807 */ /* 0x000fc40003000000 */
[----:B------:R-:W-:Y:S01]  /*8810*/  ISETP.GE.U32.AND P6, PT, R3, 0x7fffffbc, PT ;  /* 0x7fffffbc0300780c */ /* 0x000fe20003fc6070 */
[----:B------:R-:W-:Y:S01]  /*8820*/  VIADD R3, R98, 0xffffffd5 ;  /* 0xffffffd562037836 */ /* 0x000fe20000000000 */
[----:B------:R-:W-:Y:S02]  /*8830*/  SEL R158, RZ, 0x1fffe, P5 ;  /* 0x0001fffeff9e7807 */ /* 0x000fe40002800000 */
[----:B------:R-:W-:Y:S01]  /*8840*/  ISETP.GE.U32.AND P5, PT, R0, 0x7fffffb5, PT ;  /* 0x7fffffb50000780c */ /* 0x000fe20003fa6070 */
[----:B------:R-:W-:Y:S01]  /*8850*/  VIADD R0, R98, 0xffffffd6 ;  /* 0xffffffd662007836 */ /* 0x000fe20000000000 */
[----:B------:R-:W-:Y:S01]  /*8860*/  SEL R100, RZ, 0x4, P2 ;  /* 0x00000004ff647807 */ /* 0x000fe20001000000 */
[----:B------:R-:W-:Y:S01]  /*8870*/  IMAD.IADD R158, R178, 0x1, R158 ;  /* 0x00000001b29e7824 */ /* 0x000fe200078e029e */
[----:B------:R-:W-:Y:S01]  /*8880*/  ISETP.GE.U32.AND P2, PT, R3, 0x7fffffb6, PT ;  /* 0x7fffffb60300780c */ /* 0x000fe20003f46070 */
[----:B------:R-:W-:Y:S01]  /*8890*/  VIADD R3, R98, 0xffffffd7 ;  /* 0xffffffd762037836 */ /* 0x000fe20000000000 */
[----:B------:R-:W-:-:S02]  /*88a0*/  SEL R104, RZ, 0x7fff8, P6 ;  /* 0x0007fff8ff687807 */ /* 0x000fc40003000000 */
[----:B------:R-:W-:Y:S01]  /*88b0*/  ISETP.GE.U32.AND P6, PT, R0, 0x7fffffb7, PT ;  /* 0x7fffffb70000780c */ /* 0x000fe20003fc6070 */
[C---:B------:R-:W-:Y:S01]  /*88c0*/  VIADD R0, R98.reuse, 0xffffffd0 ;  /* 0xffffffd062007836 */ /* 0x040fe20000000000 */
[----:B------:R-:W-:Y:S02]  /*88d0*/  SEL R176, RZ, 0x1, P5 ;  /* 0x00000001ffb07807 */ /* 0x000fe40002800000 */
[----:B------:R-:W-:Y:S02]  /*88e0*/  ISETP.GE.U32.AND P5, PT, R3, 0x7fffffb8, PT ;  /* 0x7fffffb80300780c */ /* 0x000fe40003fa6070 */
[----:B------:R-:W-:Y:S02]  /*88f0*/  IADD3 R3, PT, PT, R98, -0x2f, RZ ;  /* 0xffffffd162037810 */ /* 0x000fe40007ffe0ff */
[----:B------:R-:W-:Y:S02]  /*8900*/  SEL R166, RZ, 0x1fffe, P2 ;  /* 0x0001fffeffa67807 */ /* 0x000fe40001000000 */
[----:B------:R-:W-:-:S02]  /*8910*/  ISETP.GE.U32.AND P2, PT, R0, 0x7fffffb1, PT ;  /* 0x7fffffb10000780c */ /* 0x000fc40003f46070 */
[----:B------:R-:W-:Y:S02]  /*8920*/  SEL R0, RZ, 0x4, P6 ;  /* 0x00000004ff007807 */ /* 0x000fe40003000000 */
[----:B------:R-:W-:Y:S02]  /*8930*/  ISETP.GE.U32.AND P6, PT, R3, 0x7fffffb2, PT ;  /* 0x7fffffb20300780c */ /* 0x000fe40003fc6070 */
[----:B------:R-:W-:Y:S02]  /*8940*/  SEL R3, RZ, 0x7fff8, P5 ;  /* 0x0007fff8ff037807 */ /* 0x000fe40002800000 */
[----:B------:R-:W-:Y:S01]  /*8950*/  ISETP.GE.U32.AND P5, PT, R99, 0x7fffffb3, PT ;  /* 0x7fffffb36300780c */ /* 0x000fe20003fa6070 */
[----:B------:R-:W-:Y:S01]  /*8960*/  VIADD R99, R98, 0xffffffd3 ;  /* 0xffffffd362637836 */ /* 0x000fe20000000000 */
[----:B------:R-:W-:Y:S01]  /*8970*/  LOP3.LUT R5, R235, 0x1f, RZ, 0xc0, !PT ;  /* 0x0000001feb057812 */ /* 0x000fe200078ec0ff */
[----:B------:R-:W-:Y:S01]  /*8980*/  IMAD R235, R227, UR5, RZ ;  /* 0x00000005e3eb7c24 */ /* 0x000fe2000f8e02ff */
[----:B------:R-:W-:-:S02]  /*8990*/  SEL R188, RZ, 0x1, P2 ;  /* 0x00000001ffbc7807 */ /* 0x000fc40001000000 */
[----:B------:R-:W-:Y:S01]  /*89a0*/  ISETP.GE.U32.AND P2, PT, R4, 0x7fffffa1, PT ;  /* 0x7fffffa10400780c */ /* 0x000fe20003f46070 */
[----:B-1----:R-:W-:Y:S01]  /*89b0*/  VIADD R4, R98, 0x1f ;  /* 0x0000001f62047836 */ /* 0x002fe20000000000 */
[----:B------:R-:W-:Y:S01]  /*89c0*/  SEL R190, RZ, 0x1fffe, P6 ;  /* 0x0001fffeffbe7807 */ /* 0x000fe20003000000 */
[----:B------:R-:W-:Y:S01]  /*89d0*/  IMAD R236, R5, R41, RZ ;  /* 0x0000002905ec7224 */ /* 0x000fe200078e02ff */
[----:B------:R-:W-:Y:S02]  /*89e0*/  ISETP.GE.U32.AND P6, PT, R99, 0x7fffffb4, PT ;  /* 0x7fffffb46300780c */ /* 0x000fe40003fc6070 */
[----:B------:R-:W-:Y:S01]  /*89f0*/  SEL R99, RZ, 0x4, P5 ;  /* 0x00000004ff637807 */ /* 0x000fe20002800000 */
[----:B------:R-:W-:Y:S01]  /*8a00*/  IMAD.IADD R188, R188, 0x1, R190 ;  /* 0x00000001bcbc7824 */ /* 0x000fe200078e02be */
[----:B------:R-:W-:Y:S02]  /*8a10*/  ISETP.GE.AND P5, PT, R5, R94, PT ;  /* 0x0000005e0500720c */ /* 0x000fe40003fa6270 */
[----:B------:R-:W-:-:S02]  /*8a20*/  SEL R94, RZ, 0x1, P2 ;  /* 0x00000001ff5e7807 */ /* 0x000fc40001000000 */
[----:B------:R-:W-:Y:S02]  /*8a30*/  IADD3 R105, PT, PT, R186, R105, RZ ;  /* 0x00000069ba697210 */ /* 0x000fe40007ffe0ff */
[----:B------:R-:W-:Y:S01]  /*8a40*/  LOP3.LUT R174, R174, 0x3, RZ, 0xc0, !PT ;  /* 0x00000003aeae7812 */ /* 0x000fe200078ec0ff */
[----:B------:R-:W-:Y:S01]  /*8a50*/  IMAD.IADD R94, R94, 0x1, R97 ;  /* 0x000000015e5e7824 */ /* 0x000fe200078e0261 */
[----:B------:R-:W-:Y:S02]  /*8a60*/  LOP3.LUT R158, R158, 0x3, RZ, 0xc0, !PT ;  /* 0x000000039e9e7812 */ /* 0x000fe400078ec0ff */
[----:B------:R-:W-:Y:S02]  /*8a70*/  LOP3.LUT R105, R105, 0x3, RZ, 0xc0, !PT ;  /* 0x0000000369697812 */ /* 0x000fe400078ec0ff */
[----:B------:R-:W-:Y:S02]  /*8a80*/  LOP3.LUT R94, R94, 0x3, RZ, 0xc0, !PT ;  /* 0x000000035e5e7812 */ /* 0x000fe400078ec0ff */
[----:B------:R-:W-:Y:S01]  /*8a90*/  IADD3 R172, PT, PT, R174, R172, R96 ;  /* 0x000000acaeac7210 */ /* 0x000fe20007ffe060 */
[----:B------:R-:W-:Y:S01]  /*8aa0*/  IMAD R96, R40, 0x7, RZ ;  /* 0x0000000728607824 */ /* 0x000fe200078e02ff */
[----:B------:R-:W-:-:S02]  /*8ab0*/  IADD3 R94, PT, PT, R94, R160, R101 ;  /* 0x000000a05e5e7210 */ /* 0x000fc40007ffe065 */
[----:B------:R-:W-:Y:S02]  /*8ac0*/  IADD3 R100, PT, PT, R158, R104, R100 ;  /* 0x000000689e647210 */ /* 0x000fe40007ffe064 */
[----:B------:R-:W-:Y:S02]  /*8ad0*/  IADD3 R105, PT, PT, R105, R168, R95 ;  /* 0x000000a869697210 */ /* 0x000fe40007ffe05f */
[----:B------:R-:W-:Y:S01]  /*8ae0*/  LOP3.LUT R104, R94, 0xf, RZ, 0xc0, !PT ;  /* 0x0000000f5e687812 */ /* 0x000fe200078ec0ff */
[----:B------:R-:W-:Y:S01]  /*8af0*/  IMAD.WIDE R94, R96, 0x4, R36 ;  /* 0x00000004605e7825 */ /* 0x000fe200078e0224 */
[----:B------:R-:W-:Y:S02]  /*8b00*/  IADD3 R166, PT, PT, R176, R166, RZ ;  /* 0x000000a6b0a67210 */ /* 0x000fe40007ffe0ff */
[----:B------:R-:W-:Y:S01]  /*8b10*/  SEL R101, RZ, 0x7fff8, P6 ;  /* 0x0007fff8ff657807 */ /* 0x000fe20003000000 */
[----:B------:R-:W-:Y:S01]  /*8b20*/  IMAD.WIDE R96, R96, 0x4, R42 ;  /* 0x0000000460607825 */ /* 0x000fe200078e022a */
[----:B------:R-:W-:Y:S01]  /*8b30*/  LOP3.LUT R188, R188, 0x3, RZ, 0xc0, !PT ;  /* 0x00000003bcbc7812 */ /* 0x000fe200078ec0ff */
[----:B------:R-:W-:Y:S01]  /*8b40*/  LDGSTS.E [R245+0x10e00], desc[UR8][R94.64], !P0 ;  /* 0x10e000005ef57fae */ /* 0x000fe2000c1a1008 */
[----:B------:R-:W-:Y:S01]  /*8b50*/  LOP3.LUT R166, R166, 0x3, RZ, 0xc0, !PT ;  /* 0x00000003a6a67812 */ /* 0x000fe200078ec0ff */
[----:B------:R-:W-:Y:S01]  /*8b60*/  IMAD.SHL.U32 R105, R105, 0x100, RZ ;  /* 0x0000010069697824 */ /* 0x000fe200078e00ff */
[----:B------:R-:W-:Y:S01]  /*8b70*/  LOP3.LUT R170, R170, 0x3, RZ, 0xc0, !PT ;  /* 0x00000003aaaa7812 */ /* 0x000fe200078ec0ff */
[----:B------:R-:W-:Y:S01]  /*8b80*/  LDGSTS.E [R245+0x10f00], desc[UR8][R96.64], !P0 ;  /* 0x10f0000060f57fae */ /* 0x000fe2000c1a1008 */
[----:B------:R-:W-:-:S02]  /*8b90*/  ISETP.GT.AND P0, PT, R4, 0x1f, PT ;  /* 0x0000001f0400780c */ /* 0x000fc40003f04270 */
[----:B------:R-:W-:Y:S01]  /*8ba0*/  IADD3 R99, PT, PT, R188, R101, R99 ;  /* 0x00000065bc637210 */ /* 0x000fe20007ffe063 */
[----:B------:R-:W-:Y:S01]  /*8bb0*/  STL.64 [R1+0x10f8], R94 ;  /* 0x0010f85e01007387 */ /* 0x000fe20000100a00 */
[----:B------:R-:W-:Y:S02]  /*8bc0*/  IADD3 R0, PT, PT, R166, R3, R0 ;  /* 0x00000003a6007210 */ /* 0x000fe40007ffe000 */
[----:B------:R-:W-:Y:S01]  /*8bd0*/  IADD3 R103, PT, PT, R170, R164, R103 ;  /* 0x000000a4aa677210 */ /* 0x000fe20007ffe067 */
[----:B------:R-:W-:Y:S01]  /*8be0*/  STL.64 [R1+0x1100], R96 ;  /* 0x0011006001007387 */ /* 0x000fe20000100a00 */
[----:B------:R-:W-:Y:S01]  /*8bf0*/  ISETP.GE.AND P6, PT, R5, R98, PT ;  /* 0x000000620500720c */ /* 0x000fe20003fc6270 */
[----:B------:R-:W-:Y:S01]  /*8c00*/  IMAD R5, R148, UR5, RZ ;  /* 0x0000000594057c24 */ /* 0x000fe2000f8e02ff */
[----:B------:R-:W-:Y:S01]  /*8c10*/  SEL R3, RZ, 0x4, !P0 ;  /* 0x00000004ff037807 */ /* 0x000fe20004000000 */
[----:B------:R-:W-:Y:S01]  /*8c20*/  IMAD R103, R103, 0x10, R104 ;  /* 0x0000001067677824 */ /* 0x000fe200078e0268 */
[----:B------:R-:W-:Y:S01]  /*8c30*/  LOP3.LUT R162, R162, 0x3, RZ, 0xc0, !PT ;  /* 0x00000003a2a27812 */ /* 0x000fe200078ec0ff */
[----:B------:R-:W-:Y:S01]  /*8c40*/  IMAD R104, R40, 0xf, RZ ;  /* 0x0000000f28687824 */ /* 0x000fe200078e02ff */
[----:B------:R-:W-:Y:S01]  /*8c50*/  LOP3.LUT R99, R99, 0xf, RZ, 0xc0, !PT ;  /* 0x0000000f63637812 */ /* 0x000fe200078ec0ff */
[----:B------:R1:W-:Y:S01]  /*8c60*/  STL [R1+0x278], R4 ;  /* 0x0002780401007387 */ /* 0x0003e20000100800 */
[----:B------:R-:W-:-:S02]  /*8c70*/  SHF.L.U32 R100, R100, 0x8, RZ ;  /* 0x0000000864647819 */ /* 0x000fc400000006ff */
[----:B------:R-:W-:Y:S01]  /*8c80*/  SEL R3, R3, RZ, !P6 ;  /* 0x000000ff03037207 */ /* 0x000fe20007000000 */
[----:B------:R-:W-:Y:S01]  /*8c90*/  IMAD R0, R0, 0x10, R99 ;  /* 0x0000001000007824 */ /* 0x000fe200078e0263 */
[----:B------:R-:W-:Y:S02]  /*8ca0*/  IADD3 R102, PT, PT, R162, R108, R102 ;  /* 0x0000006ca2667210 */ /* 0x000fe40007ffe066 */
[----:B------:R-:W-:Y:S01]  /*8cb0*/  LOP3.LUT R98, R100, 0xf00, RZ, 0xe2, !PT ;  /* 0x00000f0064627812 */ /* 0x000fe200078ee2ff */
[----:B------:R-:W-:Y:S01]  /*8cc0*/  IMAD R100, R40, 0xb, RZ ;  /* 0x0000000b28647824 */ /* 0x000fe200078e02ff */
[----:B------:R-:W-:Y:S01]  /*8cd0*/  ISETP.GT.AND P6, PT, R4, 0x3f, PT ;  /* 0x0000003f0400780c */ /* 0x000fe20003fc4270 */
[----:B-1----:R-:W-:Y:S01]  /*8ce0*/  IMAD R4, R144, UR5, RZ ;  /* 0x0000000590047c24 */ /* 0x002fe2000f8e02ff */
[----:B------:R-:W-:Y:S01]  /*8cf0*/  SEL R160, RZ, 0x4, P5 ;  /* 0x00000004ffa07807 */ /* 0x000fe20002800000 */
[----:B------:R-:W-:Y:S01]  /*8d00*/  IMAD R102, R102, 0x1000, R98 ;  /* 0x0000100066667824 */ /* 0x000fe200078e0262 */
[----:B------:R-:W-:Y:S01]  /*8d10*/  LOP3.LUT R105, R105, 0xf00, RZ, 0xe2, !PT ;  /* 0x00000f0069697812 */ /* 0x000fe200078ee2ff */
[----:B------:R-:W-:Y:S01]  /*8d20*/  IMAD.WIDE R98, R100, 0x4, R36 ;  /* 0x0000000464627825 */ /* 0x000fe200078e0224 */
[----:B------:R-:W-:-:S02]  /*8d30*/  SHF.R.U32.HI R108, RZ, 0xc, R232 ;  /* 0x0000000cff6c7819 */ /* 0x000fc400000116e8 */
[----:B------:R-:W-:Y:S01]  /*8d40*/  SEL R160, R160, RZ, P6 ;  /* 0x000000ffa0a07207 */ /* 0x000fe20003000000 */
[----:B------:R-:W-:Y:S01]  /*8d50*/  IMAD R172, R172, 0x1000, R105 ;  /* 0x00001000acac7824 */ /* 0x000fe200078e0269 */
[----:B------:R-:W-:Y:S01]  /*8d60*/  LOP3.LUT R103, R103, 0xff, RZ, 0xc0, !PT ;  /* 0x000000ff67677812 */ /* 0x000fe200078ec0ff */
[----:B------:R-:W-:Y:S01]  /*8d70*/  IMAD.WIDE R100, R100, 0x4, R42 ;  /* 0x0000000464647825 */ /* 0x000fe200078e022a */
[----:B------:R-:W-:Y:S01]  /*8d80*/  LOP3.LUT P6, RZ, R108, 0x1, RZ, 0xc0, !PT ;  /* 0x000000016cff7812 */ /* 0x000fe200078cc0ff */
[----:B------:R-:W-:Y:S01]  /*8d90*/  LDGSTS.E [R245+0x11600], desc[UR8][R98.64], !P3 ;  /* 0x1160000062f57fae */ /* 0x000fe2000d9a1008 */
[----:B------:R-:W-:Y:S01]  /*8da0*/  LOP3.LUT R158, R0, 0xff, RZ, 0xc0, !PT ;  /* 0x000000ff009e7812 */ /* 0x000fe200078ec0ff */
[----:B------:R-:W-:Y:S02]  /*8db0*/  IMAD R108, R40, 0x13, RZ ;  /* 0x00000013286c7824 */ /* 0x000fe400078e02ff */
[----:B------:R-:W-:Y:S01]  /*8dc0*/  IMAD.IADD R0, R172, 0x1, R103 ;  /* 0x00000001ac007824 */ /* 0x000fe200078e0267 */
[----:B------:R-:W-:Y:S01]  /*8dd0*/  IADD3 R158, PT, PT, R102, R158, RZ ;  /* 0x0000009e669e7210 */ /* 0x000fe20007ffe0ff */
[----:B------:R-:W-:Y:S01]  /*8de0*/  IMAD.WIDE R102, R104, 0x4, R36 ;  /* 0x0000000468667825 */ /* 0x000fe200078e0224 */
[----:B------:R-:W-:Y:S01]  /*8df0*/  LDGSTS.E [R245+0x11700], desc[UR8][R100.64], !P3 ;  /* 0x1170000064f57fae */ /* 0x000fe2000d9a1008 */
[----:B------:R-:W-:-:S02]  /*8e00*/  ISETP.NE.U32.AND P3, PT, R3, RZ, PT ;  /* 0x000000ff0300720c */ /* 0x000fc40003f65070 */
[----:B------:R-:W-:Y:S01]  /*8e10*/  IMAD.WIDE R104, R104, 0x4, R42 ;  /* 0x0000000468687825 */ /* 0x000fe200078e022a */
[----:B------:R-:W-:Y:S01]  /*8e20*/  LEA R3, P5, R236, UR14, 0x2 ;  /* 0x0000000eec037c11 */ /* 0x000fe2000f8a10ff */
[----:B------:R-:W-:Y:S01]  /*8e30*/  LDGSTS.E [R245+0x11e00], desc[UR8][R102.64], !P1 ;  /* 0x11e0000066f57fae */ /* 0x000fe2000c9a1008 */
[----:B------:R-:W-:Y:S01]  /*8e40*/  PRMT R0, R0, 0x5410, R158 ;  /* 0x0000541000007816 */ /* 0x000fe2000000009e */
[----:B------:R-:W-:Y:S01]  /*8e50*/  IMAD.WIDE R106, R108, 0x4, R36 ;  /* 0x000000046c6a7825 */ /* 0x000fe200078e0224 */
[----:B------:R-:W-:Y:S01]  /*8e60*/  LEA.HI.X.SX32 R236, R236, UR15, 0x2, P5 ;  /* 0x0000000fecec7c11 */ /* 0x000fe2000a8f16ff */
[----:B------:R-:W-:Y:S01]  /*8e70*/  LDGSTS.E [R245+0x11f00], desc[UR8][R104.64], !P1 ;  /* 0x11f0000068f57fae */ /* 0x000fe2000c9a1008 */
[C---:B------:R-:W-:Y:S01]  /*8e80*/  LEA R110, P5, R111.reuse, R3, 0x2 ;  /* 0x000000036f6e7211 */ /* 0x040fe200078a10ff */
[----:B------:R-:W-:Y:S01]  /*8e90*/  IMAD.WIDE R108, R108, 0x4, R42 ;  /* 0x000000046c6c7825 */ /* 0x000fe200078e022a */
[----:B------:R-:W-:Y:S01]  /*8ea0*/  ISETP.NE.U32.AND P1, PT, R160, RZ, PT ;  /* 0x000000ffa000720c */ /* 0x000fe20003f25070 */
[----:B------:R-:W-:Y:S01]  /*8eb0*/  LDGSTS.E [R245+0x12600], desc[UR8][R106.64], P6 ;  /* 0x126000006af57fae */ /* 0x000fe2000b1a1008 */
[----:B------:R-:W-:-:S02]  /*8ec0*/  LEA.HI.X.SX32 R111, R111, R236, 0x2, P5 ;  /* 0x000000ec6f6f7211 */ /* 0x000fc400028f16ff */
[CC--:B------:R-:W-:Y:S01]  /*8ed0*/  LEA R114, P5, R115.reuse, R3.reuse, 0x2 ;  /* 0x0000000373727211 */ /* 0x0c0fe200078a10ff */
[----:B------:R1:W-:Y:S01]  /*8ee0*/  LDGSTS.E [R245+0x12700], desc[UR8][R108.64], P6 ;  /* 0x127000006cf57fae */ /* 0x0003e2000b1a1008 */
[CC--:B------:R-:W-:Y:S02]  /*8ef0*/  LEA R46, P6, R112.reuse, R3.reuse, 0x2 ;  /* 0x00000003702e7211 */ /* 0x0c0fe400078c10ff */
[-C--:B------:R-:W-:Y:S01]  /*8f00*/  LEA.HI.X.SX32 R115, R115, R236.reuse, 0x2, P5 ;  /* 0x000000ec73737211 */ /* 0x080fe200028f16ff */
[----:B------:R-:W-:Y:S01]  /*8f10*/  STL.64 [R1+0x1108], R98 ;  /* 0x0011086201007387 */ /* 0x000fe20000100a00 */
[----:B------:R-:W-:Y:S02]  /*8f20*/  LEA.HI.X.SX32 R47, R112, R236, 0x2, P6 ;  /* 0x000000ec702f7211 */ /* 0x000fe400030f16ff */
[-C--:B------:R-:W-:Y:S01]  /*8f30*/  LEA R112, P6, R113, R3.reuse, 0x2 ;  /* 0x0000000371707211 */ /* 0x080fe200078c10ff */
[----:B------:R-:W-:Y:S01]  /*8f40*/  STL.64 [R1+0x1110], R100 ;  /* 0x0011106401007387 */ /* 0x000fe20000100a00 */
[----:B------:R-:W-:-:S02]  /*8f50*/  LEA R118, P5, R119, R3, 0x2 ;  /* 0x0000000377767211 */ /* 0x000fc400078a10ff */
[-C--:B------:R-:W-:Y:S01]  /*8f60*/  LEA.HI.X.SX32 R113, R113, R236.reuse, 0x2, P6 ;  /* 0x000000ec71717211 */ /* 0x080fe200030f16ff */
[----:B------:R-:W-:Y:S01]  /*8f70*/  STL.64 [R1+0x1118], R102 ;  /* 0x0011186601007387 */ /* 0x000fe20000100a00 */
[-C--:B------:R-:W-:Y:S02]  /*8f80*/  LEA R116, P6, R117, R3.reuse, 0x2 ;  /* 0x0000000375747211 */ /* 0x080fe400078c10ff */
        /* <DEDUP_REMOVED lines=11> */
[-C--:B------:R-:W-:Y:S02]  /*9040*/  LEA R126, P5, R127, R3.reuse, 0x2 ;  /* 0x000000037f7e7211 */ /* 0x080fe400078a10ff */
[----:B------:R-:W-:Y:S01]  /*9050*/  LEA.HI.X.SX32 R125, R125, R236, 0x2, P6 ;  /* 0x000000ec7d7d7211 */ /* 0x000fe200030f16ff */
[----:B------:R-:W-:Y:S01]  /*9060*/  STL.64 [R1+0x1138], R46 ;  /* 0x0011382e01007387 */ /* 0x000fe20000100a00 */
[----:B------:R-:W-:-:S02]  /*9070*/  LEA R128, P6, R129, R3, 0x2 ;  /* 0x0000000381807211 */ /* 0x000fc400078c10ff */
[-C--:B------:R-:W-:Y:S01]  /*9080*/  LEA.HI.X.SX32 R127, R127, R236.reuse, 0x2, P5 ;  /* 0x000000ec7f7f7211 */ /* 0x080fe200028f16ff */
[----:B------:R-:W2:Y:S01]  /*9090*/  LDL.LU R49, [R1+0x8c] ;  /* 0x00008c0001317983 */ /* 0x000ea20000300800 */
[-C--:B------:R-:W-:Y:S02]  /*90a0*/  LEA R130, P5, R131, R3.reuse, 0x2 ;  /* 0x0000000383827211 */ /* 0x080fe400078a10ff */
[-C--:B------:R-:W-:Y:S02]  /*90b0*/  LEA.HI.X.SX32 R129, R129, R236.reuse, 0x2, P6 ;  /* 0x000000ec81817211 */ /* 0x080fe400030f16ff */
[-C--:B------:R-:W-:Y:S02]  /*90c0*/  LEA R132, P6, R133, R3.reuse, 0x2 ;  /* 0x0000000385847211 */ /* 0x080fe400078c10ff */
[----:B------:R-:W-:Y:S02]  /*90d0*/  LEA.HI.X.SX32 R131, R131, R236, 0x2, P5 ;  /* 0x000000ec83837211 */ /* 0x000fe400028f16ff */
[----:B------:R-:W-:-:S02]  /*90e0*/  LEA R134, P5, R135, R3, 0x2 ;  /* 0x0000000387867211 */ /* 0x000fc400078a10ff */
[-C--:B------:R-:W-:Y:S02]  /*90f0*/  LEA.HI.X.SX32 R133, R133, R236.reuse, 0x2, P6 ;  /* 0x000000ec85857211 */ /* 0x080fe400030f16ff */
        /* <DEDUP_REMOVED lines=84> */
[CC--:B------:R-:W-:Y:S02]  /*9640*/  LEA R220, P6, R221.reuse, R3.reuse, 0x2 ;  /* 0x00000003dddc7211 */ /* 0x0c0fe400078c10ff */
[-C--:B------:R-:W-:Y:S02]  /*9650*/  LEA.HI.X.SX32 R219, R222, R236.reuse, 0x2, P5 ;  /* 0x000000ecdedb7211 */ /* 0x080fe400028f16ff */
[-C--:B------:R-:W-:Y:S02]  /*9660*/  LEA R222, P5, R226, R3.reuse, 0x2 ;  /* 0x00000003e2de7211 */ /* 0x080fe400078a10ff */
[----:B------:R-:W-:Y:S02]  /*9670*/  LEA.HI.X.SX32 R221, R221, R236, 0x2, P6 ;  /* 0x000000ecdddd7211 */ /* 0x000fe400030f16ff */
[----:B------:R-:W-:-:S02]  /*9680*/  LEA R224, P6, R225, R3, 0x2 ;  /* 0x00000003e1e07211 */ /* 0x000fc400078c10ff */
[-C--:B------:R-:W-:Y:S02]  /*9690*/  LEA.HI.X.SX32 R223, R226, R236.reuse, 0x2, P5 ;  /* 0x000000ece2df7211 */ /* 0x080fe400028f16ff */
[-C--:B------:R-:W-:Y:S02]  /*96a0*/  LEA R226, P5, R229, R3.reuse, 0x2 ;  /* 0x00000003e5e27211 */ /* 0x080fe400078a10ff */
[-C--:B------:R-:W-:Y:S02]  /*96b0*/  LEA.HI.X.SX32 R225, R225, R236.reuse, 0x2, P6 ;  /* 0x000000ece1e17211 */ /* 0x080fe400030f16ff */
[C---:B------:R-:W-:Y:S02]  /*96c0*/  LEA R228, P6, R234.reuse, R3, 0x2 ;  /* 0x00000003eae47211 */ /* 0x040fe400078c10ff */
[-C--:B------:R-:W-:Y:S02]  /*96d0*/  LEA.HI.X.SX32 R227, R229, R236.reuse, 0x2, P5 ;  /* 0x000000ece5e37211 */ /* 0x080fe400028f16ff */
[----:B------:R-:W-:-:S02]  /*96e0*/  LEA.HI.X.SX32 R229, R234, R236, 0x2, P6 ;  /* 0x000000eceae57211 */ /* 0x000fc400030f16ff */
[CC--:B------:R-:W-:Y:S02]  /*96f0*/  LEA R22, P6, R239.reuse, R3.reuse, 0x2 ;  /* 0x00000003ef167211 */ /* 0x0c0fe400078c10ff */
[CC--:B------:R-:W-:Y:S02]  /*9700*/  LEA R230, P5, R240.reuse, R3.reuse, 0x2 ;  /* 0x00000003f0e67211 */ /* 0x0c0fe400078a10ff */
[-C--:B------:R-:W-:Y:S02]  /*9710*/  LEA.HI.X.SX32 R23, R239, R236.reuse, 0x2, P6 ;  /* 0x000000ecef177211 */ /* 0x080fe400030f16ff */
[-C--:B------:R-:W-:Y:S02]  /*9720*/  LEA.HI.X.SX32 R231, R240, R236.reuse, 0x2, P5 ;  /* 0x000000ecf0e77211 */ /* 0x080fe400028f16ff */
[C---:B------:R-:W-:Y:S01]  /*9730*/  LEA R26, P5, R238.reuse, R3, 0x2 ;  /* 0x00000003ee1a7211 */ /* 0x040fe200078a10ff */
[----:B------:R3:W-:Y:S04]  /*9740*/  STL.64 [R1+0x30], R22 ;  /* 0x0000301601007387 */ /* 0x0007e80000100a00 */
[----:B------:R-:W4:Y:S01]  /*9750*/  LDL.LU R45, [R1+0x9c] ;  /* 0x00009c00012d7983 */ /* 0x000f220000300800 */
[----:B------:R-:W-:-:S02]  /*9760*/  LEA.HI.X.SX32 R27, R238, R236, 0x2, P5 ;  /* 0x000000ecee1b7211 */ /* 0x000fc400028f16ff */
[----:B---3--:R-:W-:-:S03]  /*9770*/  LEA R22, P6, R235, R3, 0x2 ;  /* 0x00000003eb167211 */ /* 0x008fc600078c10ff */
[----:B------:R3:W-:Y:S01]  /*9780*/  STL.64 [R1+0x38], R26 ;  /* 0x0000381a01007387 */ /* 0x0007e20000100a00 */
[----:B------:R-:W-:-:S05]  /*9790*/  LEA.HI.X.SX32 R23, R235, R236, 0x2, P6 ;  /* 0x000000eceb177211 */ /* 0x000fca00030f16ff */
[----:B------:R1:W-:Y:S01]  /*97a0*/  STL.64 [R1+0x40], R22 ;  /* 0x0000401601007387 */ /* 0x0003e20000100a00 */
[----:B---3--:R-:W-:-:S03]  /*97b0*/  LEA R26, P5, R243, R3, 0x2 ;  /* 0x00000003f31a7211 */ /* 0x008fc600078a10ff */
[----:B------:R-:W3:Y:S01]  /*97c0*/  LDL.LU R50, [R1+0xac] ;  /* 0x0000ac0001327983 */ /* 0x000ee20000300800 */
[----:B------:R-:W-:Y:S02]  /*97d0*/  LEA.HI.X.SX32 R27, R243, R236, 0x2, P5 ;  /* 0x000000ecf31b7211 */ /* 0x000fe400028f16ff */
[----:B-1----:R-:W-:-:S03]  /*97e0*/  LEA R22, P6, R250, R3, 0x2 ;  /* 0x00000003fa167211 */ /* 0x002fc600078c10ff */
[----:B------:R1:W-:Y:S01]  /*97f0*/  STL.64 [R1+0x48], R26 ;  /* 0x0000481a01007387 */ /* 0x0003e20000100a00 */
[----:B------:R-:W-:-:S05]  /*9800*/  LEA.HI.X.SX32 R23, R250, R236, 0x2, P6 ;  /* 0x000000ecfa177211 */ /* 0x000fca00030f16ff */
[----:B------:R1:W-:Y:S02]  /*9810*/  STL.64 [R1+0x50], R22 ;  /* 0x0000501601007387 */ /* 0x0003e40000100a00 */
[----:B-1----:R-:W-:-:S04]  /*9820*/  LEA R26, P5, R251, R3, 0x2 ;  /* 0x00000003fb1a7211 */ /* 0x002fc800078a10ff */
[----:B------:R-:W-:Y:S02]  /*9830*/  LEA.HI.X.SX32 R27, R251, R236, 0x2, P5 ;  /* 0x000000ecfb1b7211 */ /* 0x000fe400028f16ff */
[----:B------:R-:W-:-:S03]  /*9840*/  LEA R22, P6, R34, R3, 0x2 ;  /* 0x0000000322167211 */ /* 0x000fc600078c10ff */
[----:B------:R1:W-:Y:S01]  /*9850*/  STL.64 [R1+0x58], R26 ;  /* 0x0000581a01007387 */ /* 0x0003e20000100a00 */
[----:B------:R-:W-:-:S03]  /*9860*/  LEA.HI.X.SX32 R23, R34, R236, 0x2, P6 ;  /* 0x000000ec22177211 */ /* 0x000fc600030f16ff */
[----:B------:R-:W2:Y:S04]  /*9870*/  LDL.LU R51, [R1+0xbc] ;  /* 0x0000bc0001337983 */ /* 0x000ea80000300800 */
[----:B------:R1:W-:Y:S02]  /*9880*/  STL.64 [R1+0x60], R22 ;  /* 0x0000601601007387 */ /* 0x0003e40000100a00 */
[----:B-1----:R-:W-:-:S04]  /*9890*/  LEA R26, P5, R33, R3, 0x2 ;  /* 0x00000003211a7211 */ /* 0x002fc800078a10ff */
[----:B------:R-:W-:Y:S02]  /*98a0*/  LEA.HI.X.SX32 R27, R33, R236, 0x2, P5 ;  /* 0x000000ec211b7211 */ /* 0x000fe400028f16ff */
[----:B------:R-:W-:-:S03]  /*98b0*/  LEA R22, P6, R32, R3, 0x2 ;  /* 0x0000000320167211 */ /* 0x000fc600078c10ff */
        /* <DEDUP_REMOVED lines=12> */
[----:B------:R-:W-:-:S04]  /*9980*/  LEA R22, P6, R28, R3, 0x2 ;  /* 0x000000031c167211 */ /* 0x000fc800078c10ff */
[----:B------:R-:W-:Y:S01]  /*9990*/  LEA.HI.X.SX32 R23, R28, R236, 0x2, P6 ;  /* 0x000000ec1c177211 */ /* 0x000fe200030f16ff */
[----:B------:R1:W-:Y:S04]  /*99a0*/  STL.64 [R1+0x88], R26 ;  /* 0x0000881a01007387 */ /* 0x0003e80000100a00 */
[----:B------:R1:W-:Y:S01]  /*99b0*/  STL.64 [R1+0x90], R22 ;  /* 0x0000901601007387 */ /* 0x0003e20000100a00 */
[----:B----4-:R-:W-:-:S03]  /*99c0*/  IMAD R235, R45, UR5, RZ ;  /* 0x000000052deb7c24 */ /* 0x010fc6000f8e02ff */
[----:B------:R-:W4:Y:S01]  /*99d0*/  LDL.LU R45, [R1+0xdc] ;  /* 0x0000dc00012d7983 */ /* 0x000f220000300800 */
[CC--:B-1----:R-:W-:Y:S02]  /*99e0*/  LEA R26, P5, R25.reuse, R3.reuse, 0x2 ;  /* 0x00000003191a7211 */ /* 0x0c2fe400078a10ff */
[CC--:B------:R-:W-:Y:S02]  /*99f0*/  LEA R22, P6, R24.reuse, R3.reuse, 0x2 ;  /* 0x0000000318167211 */ /* 0x0c0fe400078c10ff */
[-C--:B------:R-:W-:Y:S02]  /*9a00*/  LEA.HI.X.SX32 R27, R25, R236.reuse, 0x2, P5 ;  /* 0x000000ec191b7211 */ /* 0x080fe400028f16ff */
[-C--:B------:R-:W-:Y:S02]  /*9a10*/  LEA R46, P5, R21, R3.reuse, 0x2 ;  /* 0x00000003152e7211 */ /* 0x080fe400078a10ff */
[----:B------:R-:W-:Y:S02]  /*9a20*/  LEA.HI.X.SX32 R23, R24, R236, 0x2, P6 ;  /* 0x000000ec18177211 */ /* 0x000fe400030f16ff */
[----:B------:R-:W-:-:S02]  /*9a30*/  LEA R108, P6, R20, R3, 0x2 ;  /* 0x00000003146c7211 */ /* 0x000fc400078c10ff */
[-C--:B------:R-:W-:Y:S01]  /*9a40*/  LEA.HI.X.SX32 R47, R21, R236.reuse, 0x2, P5 ;  /* 0x000000ec152f7211 */ /* 0x080fe200028f16ff */
[----:B------:R1:W-:Y:S01]  /*9a50*/  STL.64 [R1+0x98], R26 ;  /* 0x0000981a01007387 */ /* 0x0003e20000100a00 */
[----:B------:R-:W-:Y:S02]  /*9a60*/  LEA.HI.X.SX32 R109, R20, R236, 0x2, P6 ;  /* 0x000000ec146d7211 */ /* 0x000fe400030f16ff */
[----:B------:R-:W-:Y:S01]  /*9a70*/  LEA R106, P5, R19, R3, 0x2 ;  /* 0x00000003136a7211 */ /* 0x000fe200078a10ff */
[----:B------:R1:W-:Y:S01]  /*9a80*/  STL.64 [R1+0xa0], R22 ;  /* 0x0000a01601007387 */ /* 0x0003e20000100a00 */
[----:B---3--:R-:W-:-:S03]  /*9a90*/  IMAD R238, R50, UR5, RZ ;  /* 0x0000000532ee7c24 */ /* 0x008fc6000f8e02ff */
[----:B------:R-:W3:Y:S01]  /*9aa0*/  LDL.LU R50, [R1+0xec] ;  /* 0x0000ec0001327983 */ /* 0x000ee20000300800 */
[----:B------:R-:W-:-:S03]  /*9ab0*/  LEA R104, P6, R18, R3, 0x2 ;  /* 0x0000000312687211 */ /* 0x000fc600078c10ff */
[----:B------:R-:W-:Y:S01]  /*9ac0*/  STL.64 [R1+0xa8], R46 ;  /* 0x0000a82e01007387 */ /* 0x000fe20000100a00 */
[----:B------:R-:W-:-:S03]  /*9ad0*/  LEA.HI.X.SX32 R107, R19, R236, 0x2, P5 ;  /* 0x000000ec136b7211 */ /* 0x000fc600028f16ff */
[----:B------:R1:W-:Y:S01]  /*9ae0*/  STL.64 [R1+0x1140], R46 ;  /* 0x0011402e01007387 */ /* 0x0003e20000100a00 */
[----:B------:R-:W-:-:S03]  /*9af0*/  LEA R102, P5, R17, R3, 0x2 ;  /* 0x0000000311667211 */ /* 0x000fc600078a10ff */
[----:B------:R-:W-:Y:S01]  /*9b00*/  STL.64 [R1+0xb0], R108 ;  /* 0x0000b06c01007387 */ /* 0x000fe20000100a00 */
[----:B------:R-:W-:-:S03]  /*9b10*/  LEA.HI.X.SX32 R105, R18, R236, 0x2, P6 ;  /* 0x000000ec12697211 */ /* 0x000fc600030f16ff */
[----:B------:R-:W-:Y:S01]  /*9b20*/  STL.64 [R1+0x1148], R108 ;  /* 0x0011486c01007387 */ /* 0x000fe20000100a00 */
[----:B------:R-:W-:Y:S01]  /*9b30*/  LEA.HI.X.SX32 R103, R17, R236, 0x2, P5 ;  /* 0x000000ec11677211 */ /* 0x000fe200028f16ff */
[----:B--2---:R-:W-:Y:S02]  /*9b40*/  IMAD R239, R51, UR5, RZ ;  /* 0x0000000533ef7c24 */ /* 0x004fe4000f8e02ff */
[----:B------:R-:W2:Y:S04]  /*9b50*/  LDL.LU R51, [R1+0xfc] ;  /* 0x0000fc0001337983 */ /* 0x000ea80000300800 */
[----:B------:R-:W-:Y:S04]  /*9b60*/  STL.64 [R1+0xb8], R106 ;  /* 0x0000b86a01007387 */ /* 0x000fe80000100a00 */
[----:B------:R-:W-:Y:S01]  /*9b70*/  STL.64 [R1+0x1150], R106 ;  /* 0x0011506a01007387 */ /* 0x000fe20000100a00 */
[----:B------:R-:W-:-:S03]  /*9b80*/  IMAD R250, R44, UR5, RZ ;  /* 0x000000052cfa7c24 */ /* 0x000fc6000f8e02ff */
[----:B------:R-:W2:Y:S04]  /*9b90*/  LDL.LU R44, [R1+0x10c] ;  /* 0x00010c00012c7983 */ /* 0x000ea80000300800 */
[----:B------:R-:W-:Y:S04]  /*9ba0*/  STL.64 [R1+0xc0], R104 ;  /* 0x0000c06801007387 */ /* 0x000fe80000100a00 */
[----:B------:R-:W-:Y:S04]  /*9bb0*/  STL.64 [R1+0x1158], R104 ;  /* 0x0011586801007387 */ /* 0x000fe80000100a00 */
[----:B------:R-:W-:Y:S04]  /*9bc0*/  STL.64 [R1+0xc8], R102 ;  /* 0x0000c86601007387 */ /* 0x000fe80000100a00 */
[----:B------:R-:W-:Y:S01]  /*9bd0*/  STL.64 [R1+0x1160], R102 ;  /* 0x0011606601007387 */ /* 0x000fe20000100a00 */
[----:B----4-:R-:W-:-:S03]  /*9be0*/  IMAD R243, R45, UR5, RZ ;  /* 0x000000052df37c24 */ /* 0x010fc6000f8e02ff */
[----:B------:R-:W4:Y:S01]  /*9bf0*/  LDL.LU R45, [R1+0x11c] ;  /* 0x00011c00012d7983 */ /* 0x000f220000300800 */
[----:B------:R-:W-:Y:S02]  /*9c00*/  IMAD R234, R233, UR5, RZ ;  /* 0x00000005e9ea7c24 */ /* 0x000fe4000f8e02ff */
[----:B------:R-:W-:Y:S02]  /*9c10*/  IMAD R237, R237, UR5, RZ ;  /* 0x00000005eded7c24 */ /* 0x000fe4000f8e02ff */
[----:B------:R-:W-:Y:S01]  /*9c20*/  IMAD R241, R241, UR5, RZ ;  /* 0x00000005f1f17c24 */ /* 0x000fe2000f8e02ff */
[-C--:B------:R-:W-:Y:S01]  /*9c30*/  LEA R100, P6, R234, R3.reuse, 0x2 ;  /* 0x00000003ea647211 */ /* 0x080fe200078c10ff */
[----:B------:R-:W-:Y:S01]  /*9c40*/  IMAD R242, R242, UR5, RZ ;  /* 0x00000005f2f27c24 */ /* 0x000fe2000f8e02ff */
[-C--:B------:R-:W-:Y:S02]  /*9c50*/  LEA R98, P5, R237, R3.reuse, 0x2 ;  /* 0x00000003ed627211 */ /* 0x080fe400078a10ff */
[----:B------:R-:W-:Y:S01]  /*9c60*/  LEA.HI.X.SX32 R101, R234, R236, 0x2, P6 ;  /* 0x000000ecea657211 */ /* 0x000fe200030f16ff */
[----:B------:R-:W-:Y:S01]  /*9c70*/  IMAD R249, R249, UR5, RZ ;  /* 0x00000005f9f97c24 */ /* 0x000fe2000f8e02ff */
[----:B------:R-:W-:-:S02]  /*9c80*/  LEA R96, P6, R241, R3, 0x2 ;  /* 0x00000003f1607211 */ /* 0x000fc400078c10ff */
[-C--:B------:R-:W-:Y:S01]  /*9c90*/  LEA.HI.X.SX32 R99, R237, R236.reuse, 0x2, P5 ;  /* 0x000000eced637211 */ /* 0x080fe200028f16ff */
[----:B------:R-:W-:Y:S01]  /*9ca0*/  IMAD R233, R49, UR5, RZ ;  /* 0x0000000531e97c24 */ /* 0x000fe2000f8e02ff */
[CC--:B------:R-:W-:Y:S01]  /*9cb0*/  LEA R94, P5, R242.reuse, R3.reuse, 0x2 ;  /* 0x00000003f25e7211 */ /* 0x0c0fe200078a10ff */
[----:B------:R-:W-:Y:S01]  /*9cc0*/  STL.64 [R1+0xd0], R100 ;  /* 0x0000d06401007387 */ /* 0x000fe20000100a00 */
[-C--:B------:R-:W-:Y:S02]  /*9cd0*/  LEA.HI.X.SX32 R97, R241, R236.reuse, 0x2, P6 ;  /* 0x000000ecf1617211 */ /* 0x080fe400030f16ff */
[-C--:B------:R-:W-:Y:S01]  /*9ce0*/  LEA R92, P6, R249, R3.reuse, 0x2 ;  /* 0x00000003f95c7211 */ /* 0x080fe200078c10ff */
[----:B------:R-:W-:Y:S01]  /*9cf0*/  STL.64 [R1+0x1168], R100 ;  /* 0x0011686401007387 */ /* 0x000fe20000100a00 */
[----:B------:R-:W-:Y:S01]  /*9d00*/  LEA.HI.X.SX32 R95, R242, R236, 0x2, P5 ;  /* 0x000000ecf25f7211 */ /* 0x000fe200028f16ff */
[----:B---3--:R-:W-:Y:S02]  /*9d10*/  IMAD R240, R50, UR5, RZ ;  /* 0x0000000532f07c24 */ /* 0x008fe4000f8e02ff */
[----:B------:R-:W-:Y:S01]  /*9d20*/  STL.64 [R1+0xd8], R98 ;  /* 0x0000d86201007387 */ /* 0x000fe20000100a00 */
[----:B------:R-:W-:-:S03]  /*9d30*/  LEA R90, P5, R233, R3, 0x2 ;  /* 0x00000003e95a7211 */ /* 0x000fc600078a10ff */
[----:B------:R-:W-:Y:S01]  /*9d40*/  STL.64 [R1+0x1170], R98 ;  /* 0x0011706201007387 */ /* 0x000fe20000100a00 */
[----:B------:R-:W-:-:S03]  /*9d50*/  LEA.HI.X.SX32 R93, R249, R236, 0x2, P6 ;  /* 0x000000ecf95d7211 */ /* 0x000fc600030f16ff */
[----:B------:R-:W3:Y:S01]  /*9d60*/  LDL.LU R50, [R1+0x12c] ;  /* 0x00012c0001327983 */ /* 0x000ee20000300800 */
[----:B------:R-:W-:-:S03]  /*9d70*/  LEA R88, P6, R235, R3, 0x2 ;  /* 0x00000003eb587211 */ /* 0x000fc600078c10ff */
[----:B------:R-:W-:Y:S01]  /*9d80*/  STL.64 [R1+0xe0], R96 ;  /* 0x0000e06001007387 */ /* 0x000fe20000100a00 */
[----:B------:R-:W-:-:S03]  /*9d90*/  LEA.HI.X.SX32 R91, R233, R236, 0x2, P5 ;  /* 0x000000ece95b7211 */ /* 0x000fc600028f16ff */
[----:B------:R-:W-:Y:S01]  /*9da0*/  STL.64 [R1+0x1178], R96 ;  /* 0x0011786001007387 */ /* 0x000fe20000100a00 */
[----:B------:R-:W-:-:S03]  /*9db0*/  LEA R86, P5, R238, R3, 0x2 ;  /* 0x00000003ee567211 */ /* 0x000fc600078a10ff */
[----:B------:R-:W-:Y:S01]  /*9dc0*/  STL.64 [R1+0xe8], R94 ;  /* 0x0000e85e01007387 */ /* 0x000fe20000100a00 */
[----:B------:R-:W-:-:S03]  /*9dd0*/  LEA.HI.X.SX32 R89, R235, R236, 0x2, P6 ;  /* 0x000000eceb597211 */ /* 0x000fc600030f16ff */
[----:B------:R-:W-:Y:S01]  /*9de0*/  STL.64 [R1+0x1180], R94 ;  /* 0x0011805e01007387 */ /* 0x000fe20000100a00 */
[----:B--2---:R-:W-:-:S03]  /*9df0*/  IMAD R237, R51, UR5, RZ ;  /* 0x0000000533ed7c24 */ /* 0x004fc6000f8e02ff */
[----:B------:R-:W2:Y:S01]  /*9e00*/  LDL.LU R51, [R1+0x13c] ;  /* 0x00013c0001337983 */ /* 0x000ea20000300800 */
[----:B------:R-:W-:-:S03]  /*9e10*/  LEA.HI.X.SX32 R87, R238, R236, 0x2, P5 ;  /* 0x000000ecee577211 */ /* 0x000fc600028f16ff */
[----:B------:R-:W-:Y:S04]  /*9e20*/  STL.64 [R1+0xf0], R92 ;  /* 0x0000f05c01007387 */ /* 0x000fe80000100a00 */
[----:B------:R-:W-:Y:S04]  /*9e30*/  STL.64 [R1+0x1188], R92 ;  /* 0x0011885c01007387 */ /* 0x000fe80000100a00 */
        /* <DEDUP_REMOVED lines=10> */
[CC--:B------:R-:W-:Y:S02]  /*9ee0*/  LEA R84, P6, R239.reuse, R3.reuse, 0x2 ;  /* 0x00000003ef547211 */ /* 0x0c0fe400078c10ff */
[CC--:B------:R-:W-:Y:S02]  /*9ef0*/  LEA R82, P5, R250.reuse, R3.reuse, 0x2 ;  /* 0x00000003fa527211 */ /* 0x0c0fe400078a10ff */
[-C--:B------:R-:W-:Y:S02]  /*9f00*/  LEA.HI.X.SX32 R85, R239, R236.reuse, 0x2, P6 ;  /* 0x000000ecef557211 */ /* 0x080fe400030f16ff */
[----:B------:R-:W-:Y:S02]  /*9f10*/  LEA.HI.X.SX32 R83, R250, R236, 0x2, P5 ;  /* 0x000000ecfa537211 */ /* 0x000fe400028f16ff */
[-C--:B------:R-:W-:Y:S01]  /*9f20*/  LEA R80, P6, R243, R3.reuse, 0x2 ;  /* 0x00000003f3507211 */ /* 0x080fe200078c10ff */
[----:B------:R-:W-:Y:S01]  /*9f30*/  STL.64 [R1+0x110], R84 ;  /* 0x0001105401007387 */ /* 0x000fe20000100a00 */
[----:B------:R-:W-:-:S02]  /*9f40*/  LEA R78, P5, R240, R3, 0x2 ;  /* 0x00000003f04e7211 */ /* 0x000fc400078a10ff */
[-C--:B------:R-:W-:Y:S01]  /*9f50*/  LEA.HI.X.SX32 R81, R243, R236.reuse, 0x2, P6 ;  /* 0x000000ecf3517211 */ /* 0x080fe200030f16ff */
[----:B------:R-:W-:Y:S01]  /*9f60*/  STL.64 [R1+0x11a8], R84 ;  /* 0x0011a85401007387 */ /* 0x000fe20000100a00 */
[----:B------:R-:W-:-:S03]  /*9f70*/  LEA.HI.X.SX32 R79, R240, R236, 0x2, P5 ;  /* 0x000000ecf04f7211 */ /* 0x000fc600028f16ff */
[----:B------:R-:W-:Y:S01]  /*9f80*/  STL.64 [R1+0x118], R82 ;  /* 0x0001185201007387 */ /* 0x000fe20000100a00 */
[----:B------:R-:W-:-:S03]  /*9f90*/  LEA R76, P6, R237, R3, 0x2 ;  /* 0x00000003ed4c7211 */ /* 0x000fc600078c10ff */
[----:B------:R1:W-:Y:S01]  /*9fa0*/  STL.64 [R1+0x11b0], R82 ;  /* 0x0011b05201007387 */ /* 0x0003e20000100a00 */
[-C--:B------:R-:W-:Y:S02]  /*9fb0*/  LEA R74, P5, R234, R3.reuse, 0x2 ;  /* 0x00000003ea4a7211 */ /* 0x080fe400078a10ff */
[----:B------:R-:W-:Y:S01]  /*9fc0*/  LEA.HI.X.SX32 R77, R237, R236, 0x2, P6 ;  /* 0x000000eced4d7211 */ /* 0x000fe200030f16ff */
[----:B---3--:R-:W-:Y:S02]  /*9fd0*/  IMAD R238, R50, UR5, RZ ;  /* 0x0000000532ee7c24 */ /* 0x008fe4000f8e02ff */
[----:B------:R-:W3:Y:S01]  /*9fe0*/  LDL.LU R50, [R1+0x178] ;  /* 0x0001780001327983 */ /* 0x000ee20000300800 */
[----:B------:R-:W-:-:S03]  /*9ff0*/  LEA R72, P6, R233, R3, 0x2 ;  /* 0x00000003e9487211 */ /* 0x000fc600078c10ff */
[----:B------:R1:W-:Y:S01]  /*a000*/  STL.64 [R1+0x120], R80 ;  /* 0x0001205001007387 */ /* 0x0003e20000100a00 */
[----:B------:R-:W-:-:S03]  /*a010*/  LEA.HI.X.SX32 R75, R234, R236, 0x2, P5 ;  /* 0x000000ecea4b7211 */ /* 0x000fc600028f16ff */
[----:B------:R1:W-:Y:S01]  /*a020*/  STL.64 [R1+0x128], R78 ;  /* 0x0001284e01007387 */ /* 0x0003e20000100a00 */
[C---:B------:R-:W-:Y:S02]  /*a030*/  LEA R70, P5, R16.reuse, R3, 0x2 ;  /* 0x0000000310467211 */ /* 0x040fe400078a10ff */
[-C--:B------:R-:W-:Y:S02]  /*a040*/  LEA.HI.X.SX32 R73, R233, R236.reuse, 0x2, P6 ;  /* 0x000000ece9497211 */ /* 0x080fe400030f16ff */
[----:B------:R-:W-:Y:S01]  /*a050*/  LEA.HI.X.SX32 R71, R16, R236, 0x2, P5 ;  /* 0x000000ec10477211 */ /* 0x000fe200028f16ff */
[----:B--2---:R-:W-:Y:S02]  /*a060*/  IMAD R235, R51, UR5, RZ ;  /* 0x0000000533eb7c24 */ /* 0x004fe4000f8e02ff */
[----:B------:R-:W2:Y:S04]  /*a070*/  LDL.LU R51, [R1+0x188] ;  /* 0x0001880001337983 */ /* 0x000ea80000300800 */
[----:B------:R1:W-:Y:S04]  /*a080*/  STL.64 [R1+0x130], R76 ;  /* 0x0001304c01007387 */ /* 0x0003e80000100a00 */
[----:B------:R1:W-:Y:S01]  /*a090*/  STL.64 [R1+0x138], R74 ;  /* 0x0001384a01007387 */ /* 0x0003e20000100a00 */
[----:B------:R-:W-:-:S03]  /*a0a0*/  IMAD R233, R44, UR5, RZ ;  /* 0x000000052ce97c24 */ /* 0x000fc6000f8e02ff */
[----:B------:R-:W2:Y:S04]  /*a0b0*/  LDL.LU R44, [R1+0x198] ;  /* 0x00019800012c7983 */ /* 0x000ea80000300800 */
[----:B------:R1:W-:Y:S04]  /*a0c0*/  STL.64 [R1+0x140], R72 ;  /* 0x0001404801007387 */ /* 0x0003e80000100a00 */
[----:B------:R1:W-:Y:S01]  /*a0d0*/  STL.64 [R1+0x148], R70 ;  /* 0x0001484601007387 */ /* 0x0003e20000100a00 */
[----:B----4-:R-:W-:-:S03]  /*a0e0*/  IMAD R234, R45, UR5, RZ ;  /* 0x000000052dea7c24 */ /* 0x010fc6000f8e02ff */
[----:B------:R-:W4:Y:S01]  /*a0f0*/  LDL.LU R45, [R1+0x1a8] ;  /* 0x0001a800012d7983 */ /* 0x000f220000300800 */
[CC--:B------:R-:W-:Y:S02]  /*a100*/  LEA R68, P6, R11.reuse, R3.reuse, 0x2 ;  /* 0x000000030b447211 */ /* 0x0c0fe400078c10ff */
[CC--:B------:R-:W-:Y:S02]  /*a110*/  LEA R66, P5, R10.reuse, R3.reuse, 0x2 ;  /* 0x000000030a427211 */ /* 0x0c0fe400078a10ff */
[-C--:B------:R-:W-:Y:S02]  /*a120*/  LEA.HI.X.SX32 R69, R11, R236.reuse, 0x2, P6 ;  /* 0x000000ec0b457211 */ /* 0x080fe400030f16ff */
[CC--:B------:R-:W-:Y:S02]  /*a130*/  LEA R34, P6, R5.reuse, R3.reuse, 0x2 ;  /* 0x0000000305227211 */ /* 0x0c0fe400078c10ff */
[-C--:B------:R-:W-:Y:S02]  /*a140*/  LEA.HI.X.SX32 R67, R10, R236.reuse, 0x2, P5 ;  /* 0x000000ec0a437211 */ /* 0x080fe400028f16ff */
[----:B------:R-:W-:Y:S01]  /*a150*/  LEA R10, P5, R4, R3, 0x2 ;  /* 0x00000003040a7211 */ /* 0x000fe200078a10ff */
[----:B------:R2:W-:Y:S01]  /*a160*/  STL.64 [R1+0x150], R68 ;  /* 0x0001504401007387 */ /* 0x0005e20000100a00 */
[----:B------:R-:W-:-:S02]  /*a170*/  LEA.HI.X.SX32 R35, R5, R236, 0x2, P6 ;  /* 0x000000ec05237211 */ /* 0x000fc400030f16ff */
[-C--:B------:R-:W-:Y:S01]  /*a180*/  LEA.HI.X.SX32 R11, R4, R236.reuse, 0x2, P5 ;  /* 0x000000ec040b7211 */ /* 0x080fe200028f16ff */
[----:B------:R2:W-:Y:S01]  /*a190*/  STL.64 [R1+0x158], R66 ;  /* 0x0001584201007387 */ /* 0x0005e20000100a00 */
[CC--:B------:R-:W-:Y:S02]  /*a1a0*/  LEA R30, P6, R15.reuse, R3.reuse, 0x2 ;  /* 0x000000030f1e7211 */ /* 0x0c0fe400078c10ff */
[CC--:B------:R-:W-:Y:S02]  /*a1b0*/  LEA R4, P5, R14.reuse, R3.reuse, 0x2 ;  /* 0x000000030e047211 */ /* 0x0c0fe400078a10ff */
[-C--:B------:R-:W-:Y:S02]  /*a1c0*/  LEA.HI.X.SX32 R31, R15, R236.reuse, 0x2, P6 ;  /* 0x000000ec0f1f7211 */ /* 0x080fe400030f16ff */
[----:B-1----:R-:W-:Y:S02]  /*a1d0*/  LEA R26, P6, R13, R3, 0x2 ;  /* 0x000000030d1a7211 */ /* 0x002fe400078c10ff */
[----:B------:R-:W-:Y:S01]  /*a1e0*/  LEA.HI.X.SX32 R5, R14, R236, 0x2, P5 ;  /* 0x000000ec0e057211 */ /* 0x000fe200028f16ff */
[----:B---3--:R-:W-:-:S02]  /*a1f0*/  IMAD R237, R50, UR5, RZ ;  /* 0x0000000532ed7c24 */ /* 0x008fc4000f8e02ff */
[----:B------:R-:W3:Y:S01]  /*a200*/  LDL.LU R50, [R1+0x1b4] ;  /* 0x0001b40001327983 */ /* 0x000ee20000300800 */
[----:B------:R-:W-:-:S03]  /*a210*/  LEA R38, P5, R12, R3, 0x2 ;  /* 0x000000030c267211 */ /* 0x000fc600078a10ff */
[----:B------:R1:W-:Y:S04]  /*a220*/  STL.64 [R1+0x160], R34 ;  /* 0x0001602201007387 */ /* 0x0003e80000100a00 */
[----:B------:R1:W-:Y:S01]  /*a230*/  STL.64 [R1+0x168], R10 ;  /* 0x0001680a01007387 */ /* 0x0003e20000100a00 */
        /* <DEDUP_REMOVED lines=20> */
[----:B------:R-:W-:Y:S01]  /*a380*/  LEA.HI.X.SX32 R17, R6, R236, 0x2, P5 ;  /* 0x000000ec06117211 */ /* 0x000fe200028f16ff */
[----:B------:R1:W-:Y:S01]  /*a390*/  STL.64 [R1+0x198], R22 ;  /* 0x0001981601007387 */ /* 0x0003e20000100a00 */
[----:B------:R-:W-:-:S03]  /*a3a0*/  LEA R18, P6, R238, R3, 0x2 ;  /* 0x00000003ee127211 */ /* 0x000fc600078c10ff */
[----:B------:R-:W4:Y:S01]  /*a3b0*/  LDL.LU R49, [R1+0x1ec] ;  /* 0x0001ec0001317983 */ /* 0x000f220000300800 */
[----:B------:R-:W-:-:S03]  /*a3c0*/  LEA R14, P5, R235, R3, 0x2 ;  /* 0x00000003eb0e7211 */ /* 0x000fc600078a10ff */
[----:B------:R1:W-:Y:S04]  /*a3d0*/  STL.64 [R1+0x1a0], R28 ;  /* 0x0001a01c01007387 */ /* 0x0003e80000100a00 */
[----:B------:R1:W-:Y:S01]  /*a3e0*/  STL.64 [R1+0x1a8], R16 ;  /* 0x0001a81001007387 */ /* 0x0003e20000100a00 */
[----:B---3--:R-:W-:-:S03]  /*a3f0*/  IMAD R242, R50, UR5, RZ ;  /* 0x0000000532f27c24 */ /* 0x008fc6000f8e02ff */
[----:B------:R-:W3:Y:S01]  /*a400*/  LDL.LU R50, [R1+0x1fc] ;  /* 0x0001fc0001327983 */ /* 0x000ee20000300800 */
[-C--:B------:R-:W-:Y:S02]  /*a410*/  LEA.HI.X.SX32 R19, R238, R236.reuse, 0x2, P6 ;  /* 0x000000ecee137211 */ /* 0x080fe400030f16ff */
[-C--:B------:R-:W-:Y:S02]  /*a420*/  LEA R6, P6, R233, R3.reuse, 0x2 ;  /* 0x00000003e9067211 */ /* 0x080fe400078c10ff */
[-C--:B------:R-:W-:Y:S02]  /*a430*/  LEA.HI.X.SX32 R15, R235, R236.reuse, 0x2, P5 ;  /* 0x000000eceb0f7211 */ /* 0x080fe400028f16ff */
[C---:B------:R-:W-:Y:S02]  /*a440*/  LEA R8, P5, R234.reuse, R3, 0x2 ;  /* 0x00000003ea087211 */ /* 0x040fe400078a10ff */
[-C--:B------:R-:W-:Y:S02]  /*a450*/  LEA.HI.X.SX32 R7, R233, R236.reuse, 0x2, P6 ;  /* 0x000000ece9077211 */ /* 0x080fe400030f16ff */
[----:B------:R-:W-:Y:S01]  /*a460*/  LEA.HI.X.SX32 R9, R234, R236, 0x2, P5 ;  /* 0x000000ecea097211 */ /* 0x000fe200028f16ff */
[----:B--2---:R-:W-:-:S02]  /*a470*/  IMAD R238, R51, UR5, RZ ;  /* 0x0000000533ee7c24 */ /* 0x004fc4000f8e02ff */
        /* <DEDUP_REMOVED lines=9> */
[-C--:B------:R-:W-:Y:S02]  /*a510*/  LEA R246, P6, R237, R3.reuse, 0x2 ;  /* 0x00000003edf67211 */ /* 0x080fe400078c10ff */
[-C--:B------:R-:W-:Y:S02]  /*a520*/  LEA R32, P5, R239, R3.reuse, 0x2 ;  /* 0x00000003ef207211 */ /* 0x080fe400078a10ff */
[-C--:B------:R-:W-:Y:S02]  /*a530*/  LEA.HI.X.SX32 R247, R237, R236.reuse, 0x2, P6 ;  /* 0x000000ecedf77211 */ /* 0x080fe400030f16ff */
[-C--:B------:R-:W-:Y:S02]  /*a540*/  LEA R60, P6, R240, R3.reuse, 0x2 ;  /* 0x00000003f03c7211 */ /* 0x080fe400078c10ff */
[----:B------:R-:W-:Y:S02]  /*a550*/  LEA.HI.X.SX32 R33, R239, R236, 0x2, P5 ;  /* 0x000000ecef217211 */ /* 0x000fe400028f16ff */
[----:B------:R-:W-:-:S02]  /*a560*/  LEA R20, P5, R241, R3, 0x2 ;  /* 0x00000003f1147211 */ /* 0x000fc400078a10ff */
[-C--:B------:R-:W-:Y:S02]  /*a570*/  LEA.HI.X.SX32 R61, R240, R236.reuse, 0x2, P6 ;  /* 0x000000ecf03d7211 */ /* 0x080fe400030f16ff */
[-C--:B------:R-:W-:Y:S01]  /*a580*/  LEA R58, P6, R242, R3.reuse, 0x2 ;  /* 0x00000003f23a7211 */ /* 0x080fe200078c10ff */
[----:B------:R-:W1:Y:S01]  /*a590*/  S2R R47, SR_TID.X ;  /* 0x00000000002f7919 */ /* 0x000e620000002100 */
[-C--:B------:R-:W-:Y:S01]  /*a5a0*/  LEA.HI.X.SX32 R21, R241, R236.reuse, 0x2, P5 ;  /* 0x000000ecf1157211 */ /* 0x080fe200028f16ff */
[----:B------:R-:W-:Y:S01]  /*a5b0*/  IMAD R237, R49, UR5, RZ ;  /* 0x0000000531ed7c24 */ /* 0x000fe2000f8e02ff */
[-C--:B------:R-:W-:Y:S02]  /*a5c0*/  LEA R12, P5, R238, R3.reuse, 0x2 ;  /* 0x00000003ee0c7211 */ /* 0x080fe400078a10ff */
[----:B------:R-:W-:Y:S02]  /*a5d0*/  LEA.HI.X.SX32 R59, R242, R236, 0x2, P6 ;  /* 0x000000ecf23b7211 */ /* 0x000fe400030f16ff */
[----:B------:R-:W-:-:S02]  /*a5e0*/  LEA R54, P6, R235, R3, 0x2 ;  /* 0x00000003eb367211 */ /* 0x000fc400078c10ff */
[-C--:B------:R-:W-:Y:S02]  /*a5f0*/  LEA.HI.X.SX32 R13, R238, R236.reuse, 0x2, P5 ;  /* 0x000000ecee0d7211 */ /* 0x080fe400028f16ff */
[-C--:B------:R-:W-:Y:S02]  /*a600*/  LEA R64, P5, R243, R3.reuse, 0x2 ;  /* 0x00000003f3407211 */ /* 0x080fe400078a10ff */
[-C--:B------:R-:W-:Y:S01]  /*a610*/  LEA.HI.X.SX32 R55, R235, R236.reuse, 0x2, P6 ;  /* 0x000000eceb377211 */ /* 0x080fe200030f16ff */
[----:B---3--:R-:W-:Y:S01]  /*a620*/  IMAD R233, R50, UR5, RZ ;  /* 0x0000000532e97c24 */ /* 0x008fe2000f8e02ff */
[-C--:B------:R-:W-:Y:S02]  /*a630*/  LEA R62, P6, R237, R3.reuse, 0x2 ;  /* 0x00000003ed3e7211 */ /* 0x080fe400078c10ff */
[----:B------:R-:W-:Y:S02]  /*a640*/  LEA.HI.X.SX32 R65, R243, R236, 0x2, P5 ;  /* 0x000000ecf3417211 */ /* 0x000fe400028f16ff */
[----:B------:R-:W-:-:S02]  /*a650*/  LEA R52, P5, R233, R3, 0x2 ;  /* 0x00000003e9347211 */ /* 0x000fc400078a10ff */
[-C--:B------:R-:W-:Y:S02]  /*a660*/  LEA.HI.X.SX32 R63, R237, R236.reuse, 0x2, P6 ;  /* 0x000000eced3f7211 */ /* 0x080fe400030f16ff */
[----:B------:R-:W-:Y:S01]  /*a670*/  LOP3.LUT P6, RZ, R48, 0x1, RZ, 0xc0, !PT ;  /* 0x0000000130ff7812 */ /* 0x000fe200078cc0ff */
[----:B------:R-:W-:Y:S01]  /*a680*/  IMAD R235, R40, 0x17, RZ ;  /* 0x0000001728eb7824 */ /* 0x000fe200078e02ff */
[----:B------:R-:W-:Y:S02]  /*a690*/  LEA.HI.X.SX32 R53, R233, R236, 0x2, P5 ;  /* 0x000000ece9357211 */ /* 0x000fe400028f16ff */
[----:B------:R-:W-:Y:S01]  /*a6a0*/  SHF.R.U32.HI R237, RZ, 0x4, R232 ;  /* 0x00000004ffed7819 */ /* 0x000fe200000116e8 */
[----:B--2---:R-:W-:-:S05]  /*a6b0*/  IMAD R234, R51, UR5, RZ ;  /* 0x0000000533ea7c24 */ /* 0x004fca000f8e02ff */
[----:B------:R-:W-:Y:S01]  /*a6c0*/  LEA R56, P5, R234, R3, 0x2 ;  /* 0x00000003ea387211 */ /* 0x000fe200078a10ff */
[----:B------:R-:W-:-:S03]  /*a6d0*/  IMAD.WIDE R232, R235, 0x4, R36 ;  /* 0x00000004ebe87825 */ /* 0x000fc600078e0224 */
[----:B------:R-:W-:Y:S01]  /*a6e0*/  LEA.HI.X.SX32 R57, R234, R236, 0x2, P5 ;  /* 0x000000ecea397211 */ /* 0x000fe200028f16ff */
[----:B------:R-:W-:Y:S01]  /*a6f0*/  IMAD.WIDE R234, R235, 0x4, R42 ;  /* 0x00000004ebea7825 */ /* 0x000fe200078e022a */
[----:B------:R2:W-:Y:S03]  /*a700*/  STL.64 [R1+0x1d0], R246 ;  /* 0x0001d0f601007387 */ /* 0x0005e60000100a00 */
[----:B------:R-:W-:Y:S01]  /*a710*/  IMAD R239, R252, UR5, RZ ;  /* 0x00000005fcef7c24 */ /* 0x000fe2000f8e02ff */
[----:B------:R-:W-:Y:S04]  /*a720*/  STL.64 [R1+0x1d8], R32 ;  /* 0x0001d82001007387 */ /* 0x000fe80000100a00 */
[----:B------:R-:W-:Y:S04]  /*a730*/  STL.64 [R1+0x1e0], R60 ;  /* 0x0001e03c01007387 */ /* 0x000fe80000100a00 */
[----:B------:R-:W-:Y:S04]  /*a740*/  LDGSTS.E [R245+0x12e00], desc[UR8][R232.64], P6 ;  /* 0x12e00000e8f57fae */ /* 0x000fe8000b1a1008 */
[----:B------:R-:W-:Y:S04]  /*a750*/  STL.64 [R1+0x1e8], R20 ;  /* 0x0001e81401007387 */ /* 0x000fe80000100a00 */
[----:B------:R-:W-:Y:S01]  /*a760*/  LDGSTS.E [R245+0x12f00], desc[UR8][R234.64], P6 ;  /* 0x12f00000eaf57fae */ /* 0x000fe2000b1a1008 */
[----:B------:R-:W-:-:S03]  /*a770*/  IMAD R238, R44, UR5, RZ ;  /* 0x000000052cee7c24 */ /* 0x000fc6000f8e02ff */
[----:B------:R-:W-:Y:S02]  /*a780*/  STL.64 [R1+0x1f0], R58 ;  /* 0x0001f03a01007387 */ /* 0x000fe40000100a00 */
[CC--:B------:R-:W-:Y:S02]  /*a790*/  LEA R48, P5, R238.reuse, R3.reuse, 0x2 ;  /* 0x00000003ee307211 */ /* 0x0c0fe400078a10ff */
[----:B------:R-:W-:Y:S02]  /*a7a0*/  STL.64 [R1+0x1f8], R12 ;  /* 0x0001f80c01007387 */ /* 0x000fe40000100a00 */
[----:B------:R-:W-:Y:S02]  /*a7b0*/  LEA.HI.X.SX32 R49, R238, R236, 0x2, P5 ;  /* 0x000000ecee317211 */ /* 0x000fe400028f16ff */
[----:B------:R-:W-:Y:S01]  /*a7c0*/  STL.64 [R1+0x200], R54 ;  /* 0x0002003601007387 */ /* 0x000fe20000100a00 */
[----:B------:R-:W-:-:S03]  /*a7d0*/  LEA R50, P5, R239, R3, 0x2 ;  /* 0x00000003ef327211 */ /* 0x000fc600078a10ff */
[----:B------:R-:W-:Y:S01]  /*a7e0*/  STL.64 [R1+0x208], R64 ;  /* 0x0002084001007387 */ /* 0x000fe20000100a00 */
[----:B------:R-:W-:Y:S02]  /*a7f0*/  LEA.HI.X.SX32 R51, R239, R236, 0x2, P5 ;  /* 0x000000ecef337211 */ /* 0x000fe400028f16ff */
[----:B-1----:R-:W-:Y:S01]  /*a800*/  LOP3.LUT R251, R47, 0x1f, RZ, 0xc0, !PT ;  /* 0x0000001f2ffb7812 */ /* 0x002fe200078ec0ff */
[----:B------:R-:W-:Y:S04]  /*a810*/  STL.64 [R1+0x210], R62 ;  /* 0x0002103e01007387 */ /* 0x000fe80000100a00 */
[----:B------:R-:W-:Y:S04]  /*a820*/  STL.64 [R1+0x218], R52 ;  /* 0x0002183401007387 */ /* 0x000fe80000100a00 */
[----:B------:R-:W-:Y:S04]  /*a830*/  STL.64 [R1+0x220], R56 ;  /* 0x0002203801007387 */ /* 0x000fe80000100a00 */
[----:B------:R-:W5:Y:S04]  /*a840*/  LDL.LU R252, [R1+0x11b8] ;  /* 0x0011b80001fc7983 */ /* 0x000f680000300800 */
[----:B------:R-:W-:Y:S01]  /*a850*/  STL.64 [R1+0x228], R48 ;  /* 0x0002283001007387 */ /* 0x000fe20000100a00 */
[----:B----4-:R-:W-:-:S05]  /*a860*/  IMAD R240, R45, UR5, RZ ;  /* 0x000000052df07c24 */ /* 0x010fca000f8e02ff */
[----:B------:R-:W-:-:S04]  /*a870*/  LEA R44, P6, R240, R3, 0x2 ;  /* 0x00000003f02c7211 */ /* 0x000fc800078c10ff */
[----:B------:R-:W-:Y:S02]  /*a880*/  LEA.HI.X.SX32 R45, R240, R236, 0x2, P6 ;  /* 0x000000ecf02d7211 */ /* 0x000fe400030f16ff */
[----:B------:R-:W-:Y:S01]  /*a890*/  SHF.R.S32.HI R236, RZ, 0x5, R47 ;  /* 0x00000005ffec7819 */ /* 0x000fe2000001142f */
[----:B------:R-:W-:Y:S02]  /*a8a0*/  IMAD.SHL.U32 R3, R251, 0x4, RZ ;  /* 0x00000004fb037824 */ /* 0x000fe400078e00ff */
[----:B------:R1:W-:Y:S01]  /*a8b0*/  STL.64 [R1+0x230], R44 ;  /* 0x0002302c01007387 */ /* 0x0003e20000100a00 */
[----:B------:R-:W-:-:S03]  /*a8c0*/  SGXT R236, R236, 0x1 ;  /* 0x00000001ecec781a */ /* 0x000fc60000000200 */
[----:B------:R3:W-:Y:S04]  /*a8d0*/  STL.64 [R1+0x238], R50 ;  /* 0x0002383201007387 */ /* 0x0007e80000100a00 */
[----:B------:R-:W4:Y:S01]  /*a8e0*/  LDL.64 R82, [R1+0x30] ;  /* 0x0000300001527983 */ /* 0x000f220000100a00 */
[----:B------:R-:W-:-:S03]  /*a8f0*/  LOP3.LUT R251, R3, 0x90, R236, 0x78, !PT ;  /* 0x0000009003fb7812 */ /* 0x000fc600078e78ec */
[----:B------:R-:W2:Y:S04]  /*a900*/  LDL.64 R84, [R1+0x38] ;  /* 0x0000380001547983 */ /* 0x000ea80000100a00 */
[----:B------:R-:W2:Y:S04]  /*a910*/  LDL.64 R86, [R1+0x40] ;  /* 0x0000400001567983 */ /* 0x000ea80000100a00 */
[----:B------:R-:W2:Y:S04]  /*a920*/  LDL.64 R88, [R1+0x48] ;  /* 0x0000480001587983 */ /* 0x000ea80000100a00 */
[----:B------:R-:W2:Y:S01]  /*a930*/  LDL.64 R90, [R1+0x50] ;  /* 0x00005000015a7983 */ /* 0x000ea20000100a00 */
[----:B------:R-:W-:-:S03]  /*a940*/  LOP3.LUT R46, R251, 0x20, RZ, 0x3c, !PT ;  /* 0x00000020fb2e7812 */ /* 0x000fc600078e3cff */
[----:B------:R-:W2:Y:S04]  /*a950*/  LDL.64 R92, [R1+0x58] ;  /* 0x00005800015c7983 */ /* 0x000ea80000100a00 */
[----:B------:R-:W2:Y:S04]  /*a960*/  LDL.64 R94, [R1+0x60] ;  /* 0x00006000015e7983 */ /* 0x000ea80000100a00 */
[----:B------:R-:W2:Y:S04]  /*a970*/  LDL.64 R96, [R1+0x68] ;  /* 0x0000680001607983 */ /* 0x000ea80000100a00 */
[----:B------:R-:W2:Y:S04]  /*a980*/  LDL.64 R98, [R1+0x70] ;  /* 0x0000700001627983 */ /* 0x000ea80000100a00 */
[----:B------:R-:W2:Y:S01]  /*a990*/  LDL.64 R100, [R1+0x78] ;  /* 0x0000780001647983 */ /* 0x000ea20000100a00 */
[----:B------:R-:W-:-:S03]  /*a9a0*/  VIADD R249, R46, UR4 ;  /* 0x000000042ef97c36 */ /* 0x000fc60008000000 */
[----:B------:R-:W2:Y:S04]  /*a9b0*/  LDL.64 R102, [R1+0x80] ;  /* 0x0000800001667983 */ /* 0x000ea80000100a00 */
[----:B------:R-:W2:Y:S04]  /*a9c0*/  LDL.64 R104, [R1+0x88] ;  /* 0x0000880001687983 */ /* 0x000ea80000100a00 */
[----:B------:R-:W3:Y:S04]  /*a9d0*/  LDL.64 R106, [R1+0x90] ;  /* 0x00009000016a7983 */ /* 0x000ee80000100a00 */
[----:B------:R-:W3:Y:S04]  /*a9e0*/  LDL.64 R108, [R1+0x98] ;  /* 0x00009800016c7983 */ /* 0x000ee80000100a00 */
[----:B------:R-:W3:Y:S01]  /*a9f0*/  LDL.64 R46, [R1+0xa0] ;  /* 0x0000a000012e7983 */ /* 0x000ee20000100a00 */
[----:B------:R-:W-:Y:S01]  /*aa00*/  LOP3.LUT P6, RZ, R237, 0x1, RZ, 0xc0, !PT ;  /* 0x00000001edff7812 */ /* 0x000fe200078cc0ff */
[----:B------:R-:W-:-:S02]  /*aa10*/  IMAD R238, R40, 0x1b, RZ ;  /* 0x0000001b28ee7824 */ /* 0x000fc400078e02ff */
[----:B------:R-:W-:Y:S01]  /*aa20*/  IMAD R242, R40, 0x1f, RZ ;  /* 0x0000001f28f27824 */ /* 0x000fe200078e02ff */
[----:B------:R-:W-:Y:S01]  /*aa30*/  SHF.R.U64 R3, R0, 0x1f, RZ ;  /* 0x0000001f00037819 */ /* 0x000fe200000012ff */
[----:B------:R-:W-:-:S04]  /*aa40*/  IMAD.WIDE R236, R238, 0x4, R36 ;  /* 0x00000004eeec7825 */ /* 0x000fc800078e0224 */
[----:B------:R-:W-:Y:S01]  /*aa50*/  IMAD.WIDE R238, R238, 0x4, R42 ;  /* 0x00000004eeee7825 */ /* 0x000fe200078e022a */
[----:B------:R-:W-:-:S03]  /*aa60*/  LOP3.LUT P5, RZ, R3, 0x1, RZ, 0xc0, !PT ;  /* 0x0000000103ff7812 */ /* 0x000fc600078ac0ff */
[----:B------:R-:W-:Y:S01]  /*aa70*/  IMAD.WIDE R240, R242, 0x4, R36 ;  /* 0x00000004f2f07825 */ /* 0x000fe200078e0224 */
[----:B------:R-:W-:Y:S01]  /*aa80*/  LDGSTS.E [R245+0x13600], desc[UR8][R236.64], P6 ;  /* 0x13600000ecf57fae */ /* 0x000fe2000b1a1008 */
[----:B------:R-:W-:Y:S02]  /*aa90*/  SHF.R.U64 R3, R0, 0x1b, RZ ;  /* 0x0000001b00037819 */ /* 0x000fe400000012ff */
[----:B------:R-:W-:Y:S01]  /*aaa0*/  IMAD.WIDE R242, R242, 0x4, R42 ;  /* 0x00000004f2f27825 */ /* 0x000fe200078e022a */
[----:B------:R-:W-:Y:S04]  /*aab0*/  LDGSTS.E [R245+0x13700], desc[UR8][R238.64], P6 ;  /* 0x13700000eef57fae */ /* 0x000fe8000b1a1008 */
[----:B------:R-:W-:Y:S04]  /*aac0*/  LDGSTS.E [R245+0x13e00], desc[UR8][R240.64], !P4 ;  /* 0x13e00000f0f57fae */ /* 0x000fe8000e1a1008 */
[----:B------:R-:W-:Y:S01]  /*aad0*/  LDGSTS.E [R245+0x13f00], desc[UR8][R242.64], !P4 ;  /* 0x13f00000f2f57fae */ /* 0x000fe2000e1a1008 */
[----:B------:R-:W-:-:S02]  /*aae0*/  LOP3.LUT P4, RZ, R3, 0x1, RZ, 0xc0, !PT ;  /* 0x0000000103ff7812 */ /* 0x000fc4000788c0ff */
[----:B------:R-:W-:Y:S01]  /*aaf0*/  SHF.R.U64 R3, R0, 0x17, RZ ;  /* 0x0000001700037819 */ /* 0x000fe200000012ff */
[----:B------:R-:W0:Y:S03]  /*ab00*/  LDGDEPBAR ;  /* 0x00000000000079af */ /* 0x000e260000000000 */
[----:B------:R-:W-:Y:S01]  /*ab10*/  LOP3.LUT P6, RZ, R3, 0x1, RZ, 0xc0, !PT ;  /* 0x0000000103ff7812 */ /* 0x000fe200078cc0ff */
[----:B------:R-:W-:Y:S02]  /*ab20*/  IMAD.SHL.U32 R3, R40, 0x20, RZ ;  /* 0x0000002028037824 */ /* 0x000fe400078e00ff */
[----:B------:R-:W-:-:S05]  /*ab30*/  VIADD R40, R251, UR4 ;  /* 0x00000004fb287c36 */ /* 0x000fca0008000000 */
[----:B------:R-:W-:Y:S04]  /*ab40*/  LDGSTS.E [R40], desc[UR8][R110.64], P3 ;  /* 0x000000006e287fae */ /* 0x000fe800099a1008 */
[----:B------:R-:W-:Y:S04]  /*ab50*/  LDGSTS.E [R40+0x400], desc[UR8][R112.64], P3 ;  /* 0x0040000070287fae */ /* 0x000fe800099a1008 */
        /* <DEDUP_REMOVED lines=49> */
[----:B------:R-:W-:Y:S01]  /*ae70*/  LDGSTS.E [R249+0x4d00], desc[UR8][R212.64], P3 ;  /* 0x04d00000d4f97fae */ /* 0x000fe200099a1008 */
[----:B------:R-:W-:-:S03]  /*ae80*/  LOP3.LUT R250, R251, 0x40, RZ, 0x3c, !PT ;  /* 0x00000040fbfa7812 */ /* 0x000fc600078e3cff */
[----:B------:R-:W-:Y:S04]  /*ae90*/  LDGSTS.E [R249+0x5100], desc[UR8][R214.64], P3 ;  /* 0x05100000d6f97fae */ /* 0x000fe800099a1008 */
[----:B------:R-:W-:Y:S04]  /*aea0*/  LDGSTS.E [R249+0x5500], desc[UR8][R216.64], P3 ;  /* 0x05500000d8f97fae */ /* 0x000fe800099a1008 */
[----:B------:R-:W-:Y:S04]  /*aeb0*/  LDGSTS.E [R249+0x5900], desc[UR8][R218.64], P3 ;  /* 0x05900000daf97fae */ /* 0x000fe800099a1008 */
[----:B------:R-:W-:Y:S01]  /*aec0*/  LDGSTS.E [R249+0x5d00], desc[UR8][R220.64], P3 ;  /* 0x05d00000dcf97fae */ /* 0x000fe200099a1008 */
[----:B------:R-:W-:-:S03]  /*aed0*/  IADD3 R250, PT, PT, R250, UR4, RZ ;  /* 0x00000004fafa7c10 */ /* 0x000fc6000fffe0ff */
[----:B------:R-:W-:Y:S04]  /*aee0*/  LDGSTS.E [R249+0x6100], desc[UR8][R222.64], P3 ;  /* 0x06100000def97fae */ /* 0x000fe800099a1008 */
[----:B------:R-:W-:Y:S04]  /*aef0*/  LDGSTS.E [R249+0x6500], desc[UR8][R224.64], P3 ;  /* 0x06500000e0f97fae */ /* 0x000fe800099a1008 */
[----:B------:R-:W-:Y:S04]  /*af00*/  LDGSTS.E [R249+0x6900], desc[UR8][R226.64], P3 ;  /* 0x06900000e2f97fae */ /* 0x000fe800099a1008 */
[----:B------:R-:W-:Y:S04]  /*af10*/  LDGSTS.E [R249+0x6d00], desc[UR8][R228.64], P3 ;  /* 0x06d00000e4f97fae */ /* 0x000fe800099a1008 */
[----:B------:R-:W-:Y:S04]  /*af20*/  LDGSTS.E [R249+0x7100], desc[UR8][R230.64], P3 ;  /* 0x07100000e6f97fae */ /* 0x000fe800099a1008 */
[----:B----4-:R-:W-:Y:S04]  /*af30*/  LDGSTS.E [R249+0x7500], desc[UR8][R82.64], P3 ;  /* 0x0750000052f97fae */ /* 0x010fe800099a1008 */
[----:B--2---:R-:W-:Y:S04]  /*af40*/  LDGSTS.E [R249+0x7900], desc[UR8][R84.64], P3 ;  /* 0x0790000054f97fae */ /* 0x004fe800099a1008 */
[----:B------:R-:W-:Y:S04]  /*af50*/  LDGSTS.E [R249+0x7d00], desc[UR8][R86.64], P3 ;  /* 0x07d0000056f97fae */ /* 0x000fe800099a1008 */
[----:B------:R-:W2:Y:S04]  /*af60*/  LDL.LU.64 R82, [R1+0x11b0] ;  /* 0x0011b00001527983 */ /* 0x000ea80000300a00 */
[----:B------:R-:W4:Y:S04]  /*af70*/  LDL.LU.64 R84, [R1+0x11a8] ;  /* 0x0011a80001547983 */ /* 0x000f280000300a00 */
[----:B------:R-:W2:Y:S04]  /*af80*/  LDL.LU.64 R86, [R1+0x11a0] ;  /* 0x0011a00001567983 */ /* 0x000ea80000300a00 */
[----:B------:R-:W-:Y:S04]  /*af90*/  LDGSTS.E [R250+0x200], desc[UR8][R88.64], P3 ;  /* 0x0020000058fa7fae */ /* 0x000fe800099a1008 */
[----:B------:R-:W-:Y:S04]  /*afa0*/  LDGSTS.E [R250+0x600], desc[UR8][R90.64], P3 ;  /* 0x006000005afa7fae */ /* 0x000fe800099a1008 */
[----:B------:R-:W-:Y:S04]  /*afb0*/  LDGSTS.E [R250+0xa00], desc[UR8][R92.64], P3 ;  /* 0x00a000005cfa7fae */ /* 0x000fe800099a1008 */
[----:B------:R-:W2:Y:S04]  /*afc0*/  LDL.LU.64 R88, [R1+0x1198] ;  /* 0x0011980001587983 */ /* 0x000ea80000300a00 */
[----:B------:R-:W2:Y:S04]  /*afd0*/  LDL.LU.64 R90, [R1+0x1190] ;  /* 0x00119000015a7983 */ /* 0x000ea80000300a00 */
        /* <DEDUP_REMOVED lines=13> */
[----:B---3--:R-:W-:Y:S04]  /*b0b0*/  LDGSTS.E [R250+0x2600], desc[UR8][R106.64], P3 ;  /* 0x026000006afa7fae */ /* 0x008fe800099a1008 */
[----:B------:R-:W-:Y:S04]  /*b0c0*/  LDGSTS.E [R250+0x2a00], desc[UR8][R108.64], P3 ;  /* 0x02a000006cfa7fae */ /* 0x000fe800099a1008 */
[----:B------:R-:W-:Y:S04]  /*b0d0*/  LDGSTS.E [R250+0x2e00], desc[UR8][R46.64], P3 ;  /* 0x02e000002efa7fae */ /* 0x000fe800099a1008 */
[----:B------:R-:W3:Y:S04]  /*b0e0*/  LDL.LU.64 R106, [R1+0x1150] ;  /* 0x00115000016a7983 */ /* 0x000ee80000300a00 */
[----:B------:R-:W2:Y:S04]  /*b0f0*/  LDL.LU.64 R108, [R1+0x1148] ;  /* 0x00114800016c7983 */ /* 0x000ea80000300a00 */
[----:B------:R-:W2:Y:S01]  /*b100*/  LDL.LU.64 R46, [R1+0x1140] ;  /* 0x00114000012e7983 */ /* 0x000ea20000300a00 */
[----:B------:R-:W-:-:S05]  /*b110*/  LOP3.LUT R251, R251, 0x60, RZ, 0x3c, !PT ;  /* 0x00000060fbfb7812 */ /* 0x000fca00078e3cff */
[----:B------:R-:W-:Y:S01]  /*b120*/  VIADD R251, R251, UR4 ;  /* 0x00000004fbfb7c36 */ /* 0x000fe20008000000 */
[----:B--2---:R-:W-:Y:S04]  /*b130*/  LDGSTS.E [R250+0x3200], desc[UR8][R46.64], P3 ;  /* 0x032000002efa7fae */ /* 0x004fe800099a1008 */
[----:B------:R-:W-:Y:S04]  /*b140*/  LDGSTS.E [R250+0x3600], desc[UR8][R108.64], P3 ;  /* 0x036000006cfa7fae */ /* 0x000fe800099a1008 */
[----:B---3--:R-:W-:Y:S04]  /*b150*/  LDGSTS.E [R250+0x3a00], desc[UR8][R106.64], P3 ;  /* 0x03a000006afa7fae */ /* 0x008fe800099a1008 */
[----:B------:R-:W2:Y:S04]  /*b160*/  LDL.LU.64 R46, [R1+0x1138] ;  /* 0x00113800012e7983 */ /* 0x000ea80000300a00 */
        /* <DEDUP_REMOVED lines=10> */
[----:B----4-:R-:W-:Y:S04]  /*b210*/  LDGSTS.E [R250+0x6600], desc[UR8][R84.64], P3 ;  /* 0x0660000054fa7fae */ /* 0x010fe800099a1008 */
        /* <DEDUP_REMOVED lines=12> */
[----:B------:R-:W3:Y:S04]  /*b2e0*/  LDL.LU.64 R108, [R1+0x1130] ;  /* 0x00113000016c7983 */ /* 0x000ee80000300a00 */
[----:B------:R-:W-:Y:S04]  /*b2f0*/  LDGSTS.E [R251+0x1b00], desc[UR8][R4.64], P3 ;  /* 0x01b0000004fb7fae */ /* 0x000fe800099a1008 */
[----:B------:R-:W4:Y:S04]  /*b300*/  LDL.LU.64 R106, [R1+0x1128] ;  /* 0x00112800016a7983 */ /* 0x000f280000300a00 */
[----:B------:R-:W-:Y:S04]  /*b310*/  LDGSTS.E [R251+0x1f00], desc[UR8][R26.64], P3 ;  /* 0x01f000001afb7fae */ /* 0x000fe800099a1008 */
[----:B------:R-:W3:Y:S04]  /*b320*/  LDL.LU.64 R104, [R1+0x1120] ;  /* 0x0011200001687983 */ /* 0x000ee80000300a00 */
        /* <DEDUP_REMOVED lines=42> */
[----:B------:R1:W-:Y:S04]  /*b5d0*/  LDGSTS.E [R251+0x7700], desc[UR8][R44.64], P3 ;  /* 0x077000002cfb7fae */ /* 0x0003e800099a1008 */
[----:B------:R-:W3:Y:S04]  /*b5e0*/  LDL.LU.64 R30, [R1+0x1070] ;  /* 0x00107000011e7983 */ /* 0x000ee80000300a00 */
[----:B------:R-:W-:Y:S04]  /*b5f0*/  LDGSTS.E [R251+0x7b00], desc[UR8][R50.64], P3 ;  /* 0x07b0000032fb7fae */ /* 0x000fe800099a1008 */
[----:B------:R-:W3:Y:S04]  /*b600*/  LDL.LU.64 R4, [R1+0x1068] ;  /* 0x0010680001047983 */ /* 0x000ee80000300a00 */
[----:B--2---:R-:W-:Y:S04]  /*b610*/  LDGSTS.E [R251+0x7f00], desc[UR8][R46.64], P3 ;  /* 0x07f000002efb7fae */ /* 0x004fe800099a1008 */
[----:B------:R-:W2:Y:S04]  /*b620*/  LDL.LU.64 R26, [R1+0x1060] ;  /* 0x00106000011a7983 */ /* 0x000ea80000300a00 */
[----:B------:R-:W0:Y:S04]  /*b630*/  LDGDEPBAR ;  /* 0x00000000000079af */ /* 0x000e280000000000 */
[----:B------:R-:W2:Y:S04]  /*b640*/  LDL.LU.64 R38, [R1+0x1058] ;  /* 0x0010580001267983 */ /* 0x000ea80000300a00 */
        /* <DEDUP_REMOVED lines=8> */
[----:B------:R-:W2:Y:S01]  /*b6d0*/  LDL.LU.64 R246, [R1+0x1010] ;  /* 0x0010100001f67983 */ /* 0x000ea20000300a00 */
[----:B-1----:R-:W-:-:S03]  /*b6e0*/  SHF.R.U64 R44, R0, 0x13, RZ ;  /* 0x00000013002c7819 */ /* 0x002fc600000012ff */
[----:B------:R-:W2:Y:S04]  /*b6f0*/  LDL.LU.64 R32, [R1+0x1008] ;  /* 0x0010080001207983 */ /* 0x000ea80000300a00 */
[----:B------:R-:W2:Y:S04]  /*b700*/  LDL.LU.64 R60, [R1+0x1000] ;  /* 0x00100000013c7983 */ /* 0x000ea80000300a00 */
[----:B------:R-:W2:Y:S04]  /*b710*/  LDL.LU.64 R20, [R1+0xff8] ;  /* 0x000ff80001147983 */ /* 0x000ea80000300a00 */
[----:B------:R-:W2:Y:S01]  /*b720*/  LDL.LU.64 R58, [R1+0xff0] ;  /* 0x000ff000013a7983 */ /* 0x000ea20000300a00 */
[----:B------:R-:W-:-:S03]  /*b730*/  LOP3.LUT P3, RZ, R44, 0x1, RZ, 0xc0, !PT ;  /* 0x000000012cff7812 */ /* 0x000fc6000786c0ff */
[----:B------:R-:W2:Y:S01]  /*b740*/  LDL.LU.64 R12, [R1+0xfe8] ;  /* 0x000fe800010c7983 */ /* 0x000ea20000300a00 */
[C---:B------:R-:W-:Y:S01]  /*b750*/  IMAD.WIDE R44, R3.reuse, 0x4, R36 ;  /* 0x00000004032c7825 */ /* 0x040fe200078e0224 */
[----:B------:R-:W-:Y:S03]  /*b760*/  BAR.SYNC.DEFER_BLOCKING 0x0 ;  /* 0x0000000000007b1d */ /* 0x000fe60000010000 */
[----:B------:R-:W-:-:S03]  /*b770*/  IMAD.WIDE R42, R3, 0x4, R42 ;  /* 0x00000004032a7825 */ /* 0x000fc600078e022a */
        /* <DEDUP_REMOVED lines=8> */
[----:B------:R1:W-:Y:S04]  /*b800*/  STL.64 [R1+0x268], R44 ;  /* 0x0002682c01007387 */ /* 0x0003e80000100a00 */
[----:B------:R2:W-:Y:S04]  /*b810*/  STL.64 [R1+0x270], R42 ;  /* 0x0002702a01007387 */ /* 0x0005e80000100a00 */
[----:B------:R-:W-:Y:S01]  /*b820*/  @!PT LDS RZ, [RZ] ;  /* 0x00000000fffff984 */ /* 0x000fe20000000800 */
[----:B------:R-:W-:Y:S01]  /*b830*/  @!PT LDS RZ, [RZ] ;  /* 0x00000000fffff984 */ /* 0x000fe20000000800 */
[----:B------:R-:W-:Y:S01]  /*b840*/  @!PT LDS RZ, [RZ] ;  /* 0x00000000fffff984 */ /* 0x000fe20000000800 */
[----:B------:R-:W-:Y:S04]  /*b850*/  LDGSTS.E [R248+0x14000], desc[UR8][R44.64], P5 ;  /* 0x140000002cf87fae */ /* 0x000fe8000a9a1008 */
[----:B------:R2:W-:Y:S04]  /*b860*/  LDGSTS.E [R248+0x14100], desc[UR8][R42.64], P5 ;  /* 0x141000002af87fae */ /* 0x0005e8000a9a1008 */
[----:B-1----:R-:W3:Y:S01]  /*b870*/  LDL.LU.64 R44, [R1+0xfa0] ;  /* 0x000fa000012c7983 */ /* 0x002ee20000300a00 */
[----:B------:R-:W-:Y:S01]  /*b880*/  SHF.R.U64 R36, R0, 0xf, RZ ;  /* 0x0000000f00247819 */ /* 0x000fe200000012ff */
[----:B--2---:R-:W-:-:S04]  /*b890*/  IMAD.WIDE R42, R3, 0x4, R46 ;  /* 0x00000004032a7825 */ /* 0x004fc800078e022e */
[C---:B------:R-:W-:Y:S01]  /*b8a0*/  IMAD.WIDE R50, R3.reuse, 0x4, R50 ;  /* 0x0000000403327825 */ /* 0x040fe200078e0232 */
[----:B------:R1:W-:Y:S03]  /*b8b0*/  STL.64 [R1+0x258], R42 ;  /* 0x0002582a01007387 */ /* 0x0003e60000100a00 */
[----:B---3--:R-:W-:-:S05]  /*b8c0*/  IMAD.WIDE R44, R3, 0x4, R44 ;  /* 0x00000004032c7825 */ /* 0x008fca00078e022c */
[----:B------:R-:W-:Y:S04]  /*b8d0*/  LDGSTS.E [R248+0x14800], desc[UR8][R44.64], P4 ;  /* 0x148000002cf87fae */ /* 0x000fe8000a1a1008 */
[----:B------:R1:W-:Y:S04]  /*b8e0*/  LDGSTS.E [R248+0x14900], desc[UR8][R42.64], P4 ;  /* 0x149000002af87fae */ /* 0x0003e8000a1a1008 */
[----:B------:R-:W-:Y:S01]  /*b8f0*/  LDGSTS.E [R248+0x15000], desc[UR8][R50.64], P6 ;  /* 0x1500000032f87fae */ /* 0x000fe2000b1a1008 */
[----:B-1----:R-:W-:-:S05]  /*b900*/  IMAD.WIDE R42, R3, 0x4, R48 ;  /* 0x00000004032a7825 */ /* 0x002fca00078e0230 */
[----:B------:R1:W-:Y:S04]  /*b910*/  STL.64 [R1+0x250], R42 ;  /* 0x0002502a01007387 */ /* 0x0003e80000100a00 */
[----:B------:R-:W-:Y:S04]  /*b920*/  LDGSTS.E [R248+0x15100], desc[UR8][R42.64], P6 ;  /* 0x151000002af87fae */ /* 0x000fe8000b1a1008 */
[----:B-1----:R-:W2:Y:S01]  /*b930*/  LDL.LU.64 R42, [R1+0x28] ;  /* 0x00002800012a7983 */ /* 0x002ea20000300a00 */
[----:B------:R-:W-:Y:S02]  /*b940*/  LOP3.LUT P5, RZ, R36, 0x1, RZ, 0xc0, !PT ;  /* 0x0000000124ff7812 */ /* 0x000fe400078ac0ff */
[----:B------:R-:W-:Y:S01]  /*b950*/  SHF.R.U64 R36, R0, 0xb, RZ ;  /* 0x0000000b00247819 */ /* 0x000fe200000012ff */
[----:B------:R-:W-:-:S03]  /*b960*/  IMAD.WIDE R56, R3, 0x4, R56 ;  /* 0x0000000403387825 */ /* 0x000fc600078e0238 */
[----:B------:R-:W-:Y:S02]  /*b970*/  LOP3.LUT P4, RZ, R36, 0x1, RZ, 0xc0, !PT ;  /* 0x0000000124ff7812 */ /* 0x000fe4000788c0ff */
[----:B------:R-:W-:Y:S01]  /*b980*/  SHF.R.U64 R36, R0, 0x7, RZ ;  /* 0x0000000700247819 */ /* 0x000fe200000012ff */
[C---:B------:R-:W-:Y:S01]  /*b990*/  IMAD.WIDE R46, R3.reuse, 0x4, R52 ;  /* 0x00000004032e7825 */ /* 0x040fe200078e0234 */
[----:B------:R-:W-:Y:S02]  /*b9a0*/  LDGSTS.E [R248+0x15800], desc[UR8][R56.64], P3 ;  /* 0x1580000038f87fae */ /* 0x000fe400099a1008 */
[----:B------:R-:W-:Y:S02]  /*b9b0*/  LOP3.LUT P6, RZ, R36, 0x1, RZ, 0xc0, !PT ;  /* 0x0000000124ff7812 */ /* 0x000fe400078cc0ff */
[----:B------:R-:W-:Y:S01]  /*b9c0*/  SHF.R.U64 R36, R0, 0x3, RZ ;  /* 0x0000000300247819 */ /* 0x000fe200000012ff */
[----:B------:R1:W-:Y:S01]  /*b9d0*/  LDGSTS.E [R248+0x15900], desc[UR8][R46.64], P3 ;  /* 0x159000002ef87fae */ /* 0x0003e200099a1008 */
[----:B------:R-:W-:-:S02]  /*b9e0*/  IMAD.WIDE R62, R3, 0x4, R62 ;  /* 0x00000004033e7825 */ /* 0x000fc400078e023e */
[----:B------:R-:W-:Y:S02]  /*b9f0*/  LOP3.LUT P3, RZ, R36, 0x1, RZ, 0xc0, !PT ;  /* 0x0000000124ff7812 */ /* 0x000fe4000786c0ff */
[C---:B------:R-:W-:Y:S01]  /*ba00*/  IMAD.WIDE R64, R3.reuse, 0x4, R64 ;  /* 0x0000000403407825 */ /* 0x040fe200078e0240 */
[----:B------:R1:W-:Y:S03]  /*ba10*/  STL.64 [R1+0x248], R46 ;  /* 0x0002482e01007387 */ /* 0x0003e60000100a00 */
[C---:B------:R-:W-:Y:S01]  /*ba20*/  IMAD.WIDE R36, R3.reuse, 0x4, R12 ;  /* 0x0000000403247825 */ /* 0x040fe200078e020c */
[----:B------:R-:W-:Y:S01]  /*ba30*/  SHF.R.U64 R12, R0, 0x1e, RZ ;  /* 0x0000001e000c7819 */ /* 0x000fe200000012ff */
[----:B------:R-:W-:Y:S02]  /*ba40*/  LDGSTS.E [R248+0x16000], desc[UR8][R62.64], P5 ;  /* 0x160000003ef87fae */ /* 0x000fe4000a9a1008 */
[----:B------:R-:W-:-:S02]  /*ba50*/  IMAD.WIDE R54, R3, 0x4, R54 ;  /* 0x0000000403367825 */ /* 0x000fc400078e0236 */
[----:B------:R-:W-:Y:S02]  /*ba60*/  LDGSTS.E [R248+0x16100], desc[UR8][R64.64], P5 ;  /* 0x1610000040f87fae */ /* 0x000fe4000a9a1008 */
[C---:B------:R-:W-:Y:S01]  /*ba70*/  IMAD.WIDE R58, R3.reuse, 0x4, R58 ;  /* 0x00000004033a7825 */ /* 0x040fe200078e023a */
[----:B------:R-:W-:Y:S01]  /*ba80*/  LOP3.LUT P5, RZ, R12, 0x1, RZ, 0xc0, !PT ;  /* 0x000000010cff7812 */ /* 0x000fe200078ac0ff */
[----:B------:R-:W-:Y:S02]  /*ba90*/  LDGSTS.E [R248+0x16800], desc[UR8][R54.64], P4 ;  /* 0x1680000036f87fae */ /* 0x000fe4000a1a1008 */
[C---:B-1----:R-:W-:Y:S01]  /*baa0*/  IMAD.WIDE R46, R3.reuse, 0x4, R20 ;  /* 0x00000004032e7825 */ /* 0x042fe200078e0214 */
[----:B------:R-:W-:Y:S01]  /*bab0*/  SHF.R.U64 R12, R0, 0x1a, RZ ;  /* 0x0000001a000c7819 */ /* 0x000fe200000012ff */
[----:B------:R-:W-:Y:S02]  /*bac0*/  LDGSTS.E [R248+0x16900], desc[UR8][R36.64], P4 ;  /* 0x1690000024f87fae */ /* 0x000fe4000a1a1008 */
[----:B------:R-:W-:-:S02]  /*bad0*/  IMAD.WIDE R60, R3, 0x4, R60 ;  /* 0x00000004033c7825 */ /* 0x000fc400078e023c */
[----:B------:R-:W-:Y:S02]  /*bae0*/  LDGSTS.E [R248+0x17000], desc[UR8][R58.64], P6 ;  /* 0x170000003af87fae */ /* 0x000fe4000b1a1008 */
[----:B------:R-:W-:Y:S02]  /*baf0*/  IMAD.WIDE R32, R3, 0x4, R32 ;  /* 0x0000000403207825 */ /* 0x000fe400078e0220 */
[----:B------:R-:W-:Y:S01]  /*bb00*/  LDGSTS.E [R248+0x17100], desc[UR8][R46.64], P6 ;  /* 0x171000002ef87fae */ /* 0x000fe2000b1a1008 */
[----:B------:R-:W-:Y:S02]  /*bb10*/  LOP3.LUT P6, RZ, R12, 0x1, RZ, 0xc0, !PT ;  /* 0x000000010cff7812 */ /* 0x000fe400078cc0ff */
[----:B------:R-:W-:Y:S01]  /*bb20*/  SHF.R.U64 R12, R0, 0x16, RZ ;  /* 0x00000016000c7819 */ /* 0x000fe200000012ff */
[----:B------:R-:W-:Y:S04]  /*bb30*/  LDGSTS.E [R248+0x17800], desc[UR8][R60.64], P3 ;  /* 0x178000003cf87fae */ /* 0x000fe800099a1008 */
[----:B------:R1:W-:Y:S01]  /*bb40*/  LDGSTS.E [R248+0x17900], desc[UR8][R32.64], P3 ;  /* 0x1790000020f87fae */ /* 0x0003e200099a1008 */
[----:B------:R-:W-:-:S02]  /*bb50*/  LOP3.LUT P3, RZ, R12, 0x1, RZ, 0xc0, !PT ;  /* 0x000000010cff7812 */ /* 0x000fc4000786c0ff */
[----:B------:R-:W-:Y:S01]  /*bb60*/  SHF.R.U64 R12, R0, 0x12, RZ ;  /* 0x00000012000c7819 */ /* 0x000fe200000012ff */
[----:B------:R1:W-:Y:S03]  /*bb70*/  STL.64 [R1+0x240], R32 ;  /* 0x0002402001007387 */ /* 0x0003e60000100a00 */
[----:B------:R-:W-:Y:S02]  /*bb80*/  LOP3.LUT P4, RZ, R12, 0x1, RZ, 0xc0, !PT ;  /* 0x000000010cff7812 */ /* 0x000fe4000788c0ff */
[----:B------:R-:W-:Y:S01]  /*bb90*/  SHF.R.U64 R12, R0, 0xe, RZ ;  /* 0x0000000e000c7819 */ /* 0x000fe200000012ff */
[----:B-1----:R-:W-:-:S04]  /*bba0*/  IMAD.WIDE R32, R3, 0x4, R246 ;  /* 0x0000000403207825 */ /* 0x002fc800078e02f6 */
[----:B------:R-:W-:Y:S01]  /*bbb0*/  IMAD.WIDE R246, R3, 0x4, R6 ;  /* 0x0000000403f67825 */ /* 0x000fe200078e0206 */
[----:B------:R-:W-:-:S03]  /*bbc0*/  SHF.R.U64 R6, R0, 0xa, RZ ;  /* 0x0000000a00067819 */ /* 0x000fc600000012ff */
[----:B------:R-:W-:-:S04]  /*bbd0*/  IMAD.WIDE R14, R3, 0x4, R14 ;  /* 0x00000004030e7825 */ /* 0x000fc800078e020e */
[----:B------:R-:W-:-:S04]  /*bbe0*/  IMAD.WIDE R52, R3, 0x4, R18 ;  /* 0x0000000403347825 */ /* 0x000fc800078e0212 */
[----:B------:R-:W-:-:S04]  /*bbf0*/  IMAD.WIDE R16, R3, 0x4, R16 ;  /* 0x0000000403107825 */ /* 0x000fc800078e0210 */
[C---:B------:R-:W-:Y:S01]  /*bc00*/  IMAD.WIDE R48, R3.reuse, 0x4, R28 ;  /* 0x0000000403307825 */ /* 0x040fe200078e021c */
[----:B------:R1:W-:Y:S03]  /*bc10*/  STL.64 [R1+0x28], R32 ;  /* 0x0000282001007387 */ /* 0x0003e60000100a00 */
[----:B--2---:R-:W-:-:S05]  /*bc20*/  IMAD.WIDE R20, R3, 0x4, R42 ;  /* 0x0000000403147825 */ /* 0x004fca00078e022a */
[----:B------:R-:W-:Y:S04]  /*bc30*/  LDGSTS.E [R244+0x14200], desc[UR8][R20.64], P5 ;  /* 0x1420000014f47fae */ /* 0x000fe8000a9a1008 */
[----:B------:R1:W-:Y:S01]  /*bc40*/  LDGSTS.E [R244+0x14300], desc[UR8][R32.64], P5 ;  /* 0x1430000020f47fae */ /* 0x0003e2000a9a1008 */
[----:B------:R-:W-:Y:S01]  /*bc50*/  LOP3.LUT P5, RZ, R12, 0x1, RZ, 0xc0, !PT ;  /* 0x000000010cff7812 */ /* 0x000fe200078ac0ff */
[----:B------:R-:W-:Y:S02]  /*bc60*/  IMAD.WIDE R12, R3, 0x4, R8 ;  /* 0x00000004030c7825 */ /* 0x000fe400078e0208 */
[----:B------:R-:W2:Y:S04]  /*bc70*/  LDL.LU.64 R8, [R1+0x10] ;  /* 0x0000100001087983 */ /* 0x000ea80000300a00 */
[----:B------:R-:W-:Y:S04]  /*bc80*/  LDGSTS.E [R244+0x14a00], desc[UR8][R12.64], P6 ;  /* 0x14a000000cf47fae */ /* 0x000fe8000b1a1008 */
[----:B------:R-:W-:Y:S01]  /*bc90*/  LDGSTS.E [R244+0x14b00], desc[UR8][R246.64], P6 ;  /* 0x14b00000f6f47fae */ /* 0x000fe2000b1a1008 */
[----:B------:R-:W-:-:S02]  /*bca0*/  LOP3.LUT P6, RZ, R6, 0x1, RZ, 0xc0, !PT ;  /* 0x0000000106ff7812 */ /* 0x000fc400078cc0ff */
[----:B------:R-:W-:Y:S01]  /*bcb0*/  SHF.R.U64 R6, R0, 0x6, RZ ;  /* 0x0000000600067819 */ /* 0x000fe200000012ff */
[----:B------:R-:W-:Y:S04]  /*bcc0*/  LDGSTS.E [R244+0x15200], desc[UR8][R14.64], P3 ;  /* 0x152000000ef47fae */ /* 0x000fe800099a1008 */
[----:B------:R-:W-:Y:S01]  /*bcd0*/  LDGSTS.E [R244+0x15300], desc[UR8][R52.64], P3 ;  /* 0x1530000034f47fae */ /* 0x000fe200099a1008 */
[----:B------:R-:W-:Y:S02]  /*bce0*/  LOP3.LUT P3, RZ, R6, 0x1, RZ, 0xc0, !PT ;  /* 0x0000000106ff7812 */ /* 0x000fe4000786c0ff */
[----:B------:R-:W-:Y:S01]  /*bcf0*/  SHF.R.U64 R6, R0, 0x2, RZ ;  /* 0x0000000200067819 */ /* 0x000fe200000012ff */
[----:B------:R-:W-:Y:S04]  /*bd00*/  LDGSTS.E [R244+0x15a00], desc[UR8][R16.64], P4 ;  /* 0x15a0000010f47fae */ /* 0x000fe8000a1a1008 */
[----:B------:R-:W-:Y:S01]  /*bd10*/  LDGSTS.E [R244+0x15b00], desc[UR8][R48.64], P4 ;  /* 0x15b0000030f47fae */ /* 0x000fe2000a1a1008 */
[----:B------:R-:W-:-:S03]  /*bd20*/  LOP3.LUT P4, RZ, R6, 0x1, RZ, 0xc0, !PT ;  /* 0x0000000106ff7812 */ /* 0x000fc6000788c0ff */
[----:B------:R-:W3:Y:S01]  /*bd30*/  LDL.LU.64 R6, [R1+0x18] ;  /* 0x0000180001067983 */ /* 0x000ee20000300a00 */
[----:B------:R-:W-:-:S04]  /*bd40*/  IMAD.WIDE R42, R3, 0x4, R34 ;  /* 0x00000004032a7825 */ /* 0x000fc800078e0222 */
[----:B------:R-:W-:-:S04]  /*bd50*/  IMAD.WIDE R28, R3, 0x4, R10 ;  /* 0x00000004031c7825 */ /* 0x000fc800078e020a */
[----:B------:R-:W-:-:S04]  /*bd60*/  IMAD.SHL.U32 R41, R41, 0x20, RZ ;  /* 0x0000002029297824 */ /* 0x000fc800078e00ff */
[----:B------:R-:W-:-:S04]  /*bd70*/  IMAD.WIDE R110, R41, 0x4, R110 ;  /* 0x00000004296e7825 */ /* 0x000fc800078e026e */
        /* <DEDUP_REMOVED lines=8> */
[C---:B--2---:R-:W-:Y:S01]  /*be00*/  IMAD.WIDE R34, R3.reuse, 0x4, R8 ;  /* 0x0000000403227825 */ /* 0x044fe200078e0208 */
[----:B------:R-:W-:Y:S04]  /*be10*/  LDGSTS.E [R244+0x16200], desc[UR8][R22.64], P5 ;  /* 0x1620000016f47fae */ /* 0x000fe8000a9a1008 */
[----:B------:R-:W2:Y:S01]  /*be20*/  LDL.LU.64 R8, [R1+0x8] ;  /* 0x0000080001087983 */ /* 0x000ea20000300a00 */
[----:B---3--:R-:W-:-:S03]  /*be30*/  IMAD.WIDE R10, R3, 0x4, R6 ;  /* 0x00000004030a7825 */ /* 0x008fc600078e0206 */
[----:B------:R-:W3:Y:S04]  /*be40*/  LDL.LU.64 R6, [R1] ;  /* 0x0000000001067983 */ /* 0x000ee80000300a00 */
[----:B------:R-:W-:Y:S04]  /*be50*/  STL [R1+0xf40], R110 ;  /* 0x000f406e01007387 */ /* 0x000fe80000100800 */
[----:B------:R-:W-:Y:S04]  /*be60*/  STL [R1+0xf3c], R111 ;  /* 0x000f3c6f01007387 */ /* 0x000fe80000100800 */
[----:B------:R-:W-:Y:S04]  /*be70*/  STL [R1+0xf48], R112 ;  /* 0x000f487001007387 */ /* 0x000fe80000100800 */
[----:B------:R1:W-:Y:S04]  /*be80*/  STL [R1+0xf44], R113 ;  /* 0x000f447101007387 */ /* 0x0003e80000100800 */
[----:B------:R-:W-:Y:S04]  /*be90*/  STL [R1+0xf30], R114 ;  /* 0x000f307201007387 */ /* 0x000fe80000100800 */
[----:B------:R-:W-:Y:S04]  /*bea0*/  STL [R1+0xf2c], R115 ;  /* 0x000f2c7301007387 */ /* 0x000fe80000100800 */
[----:B------:R-:W-:Y:S04]  /*beb0*/  STL [R1+0xf38], R116 ;  /* 0x000f387401007387 */ /* 0x000fe80000100800 */
[----:B------:R-:W-:Y:S01]  /*bec0*/  STL [R1+0xf34], R117 ;  /* 0x000f347501007387 */ /* 0x000fe20000100800 */
[----:B------:R-:W-:-:S03]  /*bed0*/  IMAD.WIDE R126, R41, 0x4, R126 ;  /* 0x00000004297e7825 */ /* 0x000fc600078e027e */
[----:B------:R-:W-:Y:S01]  /*bee0*/  STL [R1+0xf20], R118 ;  /* 0x000f207601007387 */ /* 0x000fe20000100800 */
[----:B------:R-:W-:-:S03]  /*bef0*/  IMAD.WIDE R24, R3, 0x4, R24 ;  /* 0x0000000403187825 */ /* 0x000fc600078e0218 */
[----:B------:R-:W-:Y:S01]  /*bf00*/  STL [R1+0xf1c], R119 ;  /* 0x000f1c7701007387 */ /* 0x000fe20000100800 */
[----:B------:R-:W-:-:S03]  /*bf10*/  IMAD.WIDE R18, R3, 0x4, R4 ;  /* 0x0000000403127825 */ /* 0x000fc600078e0204 */
[----:B------:R-:W-:Y:S01]  /*bf20*/  STL [R1+0xf28], R120 ;  /* 0x000f287801007387 */ /* 0x000fe20000100800 */
[----:B------:R-:W-:-:S03]  /*bf30*/  IMAD.WIDE R128, R41, 0x4, R128 ;  /* 0x0000000429807825 */ /* 0x000fc600078e0280 */
[----:B------:R1:W-:Y:S01]  /*bf40*/  STL [R1+0xf24], R121 ;  /* 0x000f247901007387 */ /* 0x0003e20000100800 */
[----:B------:R-:W-:-:S03]  /*bf50*/  SHF.R.U64 R4, R0, 0x1d, RZ ;  /* 0x0000001d00047819 */ /* 0x000fc600000012ff */
        /* <DEDUP_REMOVED lines=10> */
[----:B------:R-:W-:Y:S01]  /*c000*/  LDGSTS.E [R244+0x16300], desc[UR8][R24.64], P5 ;  /* 0x1630000018f47fae */ /* 0x000fe2000a9a1008 */
[----:B------:R-:W-:-:S03]  /*c010*/  LOP3.LUT P5, RZ, R4, 0x1, RZ, 0xc0, !PT ;  /* 0x0000000104ff7812 */ /* 0x000fc600078ac0ff */
[----:B------:R-:W-:Y:S01]  /*c020*/  STL [R1+0xefc], R127 ;  /* 0x000efc7f01007387 */ /* 0x000fe20000100800 */
[----:B------:R-:W-:-:S03]  /*c030*/  SHF.R.U64 R4, R0, 0x19, RZ ;  /* 0x0000001900047819 */ /* 0x000fc600000012ff */
[----:B------:R-:W-:Y:S01]  /*c040*/  STL [R1+0xf08], R128 ;  /* 0x000f088001007387 */ /* 0x000fe20000100800 */
[----:B------:R-:W-:-:S03]  /*c050*/  IMAD.WIDE R136, R41, 0x4, R136 ;  /* 0x0000000429887825 */ /* 0x000fc600078e0288 */
[----:B------:R-:W-:Y:S01]  /*c060*/  STL [R1+0xf04], R129 ;  /* 0x000f048101007387 */ /* 0x000fe20000100800 */
[----:B-1----:R-:W-:-:S03]  /*c070*/  IMAD.WIDE R32, R3, 0x4, R30 ;  /* 0x0000000403207825 */ /* 0x002fc600078e021e */
[----:B------:R-:W-:Y:S01]  /*c080*/  STL [R1+0xef0], R130 ;  /* 0x000ef08201007387 */ /* 0x000fe20000100800 */
[----:B------:R-:W-:-:S03]  /*c090*/  IMAD.WIDE R138, R41, 0x4, R138 ;  /* 0x00000004298a7825 */ /* 0x000fc600078e028a */
[----:B------:R-:W-:Y:S04]  /*c0a0*/  LDGSTS.E [R244+0x16a00], desc[UR8][R38.64], P6 ;  /* 0x16a0000026f47fae */ /* 0x000fe8000b1a1008 */
        /* <DEDUP_REMOVED lines=8> */
[----:B------:R-:W-:Y:S04]  /*c130*/  STL [R1+0xee0], R134 ;  /* 0x000ee08601007387 */ /* 0x000fe80000100800 */
[----:B------:R-:W-:Y:S01]  /*c140*/  STL [R1+0xedc], R135 ;  /* 0x000edc8701007387 */ /* 0x000fe20000100800 */
[----:B------:R-:W-:-:S03]  /*c150*/  IMAD.WIDE R144, R41, 0x4, R144 ;  /* 0x0000000429907825 */ /* 0x000fc600078e0290 */
[----:B------:R-:W-:Y:S04]  /*c160*/  LDGSTS.E [R244+0x17200], desc[UR8][R18.64], P3 ;  /* 0x1720000012f47fae */ /* 0x000fe800099a1008 */
[----:B------:R-:W-:Y:S04]  /*c170*/  STL [R1+0xee8], R136 ;  /* 0x000ee88801007387 */ /* 0x000fe80000100800 */
[----:B------:R-:W-:Y:S01]  /*c180*/  LDGSTS.E [R244+0x17300], desc[UR8][R32.64], P3 ;  /* 0x1730000020f47fae */ /* 0x000fe200099a1008 */
[----:B------:R-:W-:-:S03]  /*c190*/  LOP3.LUT P3, RZ, R4, 0x1, RZ, 0xc0, !PT ;  /* 0x0000000104ff7812 */ /* 0x000fc6000786c0ff */
[----:B------:R-:W-:Y:S01]  /*c1a0*/  STL [R1+0xee4], R137 ;  /* 0x000ee48901007387 */ /* 0x000fe20000100800 */
[----:B------:R-:W-:-:S03]  /*c1b0*/  SHF.R.U64 R4, R0, 0x11, RZ ;  /* 0x0000001100047819 */ /* 0x000fc600000012ff */
[----:B------:R-:W-:Y:S01]  /*c1c0*/  STL [R1+0xed0], R138 ;  /* 0x000ed08a01007387 */ /* 0x000fe20000100800 */
[----:B------:R-:W-:-:S03]  /*c1d0*/  IMAD.WIDE R146, R41, 0x4, R146 ;  /* 0x0000000429927825 */ /* 0x000fc600078e0292 */
[----:B------:R-:W-:Y:S01]  /*c1e0*/  STL [R1+0xecc], R139 ;  /* 0x000ecc8b01007387 */ /* 0x000fe20000100800 */
[----:B------:R-:W-:-:S03]  /*c1f0*/  IMAD.WIDE R148, R41, 0x4, R148 ;  /* 0x0000000429947825 */ /* 0x000fc600078e0294 */
[----:B------:R-:W-:Y:S04]  /*c200*/  STL [R1+0xed8], R140 ;  /* 0x000ed88c01007387 */ /* 0x000fe80000100800 */
        /* <DEDUP_REMOVED lines=11> */
[----:B------:R-:W-:Y:S01]  /*c2c0*/  STL [R1+0xec4], R145 ;  /* 0x000ec49101007387 */ /* 0x000fe20000100800 */
[----:B------:R-:W-:-:S03]  /*c2d0*/  IMAD.WIDE R152, R41, 0x4, R152 ;  /* 0x0000000429987825 */ /* 0x000fc600078e0298 */
[----:B------:R-:W-:Y:S01]  /*c2e0*/  LDGSTS.E [R2+0x14400], desc[UR8][R10.64], P5 ;  /* 0x144000000a027fae */ /* 0x000fe2000a9a1008 */
[----:B------:R-:W-:-:S03]  /*c2f0*/  IMAD.WIDE R154, R41, 0x4, R154 ;  /* 0x00000004299a7825 */ /* 0x000fc600078e029a */
        /* <DEDUP_REMOVED lines=68> */
[----:B------:R-:W-:Y:S04]  /*c740*/  STL [R1+0xe50], R172 ;  /* 0x000e50ac01007387 */ /* 0x000fe80000100800 */
[----:B------:R-:W-:Y:S04]  /*c750*/  LDGSTS.E [R2+0x16d00], desc[UR8][R84.64], P6 ;  /* 0x16d0000054027fae */ /* 0x000fe8000b1a1008 */
[----:B------:R-:W-:Y:S01]  /*c760*/  STL [R1+0xe4c], R173 ;  /* 0x000e4cad01007387 */ /* 0x000fe20000100800 */
[----:B------:R-:W-:-:S03]  /*c770*/  IMAD.WIDE R182, R41, 0x4, R182 ;  /* 0x0000000429b67825 */ /* 0x000fc600078e02b6 */
[----:B------:R-:W-:Y:S04]  /*c780*/  LDGSTS.E [R2+0x17400], desc[UR8][R86.64], P3 ;  /* 0x1740000056027fae */ /* 0x000fe800099a1008 */
[----:B------:R-:W-:Y:S04]  /*c790*/  STL [R1+0xe40], R174 ;  /* 0x000e40ae01007387 */ /* 0x000fe80000100800 */
[----:B------:R-:W-:Y:S04]  /*c7a0*/  LDGSTS.E [R2+0x17500], desc[UR8][R88.64], P3 ;  /* 0x1750000058027fae */ /* 0x000fe800099a1008 */
[----:B------:R-:W-:Y:S01]  /*c7b0*/  STL [R1+0xe3c], R175 ;  /* 0x000e3caf01007387 */ /* 0x000fe20000100800 */
[----:B------:R-:W-:-:S03]  /*c7c0*/  IMAD.WIDE R184, R41, 0x4, R184 ;  /* 0x0000000429b87825 */ /* 0x000fc600078e02b8 */
[----:B------:R-:W-:Y:S04]  /*c7d0*/  LDGSTS.E [R2+0x17c00], desc[UR8][R90.64], P4 ;  /* 0x17c000005a027fae */ /* 0x000fe8000a1a1008 */
[----:B------:R-:W-:Y:S04]  /*c7e0*/  STL [R1+0xe48], R176 ;  /* 0x000e48b001007387 */ /* 0x000fe80000100800 */
[----:B------:R1:W-:Y:S04]  /*c7f0*/  LDGSTS.E [R2+0x17d00], desc[UR8][R92.64], P4 ;  /* 0x17d000005c027fae */ /* 0x0003e8000a1a1008 */
[----:B------:R-:W-:Y:S01]  /*c800*/  STL [R1+0xe44], R177 ;  /* 0x000e44b101007387 */ /* 0x000fe20000100800 */
[----:B------:R-:W-:-:S03]  /*c810*/  IMAD.WIDE R186, R41, 0x4, R186 ;  /* 0x0000000429ba7825 */ /* 0x000fc600078e02ba */
[----:B------:R-:W-:Y:S01]  /*c820*/  STL [R1+0xe30], R178 ;  /* 0x000e30b201007387 */ /* 0x000fe20000100800 */
[----:B-1----:R-:W-:-:S03]  /*c830*/  SHF.R.U64 R2, R0, 0x1c, RZ ;  /* 0x0000001c00027819 */ /* 0x002fc600000012ff */
[----:B------:R-:W-:Y:S01]  /*c840*/  STL [R1+0xe2c], R179 ;  /* 0x000e2cb301007387 */ /* 0x000fe20000100800 */
[----:B------:R-:W-:-:S03]  /*c850*/  IMAD.WIDE R188, R41, 0x4, R188 ;  /* 0x0000000429bc7825 */ /* 0x000fc600078e02bc */
[----:B------:R-:W-:Y:S01]  /*c860*/  STL [R1+0xe38], R180 ;  /* 0x000e38b401007387 */ /* 0x000fe20000100800 */
[----:B------:R-:W-:-:S03]  /*c870*/  LOP3.LUT P4, RZ, R2, 0x1, RZ, 0xc0, !PT ;  /* 0x0000000102ff7812 */ /* 0x000fc6000788c0ff */
[----:B------:R-:W-:Y:S01]  /*c880*/  STL [R1+0xe34], R181 ;  /* 0x000e34b501007387 */ /* 0x000fe20000100800 */
[----:B------:R-:W-:-:S03]  /*c890*/  SHF.R.U64 R2, R0, 0x18, RZ ;  /* 0x0000001800027819 */ /* 0x000fc600000012ff */
[----:B------:R-:W-:Y:S01]  /*c8a0*/  STL [R1+0xe20], R182 ;  /* 0x000e20b601007387 */ /* 0x000fe20000100800 */
[----:B------:R-:W-:-:S03]  /*c8b0*/  IMAD.WIDE R190, R41, 0x4, R190 ;  /* 0x0000000429be7825 */ /* 0x000fc600078e02be */
[----:B------:R-:W-:Y:S01]  /*c8c0*/  STL [R1+0xe1c], R183 ;  /* 0x000e1cb701007387 */ /* 0x000fe20000100800 */
[----:B------:R-:W-:-:S03]  /*c8d0*/  LOP3.LUT P6, RZ, R2, 0x1, RZ, 0xc0, !PT ;  /* 0x0000000102ff7812 */ /* 0x000fc600078cc0ff */
[----:B------:R-:W-:Y:S01]  /*c8e0*/  STL [R1+0xe28], R184 ;  /* 0x000e28b801007387 */ /* 0x000fe20000100800 */
[----:B------:R-:W-:-:S03]  /*c8f0*/  IMAD.WIDE R192, R41, 0x4, R192 ;  /* 0x0000000429c07825 */ /* 0x000fc600078e02c0 */
[----:B------:R-:W-:Y:S01]  /*c900*/  STL [R1+0xe24], R185 ;  /* 0x000e24b901007387 */ /* 0x000fe20000100800 */
[----:B------:R-:W-:-:S03]  /*c910*/  SHF.R.U64 R2, R0, 0x14, RZ ;  /* 0x0000001400027819 */ /* 0x000fc600000012ff */
[----:B------:R-:W-:Y:S01]  /*c920*/  STL [R1+0xe10], R186 ;  /* 0x000e10ba01007387 */ /* 0x000fe20000100800 */
[----:B------:R-:W-:-:S03]  /*c930*/  IMAD.WIDE R194, R41, 0x4, R194 ;  /* 0x0000000429c27825 */ /* 0x000fc600078e02c2 */
        /* <DEDUP_REMOVED lines=9> */
[----:B--2---:R-:W-:-:S03]  /*c9d0*/  IMAD.WIDE R8, R3, 0x4, R8 ;  /* 0x0000000403087825 */ /* 0x004fc600078e0208 */
[----:B------:R-:W-:Y:S01]  /*c9e0*/  STL [R1+0xe08], R192 ;  /* 0x000e08c001007387 */ /* 0x000fe20000100800 */
[----:B------:R-:W-:-:S03]  /*c9f0*/  IMAD.WIDE R200, R41, 0x4, R200 ;  /* 0x0000000429c87825 */ /* 0x000fc600078e02c8 */
[----:B------:R-:W-:Y:S01]  /*ca00*/  STL [R1+0xe04], R193 ;  /* 0x000e04c101007387 */ /* 0x000fe20000100800 */
[----:B---3--:R-:W-:-:S03]  /*ca10*/  IMAD.WIDE R30, R3, 0x4, R6 ;  /* 0x00000004031e7825 */ /* 0x008fc600078e0206 */
[----:B------:R-:W-:Y:S01]  /*ca20*/  STL [R1+0xdf0], R194 ;  /* 0x000df0c201007387 */ /* 0x000fe20000100800 */
[----:B------:R-:W-:Y:S01]  /*ca30*/  LOP3.LUT P3, RZ, R2, 0x1, RZ, 0xc0, !PT ;  /* 0x0000000102ff7812 */ /* 0x000fe2000786c0ff */
[----:B------:R-:W-:Y:S02]  /*ca40*/  IMAD.WIDE R202, R41, 0x4, R202 ;  /* 0x0000000429ca7825 */ /* 0x000fe400078e02ca */
        /* <DEDUP_REMOVED lines=15> */
[----:B------:R-:W-:Y:S01]  /*cb40*/  LOP3.LUT P4, RZ, R2, 0x1, RZ, 0xc0, !PT ;  /* 0x0000000102ff7812 */ /* 0x000fe2000788c0ff */
[----:B------:R-:W-:Y:S02]  /*cb50*/  IMAD.WIDE R208, R41, 0x4, R208 ;  /* 0x0000000429d07825 */ /* 0x000fe400078e02d0 */
[----:B------:R-:W-:Y:S01]  /*cb60*/  STL [R1+0xde4], R201 ;  /* 0x000de4c901007387 */ /* 0x000fe20000100800 */
[----:B------:R-:W-:-:S03]  /*cb70*/  SHF.R.U64 R2, R0, 0x8, RZ ;  /* 0x0000000800027819 */ /* 0x000fc600000012ff */
[----:B------:R-:W-:Y:S01]  /*cb80*/  STL [R1+0xdd0], R202 ;  /* 0x000dd0ca01007387 */ /* 0x000fe20000100800 */
[----:B------:R-:W-:Y:S01]  /*cb90*/  SHF.R.U64 R0, R0, 0x4, RZ ;  /* 0x0000000400007819 */ /* 0x000fe200000012ff */
[C---:B------:R-:W-:Y:S02]  /*cba0*/  IMAD.WIDE R210, R41.reuse, 0x4, R210 ;  /* 0x0000000429d27825 */ /* 0x040fe400078e02d2 */
[----:B------:R-:W-:Y:S04]  /*cbb0*/  STL [R1+0xdcc], R203 ;  /* 0x000dcccb01007387 */ /* 0x000fe80000100800 */
[----:B------:R-:W-:Y:S01]  /*cbc0*/  STL [R1+0xdd8], R204 ;  /* 0x000dd8cc01007387 */ /* 0x000fe20000100800 */
[----:B------:R-:W-:-:S03]  /*cbd0*/  IMAD.WIDE R212, R41, 0x4, R212 ;  /* 0x0000000429d47825 */ /* 0x000fc600078e02d4 */
[----:B------:R-:W-:Y:S04]  /*cbe0*/  LDGSTS.E [R245+0x14e00], desc[UR8][R94.64], P6 ;  /* 0x14e000005ef57fae */ /* 0x000fe8000b1a1008 */
[----:B------:R-:W-:Y:S01]  /*cbf0*/  STL [R1+0xdd4], R205 ;  /* 0x000dd4cd01007387 */ /* 0x000fe20000100800 */
[----:B------:R-:W-:-:S03]  /*cc00*/  IMAD.WIDE R214, R41, 0x4, R214 ;  /* 0x0000000429d67825 */ /* 0x000fc600078e02d6 */
[----:B------:R-:W-:Y:S01]  /*cc10*/  LDGSTS.E [R245+0x14f00], desc[UR8][R96.64], P6 ;  /* 0x14f0000060f57fae */ /* 0x000fe2000b1a1008 */
[----:B------:R-:W-:-:S03]  /*cc20*/  LOP3.LUT P6, RZ, R2, 0x1, RZ, 0xc0, !PT ;  /* 0x0000000102ff7812 */ /* 0x000fc600078cc0ff */
        /* <DEDUP_REMOVED lines=11> */
[----:B----4-:R-:W-:-:S03]  /*cce0*/  IMAD.WIDE R106, R3, 0x4, R106 ;  /* 0x00000004036a7825 */ /* 0x010fc600078e026a */
        /* <DEDUP_REMOVED lines=18> */
[----:B------:R-:W-:Y:S04]  /*ce10*/  LDGSTS.E [R245+0x16600], desc[UR8][R106.64], P4 ;  /* 0x166000006af57fae */ /* 0x000fe8000a1a1008 */
[----:B------:R-:W2:Y:S04]  /*ce20*/  LDL.LU.64 R4, [R1+0x30] ;  /* 0x0000300001047983 */ /* 0x000ea80000300a00 */
[----:B------:R-:W-:Y:S04]  /*ce30*/  LDGSTS.E [R245+0x16700], desc[UR8][R108.64], P4 ;  /* 0x167000006cf57fae */ /* 0x000fe8000a1a1008 */
[----:B------:R-:W-:Y:S04]  /*ce40*/  LDGSTS.E [R245+0x16e00], desc[UR8][R232.64], P6 ;  /* 0x16e00000e8f57fae */ /* 0x000fe8000b1a1008 */
[----:B------:R-:W-:Y:S04]  /*ce50*/  LDGSTS.E [R245+0x16f00], desc[UR8][R234.64], P6 ;  /* 0x16f00000eaf57fae */ /* 0x000fe8000b1a1008 */
[----:B------:R-:W-:Y:S04]  /*ce60*/  LDGSTS.E [R245+0x17600], desc[UR8][R236.64], P5 ;  /* 0x17600000ecf57fae */ /* 0x000fe8000a9a1008 */
[----:B------:R-:W-:Y:S04]  /*ce70*/  LDGSTS.E [R245+0x17700], desc[UR8][R238.64], P5 ;  /* 0x17700000eef57fae */ /* 0x000fe8000a9a1008 */
[----:B------:R-:W-:Y:S04]  /*ce80*/  STL [R1+0xd90], R218 ;  /* 0x000d90da01007387 */ /* 0x000fe80000100800 */
[----:B------:R-:W-:Y:S04]  /*ce90*/  LDGSTS.E [R245+0x17e00], desc[UR8][R240.64], !P2 ;  /* 0x17e00000f0f57fae */ /* 0x000fe8000d1a1008 */
[----:B------:R-:W-:Y:S01]  /*cea0*/  STL [R1+0xd8c], R219 ;  /* 0x000d8cdb01007387 */ /* 0x000fe20000100800 */
[----:B------:R-:W-:-:S03]  /*ceb0*/  IMAD.WIDE R222, R41, 0x4, R222 ;  /* 0x0000000429de7825 */ /* 0x000fc600078e02de */
[----:B------:R-:W-:Y:S04]  /*cec0*/  LDGSTS.E [R245+0x17f00], desc[UR8][R242.64], !P2 ;  /* 0x17f00000f2f57fae */ /* 0x000fe8000d1a1008 */
[----:B------:R-:W-:Y:S04]  /*ced0*/  STL [R1+0xd98], R220 ;  /* 0x000d98dc01007387 */ /* 0x000fe80000100800 */
[----:B------:R-:W0:Y:S04]  /*cee0*/  LDGDEPBAR ;  /* 0x00000000000079af */ /* 0x000e280000000000 */
[----:B------:R-:W-:Y:S01]  /*cef0*/  STL [R1+0xd94], R221 ;  /* 0x000d94dd01007387 */ /* 0x000fe20000100800 */
[----:B------:R-:W-:-:S03]  /*cf00*/  IMAD.WIDE R224, R41, 0x4, R224 ;  /* 0x0000000429e07825 */ /* 0x000fc600078e02e0 */
[----:B------:R-:W-:Y:S04]  /*cf10*/  LDGSTS.E [R40+0x8000], desc[UR8][R110.64], P1 ;  /* 0x080000006e287fae */ /* 0x000fe800089a1008 */
[----:B------:R-:W3:Y:S04]  /*cf20*/  LDL.LU.64 R6, [R1+0x38] ;  /* 0x0000380001067983 */ /* 0x000ee80000300a00 */
[----:B------:R-:W-:Y:S04]  /*cf30*/  LDGSTS.E [R40+0x8400], desc[UR8][R112.64], P1 ;  /* 0x0840000070287fae */ /* 0x000fe800089a1008 */
[----:B------:R-:W-:Y:S04]  /*cf40*/  LDGSTS.E [R40+0x8800], desc[UR8][R114.64], P1 ;  /* 0x0880000072287fae */ /* 0x000fe800089a1008 */
[----:B------:R-:W-:Y:S04]  /*cf50*/  LDGSTS.E [R40+0x8c00], desc[UR8][R116.64], P1 ;  /* 0x08c0000074287fae */ /* 0x000fe800089a1008 */
[----:B------:R-:W4:Y:S04]  /*cf60*/  LDL.LU.64 R112, [R1+0x40] ;  /* 0x0000400001707983 */ /* 0x000f280000300a00 */
[----:B------:R-:W-:Y:S04]  /*cf70*/  STL [R1+0xd80], R222 ;  /* 0x000d80de01007387 */ /* 0x000fe80000100800 */
[----:B------:R-:W-:Y:S04]  /*cf80*/  STL [R1+0xd7c], R223 ;  /* 0x000d7cdf01007387 */ /* 0x000fe80000100800 */
[----:B------:R-:W-:Y:S04]  /*cf90*/  STL [R1+0xd88], R224 ;  /* 0x000d88e001007387 */ /* 0x000fe80000100800 */
[----:B------:R-:W-:Y:S04]  /*cfa0*/  STL [R1+0xd84], R225 ;  /* 0x000d84e101007387 */ /* 0x000fe80000100800 */
[----:B------:R-:W4:Y:S04]  /*cfb0*/  LDL.LU.64 R110, [R1+0x48] ;  /* 0x00004800016e7983 */ /* 0x000f280000300a00 */
[----:B------:R-:W4:Y:S04]  /*cfc0*/  LDL.LU.64 R244, [R1+0x50] ;  /* 0x0000500001f47983 */ /* 0x000f280000300a00 */
        /* <DEDUP_REMOVED lines=32> */
[----:B------:R-:W-:-:S03]  /*d1d0*/  IMAD.WIDE R226, R41, 0x4, R226 ;  /* 0x0000000429e27825 */ /* 0x000fc600078e02e2 */
[----:B------:R-:W-:Y:S04]  /*d1e0*/  LDGSTS.E [R249+0x9100], desc[UR8][R182.64], P1 ;  /* 0x09100000b6f97fae */ /* 0x000fe800089a1008 */
[----:B------:R-:W-:Y:S01]  /*d1f0*/  LDGSTS.E [R249+0x9500], desc[UR8][R184.64], P1 ;  /* 0x09500000b8f97fae */ /* 0x000fe200089a1008 */
[----:B------:R-:W-:-:S03]  /*d200*/  IMAD.WIDE R228, R41, 0x4, R228 ;  /* 0x0000000429e47825 */ /* 0x000fc600078e02e4 */
[----:B------:R-:W-:Y:S04]  /*d210*/  LDGSTS.E [R249+0x9900], desc[UR8][R186.64], P1 ;  /* 0x09900000baf97fae */ /* 0x000fe800089a1008 */
[----:B------:R-:W-:Y:S04]  /*d220*/  LDGSTS.E [R249+0x9d00], desc[UR8][R188.64], P1 ;  /* 0x09d00000bcf97fae */ /* 0x000fe800089a1008 */
[----:B------:R-:W-:Y:S04]  /*d230*/  LDGSTS.E [R249+0xa100], desc[UR8][R190.64], P1 ;  /* 0x0a100000bef97fae */ /* 0x000fe800089a1008 */
[----:B------:R-:W-:Y:S04]  /*d240*/  LDGSTS.E [R249+0xa500], desc[UR8][R192.64], P1 ;  /* 0x0a500000c0f97fae */ /* 0x000fe800089a1008 */
[----:B------:R-:W-:Y:S04]  /*d250*/  LDGSTS.E [R249+0xa900], desc[UR8][R194.64], P1 ;  /* 0x0a900000c2f97fae */ /* 0x000fe800089a1008 */
[----:B------:R-:W-:Y:S04]  /*d260*/  LDGSTS.E [R249+0xad00], desc[UR8][R196.64], P1 ;  /* 0x0ad00000c4f97fae */ /* 0x000fe800089a1008 */
[----:B------:R-:W-:Y:S04]  /*d270*/  LDGSTS.E [R249+0xb100], desc[UR8][R198.64], P1 ;  /* 0x0b100000c6f97fae */ /* 0x000fe800089a1008 */
[----:B------:R-:W-:Y:S04]  /*d280*/  STL [R1+0xd70], R226 ;  /* 0x000d70e201007387 */ /* 0x000fe80000100800 */
[----:B------:R-:W-:Y:S04]  /*d290*/  LDGSTS.E [R249+0xb500], desc[UR8][R200.64], P1 ;  /* 0x0b500000c8f97fae */ /* 0x000fe800089a1008 */
[----:B------:R-:W-:Y:S01]  /*d2a0*/  STL [R1+0xd6c], R227 ;  /* 0x000d6ce301007387 */ /* 0x000fe20000100800 */
[----:B------:R-:W-:-:S03]  /*d2b0*/  IMAD.WIDE R230, R41, 0x4, R230 ;  /* 0x0000000429e67825 */ /* 0x000fc600078e02e6 */
[----:B------:R-:W-:Y:S04]  /*d2c0*/  LDGSTS.E [R249+0xb900], desc[UR8][R202.64], P1 ;  /* 0x0b900000caf97fae */ /* 0x000fe800089a1008 */
[----:B------:R-:W-:Y:S04]  /*d2d0*/  STL [R1+0xd78], R228 ;  /* 0x000d78e401007387 */ /* 0x000fe80000100800 */
[----:B------:R-:W-:Y:S04]  /*d2e0*/  LDGSTS.E [R249+0xbd00], desc[UR8][R204.64], P1 ;  /* 0x0bd00000ccf97fae */ /* 0x000fe800089a1008 */
[----:B------:R-:W-:Y:S04]  /*d2f0*/  STL [R1+0xd74], R229 ;  /* 0x000d74e501007387 */ /* 0x000fe80000100800 */
[----:B------:R-:W-:Y:S04]  /*d300*/  LDGSTS.E [R249+0xc100], desc[UR8][R206.64], P1 ;  /* 0x0c100000cef97fae */ /* 0x000fe800089a1008 */
[----:B------:R-:W4:Y:S04]  /*d310*/  LDL.LU.64 R120, [R1+0x58] ;  /* 0x0000580001787983 */ /* 0x000f280000300a00 */
[----:B------:R-:W-:Y:S01]  /*d320*/  LDGSTS.E [R249+0xc500], desc[UR8][R208.64], P1 ;  /* 0x0c500000d0f97fae */ /* 0x000fe200089a1008 */
[----:B--2---:R-:W-:-:S03]  /*d330*/  IMAD.WIDE R4, R41, 0x4, R4 ;  /* 0x0000000429047825 */ /* 0x004fc600078e0204 */
[----:B------:R-:W-:Y:S04]  /*d340*/  LDGSTS.E [R249+0xc900], desc[UR8][R210.64], P1 ;  /* 0x0c900000d2f97fae */ /* 0x000fe800089a1008 */
[----:B------:R-:W2:Y:S04]  /*d350*/  LDL.LU.64 R118, [R1+0x60] ;  /* 0x0000600001767983 */ /* 0x000ea80000300a00 */
[----:B------:R-:W-:Y:S04]  /*d360*/  LDGSTS.E [R249+0xcd00], desc[UR8][R212.64], P1 ;  /* 0x0cd00000d4f97fae */ /* 0x000fe800089a1008 */
[----:B------:R-:W-:Y:S04]  /*d370*/  LDGSTS.E [R249+0xd100], desc[UR8][R214.64], P1 ;  /* 0x0d100000d6f97fae */ /* 0x000fe800089a1008 */
[----:B------:R-:W-:Y:S04]  /*d380*/  LDGSTS.E [R249+0xd500], desc[UR8][R216.64], P1 ;  /* 0x0d500000d8f97fae */ /* 0x000fe800089a1008 */
[----:B------:R-:W-:Y:S04]  /*d390*/  LDGSTS.E [R249+0xd900], desc[UR8][R218.64], P1 ;  /* 0x0d900000daf97fae */ /* 0x000fe800089a1008 */
[----:B------:R-:W-:Y:S04]  /*d3a0*/  STL [R1+0xd58], R230 ;  /* 0x000d58e601007387 */ /* 0x000fe80000100800 */
[----:B------:R-:W-:Y:S04]  /*d3b0*/  LDGSTS.E [R249+0xdd00], desc[UR8][R220.64], P1 ;  /* 0x0dd00000dcf97fae */ /* 0x000fe800089a1008 */
[----:B------:R-:W-:Y:S04]  /*d3c0*/  STL [R1+0xd54], R231 ;  /* 0x000d54e701007387 */ /* 0x000fe80000100800 */
[----:B------:R-:W-:Y:S04]  /*d3d0*/  LDGSTS.E [R249+0xe100], desc[UR8][R222.64], P1 ;  /* 0x0e100000def97fae */ /* 0x000fe800089a1008 */
[----:B------:R-:W-:Y:S04]  /*d3e0*/  STL [R1+0xd60], R4 ;  /* 0x000d600401007387 */ /* 0x000fe80000100800 */
[----:B------:R-:W-:Y:S04]  /*d3f0*/  LDGSTS.E [R249+0xe500], desc[UR8][R224.64], P1 ;  /* 0x0e500000e0f97fae */ /* 0x000fe800089a1008 */
[----:B------:R4:W-:Y:S04]  /*d400*/  STL [R1+0xd5c], R5 ;  /* 0x000d5c0501007387 */ /* 0x0009e80000100800 */
[----:B------:R-:W-:Y:S01]  /*d410*/  LDGSTS.E [R249+0xe900], desc[UR8][R226.64], P1 ;  /* 0x0e900000e2f97fae */ /* 0x000fe200089a1008 */
[----:B---3--:R-:W-:-:S03]  /*d420*/  IMAD.WIDE R6, R41, 0x4, R6 ;  /* 0x0000000429067825 */ /* 0x008fc600078e0206 */
[----:B------:R-:W3:Y:S04]  /*d430*/  LDL.LU.64 R116, [R1+0x68] ;  /* 0x0000680001747983 */ /* 0x000ee80000300a00 */
[----:B------:R-:W-:Y:S04]  /*d440*/  LDGSTS.E [R249+0xed00], desc[UR8][R228.64], P1 ;  /* 0x0ed00000e4f97fae */ /* 0x000fe800089a1008 */
[----:B------:R-:W-:Y:S04]  /*d450*/  LDGSTS.E [R249+0xf100], desc[UR8][R230.64], P1 ;  /* 0x0f100000e6f97fae */ /* 0x000fe800089a1008 */
[----:B------:R-:W3:Y:S04]  /*d460*/  LDL.LU.64 R114, [R1+0x70] ;  /* 0x0000700001727983 */ /* 0x000ee80000300a00 */
[----:B------:R4:W-:Y:S04]  /*d470*/  LDGSTS.E [R249+0xf500], desc[UR8][R4.64], P1 ;  /* 0x0f50000004f97fae */ /* 0x0009e800089a1008 */
[----:B------:R-:W-:Y:S04]  /*d480*/  STL [R1+0xd68], R6 ;  /* 0x000d680601007387 */ /* 0x000fe80000100800 */
[----:B------:R1:W-:Y:S01]  /*d490*/  STL [R1+0xd64], R7 ;  /* 0x000d640701007387 */ /* 0x0003e20000100800 */
[----:B----4-:R-:W-:-:S03]  /*d4a0*/  IMAD.WIDE R4, R41, 0x4, R112 ;  /* 0x0000000429047825 */ /* 0x010fc600078e0270 */
[----:B------:R1:W-:Y:S04]  /*d4b0*/  LDGSTS.E [R249+0xf900], desc[UR8][R6.64], P1 ;  /* 0x0f90000006f97fae */ /* 0x0003e800089a1008 */
[----:B------:R-:W-:Y:S04]  /*d4c0*/  STL [R1+0xd50], R4 ;  /* 0x000d500401007387 */ /* 0x000fe80000100800 */
[----:B------:R4:W-:Y:S04]  /*d4d0*/  STL [R1+0xd4c], R5 ;  /* 0x000d4c0501007387 */ /* 0x0009e80000100800 */
[----:B------:R-:W3:Y:S01]  /*d4e0*/  LDL.LU.64 R112, [R1+0x78] ;  /* 0x0000780001707983 */ /* 0x000ee20000300a00 */
[----:B-1----:R-:W-:-:S03]  /*d4f0*/  IMAD.WIDE R6, R41, 0x4, R110 ;  /* 0x0000000429067825 */ /* 0x002fc600078e026e */
        /* <DEDUP_REMOVED lines=8> */
[----:B------:R-:W4:Y:S04]  /*d580*/  LDL.LU.64 R244, [R1+0x88] ;  /* 0x0000880001f47983 */ /* 0x000f280000300a00 */
[----:B------:R2:W-:Y:S01]  /*d590*/  LDGSTS.E [R250+0x8600], desc[UR8][R4.64], P1 ;  /* 0x0860000004fa7fae */ /* 0x0005e200089a1008 */
[----:B-1----:R-:W-:-:S03]  /*d5a0*/  IMAD.WIDE R6, R41, 0x4, R120 ;  /* 0x0000000429067825 */ /* 0x002fc600078e0278 */
[----:B------:R-:W4:Y:S04]  /*d5b0*/  LDL.LU.64 R120, [R1+0x90] ;  /* 0x0000900001787983 */ /* 0x000f280000300a00 */
[----:B------:R-:W-:Y:S01]  /*d5c0*/  STL [R1+0xc68], R6 ;  /* 0x000c680601007387 */ /* 0x000fe20000100800 */
[----:B--2---:R-:W-:-:S03]  /*d5d0*/  IMAD.WIDE R4, R41, 0x4, R118 ;  /* 0x0000000429047825 */ /* 0x004fc600078e0276 */
[----:B------:R3:W-:Y:S04]  /*d5e0*/  STL [R1+0xc64], R7 ;  /* 0x000c640701007387 */ /* 0x0007e80000100800 */
[----:B------:R-:W-:Y:S04]  /*d5f0*/  STL [R1+0xc70], R4 ;  /* 0x000c700401007387 */ /* 0x000fe80000100800 */
[----:B------:R1:W-:Y:S04]  /*d600*/  STL [R1+0xc6c], R5 ;  /* 0x000c6c0501007387 */ /* 0x0003e80000100800 */
[----:B------:R3:W-:Y:S04]  /*d610*/  LDGSTS.E [R250+0x8a00], desc[UR8][R6.64], P1 ;  /* 0x08a0000006fa7fae */ /* 0x0007e800089a1008 */
[----:B------:R-:W2:Y:S04]  /*d620*/  LDL.LU.64 R118, [R1+0x98] ;  /* 0x0000980001767983 */ /* 0x000ea80000300a00 */
[----:B------:R1:W-:Y:S01]  /*d630*/  LDGSTS.E [R250+0x8e00], desc[UR8][R4.64], P1 ;  /* 0x08e0000004fa7fae */ /* 0x0003e200089a1008 */
[----:B---3--:R-:W-:-:S03]  /*d640*/  IMAD.WIDE R6, R41, 0x4, R116 ;  /* 0x0000000429067825 */ /* 0x008fc600078e0274 */
[----:B------:R-:W3:Y:S04]  /*d650*/  LDL.LU.64 R116, [R1+0xa0] ;  /* 0x0000a00001747983 */ /* 0x000ee80000300a00 */
[----:B------:R-:W-:Y:S01]  /*d660*/  STL [R1+0xc78], R6 ;  /* 0x000c780601007387 */ /* 0x000fe20000100800 */
[----:B-1----:R-:W-:-:S03]  /*d670*/  IMAD.WIDE R4, R41, 0x4, R114 ;  /* 0x0000000429047825 */ /* 0x002fc600078e0272 */
[----:B------:R1:W-:Y:S04]  /*d680*/  STL [R1+0xc74], R7 ;  /* 0x000c740701007387 */ /* 0x0003e80000100800 */
[----:B------:R-:W-:Y:S04]  /*d690*/  STL [R1+0xc80], R4 ;  /* 0x000c800401007387 */ /* 0x000fe80000100800 */
[----:B------:R1:W-:Y:S04]  /*d6a0*/  STL [R1+0xc7c], R5 ;  /* 0x000c7c0501007387 */ /* 0x0003e80000100800 */
[----:B------:R-:W3:Y:S04]  /*d6b0*/  LDL.LU.64 R114, [R1+0xa8] ;  /* 0x0000a80001727983 */ /* 0x000ee80000300a00 */
[----:B------:R1:W-:Y:S04]  /*d6c0*/  LDGSTS.E [R250+0x9200], desc[UR8][R6.64], P1 ;  /* 0x0920000006fa7fae */ /* 0x0003e800089a1008 */
[----:B------:R1:W-:Y:S02]  /*d6d0*/  LDGSTS.E [R250+0x9600], desc[UR8][R4.64], P1 ;  /* 0x0960000004fa7fae */ /* 0x0003e400089a1008 */
[----:B-1----:R-:W-:-:S02]  /*d6e0*/  IMAD.WIDE R6, R41, 0x4, R112 ;  /* 0x0000000429067825 */ /* 0x002fc400078e0270 */
[----:B------:R-:W3:Y:S02]  /*d6f0*/  LDL.LU.64 R112, [R1+0xb0] ;  /* 0x0000b00001707983 */ /* 0x000ee40000300a00 */
[C---:B------:R-:W-:Y:S02]  /*d700*/  IMAD.WIDE R4, R41.reuse, 0x4, R110 ;  /* 0x0000000429047825 */ /* 0x040fe400078e026e */
[----:B------:R-:W-:Y:S04]  /*d710*/  STL [R1+0xc88], R6 ;  /* 0x000c880601007387 */ /* 0x000fe80000100800 */
[----:B------:R4:W-:Y:S04]  /*d720*/  STL [R1+0xc84], R7 ;  /* 0x000c840701007387 */ /* 0x0009e80000100800 */
[----:B------:R-:W-:Y:S04]  /*d730*/  STL [R1+0xc90], R4 ;  /* 0x000c900401007387 */ /* 0x000fe80000100800 */
[----:B------:R1:W-:Y:S04]  /*d740*/  STL [R1+0xc8c], R5 ;  /* 0x000c8c0501007387 */ /* 0x0003e80000100800 */
[----:B------:R-:W3:Y:S04]  /*d750*/  LDL.LU.64 R110, [R1+0xb8] ;  /* 0x0000b800016e7983 */ /* 0x000ee80000300a00 */
[----:B------:R4:W-:Y:S04]  /*d760*/  LDGSTS.E [R250+0x9a00], desc[UR8][R6.64], P1 ;  /* 0x09a0000006fa7fae */ /* 0x0009e800089a1008 */
[----:B------:R1:W-:Y:S01]  /*d770*/  LDGSTS.E [R250+0x9e00], desc[UR8][R4.64], P1 ;  /* 0x09e0000004fa7fae */ /* 0x0003e200089a1008 */
[----:B----4-:R-:W-:-:S03]  /*d780*/  IMAD.WIDE R6, R41, 0x4, R244 ;  /* 0x0000000429067825 */ /* 0x010fc600078e02f4 */
[----:B------:R-:W4:Y:S04]  /*d790*/  LDL.LU.64 R244, [R1+0xc0] ;  /* 0x0000c00001f47983 */ /* 0x000f280000300a00 */
[----:B------:R-:W-:Y:S04]  /*d7a0*/  STL [R1+0xc98], R6 ;  /* 0x000c980601007387 */ /* 0x000fe80000100800 */
[----:B------:R2:W-:Y:S04]  /*d7b0*/  STL [R1+0xc94], R7 ;  /* 0x000c940701007387 */ /* 0x0005e80000100800 */
[----:B------:R2:W-:Y:S01]  /*d7c0*/  LDGSTS.E [R250+0xa200], desc[UR8][R6.64], P1 ;  /* 0x0a20000006fa7fae */ /* 0x0005e200089a1008 */
[----:B-1----:R-:W-:-:S05]  /*d7d0*/  IMAD.WIDE R4, R41, 0x4, R120 ;  /* 0x0000000429047825 */ /* 0x002fca00078e0278 */
[----:B------:R-:W-:Y:S04]  /*d7e0*/  STL [R1+0xca0], R4 ;  /* 0x000ca00401007387 */ /* 0x000fe80000100800 */
[----:B------:R3:W-:Y:S04]  /*d7f0*/  STL [R1+0xc9c], R5 ;  /* 0x000c9c0501007387 */ /* 0x0007e80000100800 */
[----:B------:R-:W4:Y:S04]  /*d800*/  LDL.LU.64 R120, [R1+0xc8] ;  /* 0x0000c80001787983 */ /* 0x000f280000300a00 */
[----:B------:R3:W-:Y:S01]  /*d810*/  LDGSTS.E [R250+0xa600], desc[UR8][R4.64], P1 ;  /* 0x0a60000004fa7fae */ /* 0x0007e200089a1008 */
[----:B--2---:R-:W-:-:S03]  /*d820*/  IMAD.WIDE R6, R41, 0x4, R118 ;  /* 0x0000000429067825 */ /* 0x004fc600078e0276 */
[----:B------:R-:W2:Y:S04]  /*d830*/  LDL.LU.64 R118, [R1+0xd0] ;  /* 0x0000d00001767983 */ /* 0x000ea80000300a00 */
[----:B------:R-:W-:Y:S04]  /*d840*/  STL [R1+0xca8], R6 ;  /* 0x000ca80601007387 */ /* 0x000fe80000100800 */
[----:B------:R1:W-:Y:S04]  /*d850*/  STL [R1+0xca4], R7 ;  /* 0x000ca40701007387 */ /* 0x0003e80000100800 */
[----:B------:R1:W-:Y:S01]  /*d860*/  LDGSTS.E [R250+0xaa00], desc[UR8][R6.64], P1 ;  /* 0x0aa0000006fa7fae */ /* 0x0003e200089a1008 */
[----:B---3--:R-:W-:-:S05]  /*d870*/  IMAD.WIDE R4, R41, 0x4, R116 ;  /* 0x0000000429047825 */ /* 0x008fca00078e0274 */
[----:B------:R-:W-:Y:S04]  /*d880*/  STL [R1+0xcb0], R4 ;  /* 0x000cb00401007387 */ /* 0x000fe80000100800 */
[----:B------:R3:W-:Y:S04]  /*d890*/  STL [R1+0xcac], R5 ;  /* 0x000cac0501007387 */ /* 0x0007e80000100800 */
[----:B------:R-:W2:Y:S04]  /*d8a0*/  LDL.LU.64 R116, [R1+0xd8] ;  /* 0x0000d80001747983 */ /* 0x000ea80000300a00 */
[----:B------:R3:W-:Y:S01]  /*d8b0*/  LDGSTS.E [R250+0xae00], desc[UR8][R4.64], P1 ;  /* 0x0ae0000004fa7fae */ /* 0x0007e200089a1008 */
[----:B-1----:R-:W-:-:S03]  /*d8c0*/  IMAD.WIDE R6, R41, 0x4, R114 ;  /* 0x0000000429067825 */ /* 0x002fc600078e0272 */
[----:B------:R-:W2:Y:S04]  /*d8d0*/  LDL.LU.64 R114, [R1+0xe0] ;  /* 0x0000e00001727983 */ /* 0x000ea80000300a00 */
[----:B------:R-:W-:Y:S04]  /*d8e0*/  STL [R1+0xcb8], R6 ;  /* 0x000cb80601007387 */ /* 0x000fe80000100800 */
[----:B------:R1:W-:Y:S04]  /*d8f0*/  STL [R1+0xcb4], R7 ;  /* 0x000cb40701007387 */ /* 0x0003e80000100800 */
[----:B------:R1:W-:Y:S01]  /*d900*/  LDGSTS.E [R250+0xb200], desc[UR8][R6.64], P1 ;  /* 0x0b20000006fa7fae */ /* 0x0003e200089a1008 */
[----:B---3--:R-:W-:-:S05]  /*d910*/  IMAD.WIDE R4, R41, 0x4, R112 ;  /* 0x0000000429047825 */ /* 0x008fca00078e0270 */
[----:B------:R-:W-:Y:S04]  /*d920*/  STL [R1+0xcc0], R4 ;  /* 0x000cc00401007387 */ /* 0x000fe80000100800 */
[----:B------:R4:W-:Y:S04]  /*d930*/  STL [R1+0xcbc], R5 ;  /* 0x000cbc0501007387 */ /* 0x0009e80000100800 */
[----:B------:R-:W3:Y:S04]  /*d940*/  LDL.LU.64 R112, [R1+0xe8] ;  /* 0x0000e80001707983 */ /* 0x000ee80000300a00 */
[----:B------:R4:W-:Y:S01]  /*d950*/  LDGSTS.E [R250+0xb600], desc[UR8][R4.64], P1 ;  /* 0x0b60000004fa7fae */ /* 0x0009e200089a1008 */
[----:B-1----:R-:W-:-:S03]  /*d960*/  IMAD.WIDE R6, R41, 0x4, R110 ;  /* 0x0000000429067825 */ /* 0x002fc600078e026e */
[----:B------:R-:W3:Y:S04]  /*d970*/  LDL.LU.64 R110, [R1+0xf0] ;  /* 0x0000f000016e7983 */ /* 0x000ee80000300a00 */
[----:B------:R-:W-:Y:S04]  /*d980*/  STL [R1+0xcc8], R6 ;  /* 0x000cc80601007387 */ /* 0x000fe80000100800 */
[----:B------:R1:W-:Y:S04]  /*d990*/  STL [R1+0xcc4], R7 ;  /* 0x000cc40701007387 */ /* 0x0003e80000100800 */
[----:B------:R1:W-:Y:S01]  /*d9a0*/  LDGSTS.E [R250+0xba00], desc[UR8][R6.64], P1 ;  /* 0x0ba0000006fa7fae */ /* 0x0003e200089a1008 */
[----:B----4-:R-:W-:-:S05]  /*d9b0*/  IMAD.WIDE R4, R41, 0x4, R244 ;  /* 0x0000000429047825 */ /* 0x010fca00078e02f4 */
[----:B------:R-:W-:Y:S04]  /*d9c0*/  STL [R1+0xcd0], R4 ;  /* 0x000cd00401007387 */ /* 0x000fe80000100800 */
[----:B------:R2:W-:Y:S04]  /*d9d0*/  STL [R1+0xccc], R5 ;  /* 0x000ccc0501007387 */ /* 0x0005e80000100800 */
[----:B------:R-:W4:Y:S04]  /*d9e0*/  LDL.LU.64 R244, [R1+0xf8] ;  /* 0x0000f80001f47983 */ /* 0x000f280000300a00 */
[----:B------:R2:W-:Y:S01]  /*d9f0*/  LDGSTS.E [R250+0xbe00], desc[UR8][R4.64], P1 ;  /* 0x0be0000004fa7fae */ /* 0x0005e200089a1008 */
[----:B-1----:R-:W-:-:S03]  /*da00*/  IMAD.WIDE R6, R41, 0x4, R120 ;  /* 0x0000000429067825 */ /* 0x002fc600078e0278 */
[----:B------:R-:W4:Y:S04]  /*da10*/  LDL.LU.64 R120, [R1+0x100] ;  /* 0x0001000001787983 */ /* 0x000f280000300a00 */
[----:B------:R-:W-:Y:S04]  /*da20*/  STL [R1+0xcd8], R6 ;  /* 0x000cd80601007387 */ /* 0x000fe80000100800 */
[----:B------:R1:W-:Y:S04]  /*da30*/  STL [R1+0xcd4], R7 ;  /* 0x000cd40701007387 */ /* 0x0003e80000100800 */
[----:B------:R1:W-:Y:S01]  /*da40*/  LDGSTS.E [R250+0xc200], desc[UR8][R6.64], P1 ;  /* 0x0c20000006fa7fae */ /* 0x0003e200089a1008 */
[----:B--2---:R-:W-:-:S05]  /*da50*/  IMAD.WIDE R4, R41, 0x4, R118 ;  /* 0x0000000429047825 */ /* 0x004fca00078e0276 */
        /* <DEDUP_REMOVED lines=11> */
[----:B------:R-:W2:Y:S04]  /*db10*/  LDL.LU.64 R114, [R1+0x118] ;  /* 0x0001180001727983 */ /* 0x000ea80000300a00 */
[----:B------:R3:W-:Y:S04]  /*db20*/  LDGSTS.E [R250+0xca00], desc[UR8][R6.64], P1 ;  /* 0x0ca0000006fa7fae */ /* 0x0007e800089a1008 */
        /* <DEDUP_REMOVED lines=15> */
[----:B------:R1:W-:Y:S02]  /*dc20*/  LDGSTS.E [R250+0xda00], desc[UR8][R6.64], P1 ;  /* 0x0da0000006fa7fae */ /* 0x0003e400089a1008 */
[----:B-1----:R-:W-:-:S05]  /*dc30*/  IMAD.WIDE R4, R41, 0x4, R120 ;  /* 0x0000000429047825 */ /* 0x002fca00078e0278 */
[----:B------:R-:W-:Y:S04]  /*dc40*/  STL [R1+0xd10], R4 ;  /* 0x000d100401007387 */ /* 0x000fe80000100800 */
[----:B------:R1:W-:Y:S04]  /*dc50*/  STL [R1+0xd0c], R5 ;  /* 0x000d0c0501007387 */ /* 0x0003e80000100800 */
[----:B------:R-:W4:Y:S04]  /*dc60*/  LDL.LU.64 R120, [R1+0x138] ;  /* 0x0001380001787983 */ /* 0x000f280000300a00 */
[----:B------:R1:W-:Y:S01]  /*dc70*/  LDGSTS.E [R250+0xde00], desc[UR8][R4.64], P1 ;  /* 0x0de0000004fa7fae */ /* 0x0003e200089a1008 */
[----:B------:R-:W-:-:S03]  /*dc80*/  IMAD.WIDE R6, R41, 0x4, R118 ;  /* 0x0000000429067825 */ /* 0x000fc600078e0276 */
        /* <DEDUP_REMOVED lines=27> */
[----:B------:R-:W3:Y:S04]  /*de40*/  LDL.LU.64 R244, [R1+0x168] ;  /* 0x0001680001f47983 */ /* 0x000ee80000300a00 */
[----:B------:R4:W-:Y:S01]  /*de50*/  LDGSTS.E [R250+0xf600], desc[UR8][R4.64], P1 ;  /* 0x0f60000004fa7fae */ /* 0x0009e200089a1008 */
[----:B-1----:R-:W-:-:S03]  /*de60*/  IMAD.WIDE R6, R41, 0x4, R120 ;  /* 0x0000000429067825 */ /* 0x002fc600078e0278 */
[----:B------:R-:W3:Y:S04]  /*de70*/  LDL.LU.64 R120, [R1+0x170] ;  /* 0x0001700001787983 */ /* 0x000ee80000300a00 */
[----:B------:R-:W-:Y:S04]  /*de80*/  STL [R1+0xd48], R6 ;  /* 0x000d480601007387 */ /* 0x000fe80000100800 */
[----:B------:R-:W-:Y:S04]  /*de90*/  STL [R1+0xd44], R7 ;  /* 0x000d440701007387 */ /* 0x000fe80000100800 */
[----:B------:R-:W-:Y:S01]  /*dea0*/  LDGSTS.E [R250+0xfa00], desc[UR8][R6.64], P1 ;  /* 0x0fa0000006fa7fae */ /* 0x000fe200089a1008 */
[----:B----4-:R-:W-:-:S05]  /*deb0*/  IMAD.WIDE R4, R41, 0x4, R118 ;  /* 0x0000000429047825 */ /* 0x010fca00078e0276 */
[----:B------:R-:W-:Y:S04]  /*dec0*/  STL [R1+0xc50], R4 ;  /* 0x000c500401007387 */ /* 0x000fe80000100800 */
[----:B------:R1:W-:Y:S04]  /*ded0*/  STL [R1+0xc4c], R5 ;  /* 0x000c4c0501007387 */ /* 0x0003e80000100800 */
[----:B------:R1:W-:Y:S04]  /*dee0*/  LDGSTS.E [R250+0xfe00], desc[UR8][R4.64], P1 ;  /* 0x0fe0000004fa7fae */ /* 0x0003e800089a1008 */
[----:B------:R-:W4:Y:S01]  /*def0*/  LDL.LU.64 R118, [R1+0x178] ;  /* 0x0001780001767983 */ /* 0x000f220000300a00 */
        /* <DEDUP_REMOVED lines=21> */
[----:B------:R-:W3:Y:S04]  /*e050*/  LDL.LU.64 R244, [R1+0x1a0] ;  /* 0x0001a00001f47983 */ /* 0x000ee80000300a00 */
[----:B------:R-:W-:Y:S04]  /*e060*/  STL [R1+0xb78], R4 ;  /* 0x000b780401007387 */ /* 0x000fe80000100800 */
[----:B------:R4:W-:Y:S04]  /*e070*/  STL [R1+0xb74], R5 ;  /* 0x000b740501007387 */ /* 0x0009e80000100800 */
[----:B------:R4:W-:Y:S01]  /*e080*/  LDGSTS.E [R251+0x9300], desc[UR8][R4.64], P1 ;  /* 0x0930000004fb7fae */ /* 0x0009e200089a1008 */
[----:B------:R-:W-:-:S05]  /*e090*/  IMAD.WIDE R6, R41, 0x4, R120 ;  /* 0x0000000429067825 */ /* 0x000fca00078e0278 */
[----:B------:R-:W-:Y:S04]  /*e0a0*/  STL [R1+0xb80], R6 ;  /* 0x000b800601007387 */ /* 0x000fe80000100800 */
[----:B------:R1:W-:Y:S04]  /*e0b0*/  STL [R1+0xb7c], R7 ;  /* 0x000b7c0701007387 */ /* 0x0003e80000100800 */
[----:B------:R1:W-:Y:S04]  /*e0c0*/  LDGSTS.E [R251+0x9700], desc[UR8][R6.64], P1 ;  /* 0x0970000006fb7fae */ /* 0x0003e800089a1008 */
[----:B------:R-:W3:Y:S01]  /*e0d0*/  LDL.LU.64 R120, [R1+0x1a8] ;  /* 0x0001a80001787983 */ /* 0x000ee20000300a00 */
        /* <DEDUP_REMOVED lines=17> */
[----:B------:R-:W3:Y:S04]  /*e1f0*/  LDL.LU.64 R112, [R1+0x1c8] ;  /* 0x0001c80001707983 */ /* 0x000ee80000300a00 */
[----:B------:R1:W-:Y:S04]  /*e200*/  STL [R1+0xb9c], R7 ;  /* 0x000b9c0701007387 */ /* 0x0003e80000100800 */
        /* <DEDUP_REMOVED lines=8> */
[----:B------:R-:W3:Y:S04]  /*e290*/  LDL.LU.64 R244, [R1+0x1d8] ;  /* 0x0001d80001f47983 */ /* 0x000ee80000300a00 */
[----:B------:R4:W-:Y:S04]  /*e2a0*/  LDGSTS.E [R251+0xaf00], desc[UR8][R6.64], P1 ;  /* 0x0af0000006fb7fae */ /* 0x0009e800089a1008 */
[----:B------:R4:W-:Y:S01]  /*e2b0*/  STL [R1+0xbac], R7 ;  /* 0x000bac0701007387 */ /* 0x0009e20000100800 */
[----:B-1----:R-:W-:-:S03]  /*e2c0*/  IMAD.WIDE R4, R41, 0x4, R120 ;  /* 0x0000000429047825 */ /* 0x002fc600078e0278 */
[----:B------:R-:W3:Y:S04]  /*e2d0*/  LDL.LU.64 R120, [R1+0x1e0] ;  /* 0x0001e00001787983 */ /* 0x000ee80000300a00 */
[----:B------:R-:W-:Y:S04]  /*e2e0*/  STL [R1+0xbb8], R4 ;  /* 0x000bb80401007387 */ /* 0x000fe80000100800 */
[----:B------:R1:W-:Y:S04]  /*e2f0*/  STL [R1+0xbb4], R5 ;  /* 0x000bb40501007387 */ /* 0x0003e80000100800 */
[----:B------:R1:W-:Y:S01]  /*e300*/  LDGSTS.E [R251+0xb300], desc[UR8][R4.64], P1 ;  /* 0x0b30000004fb7fae */ /* 0x0003e200089a1008 */
[----:B----4-:R-:W-:-:S05]  /*e310*/  IMAD.WIDE R6, R41, 0x4, R118 ;  /* 0x0000000429067825 */ /* 0x010fca00078e0276 */
[----:B------:R-:W-:Y:S04]  /*e320*/  STL [R1+0xbc0], R6 ;  /* 0x000bc00601007387 */ /* 0x000fe80000100800 */
[----:B------:R-:W4:Y:S04]  /*e330*/  LDL.LU.64 R118, [R1+0x1e8] ;  /* 0x0001e80001767983 */ /* 0x000f280000300a00 */
[----:B------:R2:W-:Y:S04]  /*e340*/  LDGSTS.E [R251+0xb700], desc[UR8][R6.64], P1 ;  /* 0x0b70000006fb7fae */ /* 0x0005e800089a1008 */
[----:B------:R2:W-:Y:S01]  /*e350*/  STL [R1+0xbbc], R7 ;  /* 0x000bbc0701007387 */ /* 0x0005e20000100800 */
        /* <DEDUP_REMOVED lines=29> */
[----:B------:R-:W3:Y:S04]  /*e530*/  LDL.LU.64 R122, [R1+0x218] ;  /* 0x00021800017a7983 */ /* 0x000ee80000300a00 */
[----:B------:R-:W3:Y:S01]  /*e540*/  LDL.LU.64 R120, [R1+0x220] ;  /* 0x0002200001787983 */ /* 0x000ee20000300a00 */
[----:B----4-:R-:W-:-:S05]  /*e550*/  IMAD.WIDE R4, R41, 0x4, R118 ;  /* 0x0000000429047825 */ /* 0x010fca00078e0276 */
[----:B------:R-:W-:Y:S04]  /*e560*/  STL [R1+0xbf8], R4 ;  /* 0x000bf80401007387 */ /* 0x000fe80000100800 */
[----:B------:R2:W-:Y:S04]  /*e570*/  STL [R1+0xbf4], R5 ;  /* 0x000bf40501007387 */ /* 0x0005e80000100800 */
[----:B------:R2:W-:Y:S01]  /*e580*/  LDGSTS.E [R251+0xd300], desc[UR8][R4.64], P1 ;  /* 0x0d30000004fb7fae */ /* 0x0005e200089a1008 */
[----:B-1----:R-:W-:-:S05]  /*e590*/  IMAD.WIDE R6, R41, 0x4, R116 ;  /* 0x0000000429067825 */ /* 0x002fca00078e0274 */
[----:B------:R-:W-:Y:S04]  /*e5a0*/  STL [R1+0xc00], R6 ;  /* 0x000c000601007387 */ /* 0x000fe80000100800 */
[----:B------:R-:W4:Y:S04]  /*e5b0*/  LDL.LU.64 R118, [R1+0x228] ;  /* 0x0002280001767983 */ /* 0x000f280000300a00 */
[----:B------:R-:W4:Y:S04]  /*e5c0*/  LDL.LU.64 R116, [R1+0x230] ;  /* 0x0002300001747983 */ /* 0x000f280000300a00 */
[----:B------:R3:W-:Y:S04]  /*e5d0*/  STL [R1+0xbfc], R7 ;  /* 0x000bfc0701007387 */ /* 0x0007e80000100800 */
[----:B------:R3:W-:Y:S01]  /*e5e0*/  LDGSTS.E [R251+0xd700], desc[UR8][R6.64], P1 ;  /* 0x0d70000006fb7fae */ /* 0x0007e200089a1008 */
[----:B--2---:R-:W-:-:S05]  /*e5f0*/  IMAD.WIDE R4, R41, 0x4, R114 ;  /* 0x0000000429047825 */ /* 0x004fca00078e0272 */
[----:B------:R-:W-:Y:S04]  /*e600*/  STL [R1+0xc08], R4 ;  /* 0x000c080401007387 */ /* 0x000fe80000100800 */
[----:B------:R1:W-:Y:S04]  /*e610*/  STL [R1+0xc04], R5 ;  /* 0x000c040501007387 */ /* 0x0003e80000100800 */
[----:B------:R-:W2:Y:S04]  /*e620*/  LDL.LU.64 R114, [R1+0x238] ;  /* 0x0002380001727983 */ /* 0x000ea80000300a00 */
[----:B------:R1:W-:Y:S01]  /*e630*/  LDGSTS.E [R251+0xdb00], desc[UR8][R4.64], P1 ;  /* 0x0db0000004fb7fae */ /* 0x0003e200089a1008 */
[----:B---3--:R-:W-:-:S03]  /*e640*/  IMAD.WIDE R6, R41, 0x4, R112 ;  /* 0x0000000429067825 */ /* 0x008fc600078e0270 */
[----:B------:R-:W3:Y:S04]  /*e650*/  LDL.LU.64 R112, [R1+0x260] ;  /* 0x0002600001707983 */ /* 0x000ee80000300a00 */
[----:B------:R-:W-:Y:S04]  /*e660*/  STL [R1+0xc10], R6 ;  /* 0x000c100601007387 */ /* 0x000fe80000100800 */
[----:B------:R1:W-:Y:S04]  /*e670*/  STL [R1+0xc0c], R7 ;  /* 0x000c0c0701007387 */ /* 0x0003e80000100800 */
[----:B------:R1:W-:Y:S02]  /*e680*/  LDGSTS.E [R251+0xdf00], desc[UR8][R6.64], P1 ;  /* 0x0df0000006fb7fae */ /* 0x0003e400089a1008 */
[----:B-1----:R-:W-:-:S02]  /*e690*/  IMAD.WIDE R4, R41, 0x4, R110 ;  /* 0x0000000429047825 */ /* 0x002fc400078e026e */
[----:B------:R-:W3:Y:S04]  /*e6a0*/  LDL.LU.64 R110, [R1+0x268] ;  /* 0x00026800016e7983 */ /* 0x000ee80000300a00 */
[----:B------:R-:W-:Y:S04]  /*e6b0*/  STL [R1+0xc18], R4 ;  /* 0x000c180401007387 */ /* 0x000fe80000100800 */
[----:B------:R1:W-:Y:S01]  /*e6c0*/  LDGSTS.E [R251+0xe300], desc[UR8][R4.64], P1 ;  /* 0x0e30000004fb7fae */ /* 0x0003e200089a1008 */
[----:B------:R-:W-:-:S03]  /*e6d0*/  IMAD.WIDE R6, R41, 0x4, R244 ;  /* 0x0000000429067825 */ /* 0x000fc600078e02f4 */
[----:B------:R-:W3:Y:S04]  /*e6e0*/  LDL.LU.64 R244, [R1+0x270] ;  /* 0x0002700001f47983 */ /* 0x000ee80000300a00 */
[----:B------:R1:W-:Y:S04]  /*e6f0*/  STL [R1+0xc14], R5 ;  /* 0x000c140501007387 */ /* 0x0003e80000100800 */
[----:B------:R-:W-:Y:S04]  /*e700*/  STL [R1+0xc20], R6 ;  /* 0x000c200601007387 */ /* 0x000fe80000100800 */
[----:B------:R1:W-:Y:S04]  /*e710*/  LDGSTS.E [R251+0xe700], desc[UR8][R6.64], P1 ;  /* 0x0e70000006fb7fae */ /* 0x0003e800089a1008 */
[----:B------:R1:W-:Y:S02]  /*e720*/  STL [R1+0xc1c], R7 ;  /* 0x000c1c0701007387 */ /* 0x0003e40000100800 */
[----:B-1----:R-:W-:-:S04]  /*e730*/  IMAD.WIDE R4, R41, 0x4, R122 ;  /* 0x0000000429047825 */ /* 0x002fc800078e027a */
[C---:B------:R-:W-:Y:S01]  /*e740*/  IMAD.WIDE R6, R41.reuse, 0x4, R120 ;  /* 0x0000000429067825 */ /* 0x040fe200078e0278 */
[----:B------:R-:W-:Y:S04]  /*e750*/  STL [R1+0xc28], R4 ;  /* 0x000c280401007387 */ /* 0x000fe80000100800 */
[----:B------:R4:W-:Y:S04]  /*e760*/  LDGSTS.E [R251+0xeb00], desc[UR8][R4.64], P1 ;  /* 0x0eb0000004fb7fae */ /* 0x0009e800089a1008 */
[----:B------:R4:W-:Y:S04]  /*e770*/  STL [R1+0xc24], R5 ;  /* 0x000c240501007387 */ /* 0x0009e80000100800 */
[----:B------:R-:W-:Y:S04]  /*e780*/  STL [R1+0xc30], R6 ;  /* 0x000c300601007387 */ /* 0x000fe80000100800 */
[----:B------:R1:W-:Y:S04]  /*e790*/  LDGSTS.E [R251+0xef00], desc[UR8][R6.64], P1 ;  /* 0x0ef0000006fb7fae */ /* 0x0003e800089a1008 */
[----:B------:R1:W-:Y:S01]  /*e7a0*/  STL [R1+0xc2c], R7 ;  /* 0x000c2c0701007387 */ /* 0x0003e20000100800 */
[----:B----4-:R-:W-:-:S04]  /*e7b0*/  IMAD.WIDE R4, R41, 0x4, R118 ;  /* 0x0000000429047825 */ /* 0x010fc800078e0276 */
[C---:B-1----:R-:W-:Y:S01]  /*e7c0*/  IMAD.WIDE R6, R41.reuse, 0x4, R116 ;  /* 0x0000000429067825 */ /* 0x042fe200078e0274 */
[----:B------:R-:W-:Y:S04]  /*e7d0*/  STL [R1+0xc38], R4 ;  /* 0x000c380401007387 */ /* 0x000fe80000100800 */
[----:B------:R2:W-:Y:S04]  /*e7e0*/  LDGSTS.E [R251+0xf300], desc[UR8][R4.64], P1 ;  /* 0x0f30000004fb7fae */ /* 0x0005e800089a1008 */
[----:B------:R2:W-:Y:S04]  /*e7f0*/  STL [R1+0xc34], R5 ;  /* 0x000c340501007387 */ /* 0x0005e80000100800 */
[----:B------:R-:W-:Y:S04]  /*e800*/  STL [R1+0xc40], R6 ;  /* 0x000c400601007387 */ /* 0x000fe80000100800 */
[----:B------:R3:W-:Y:S04]  /*e810*/  LDGSTS.E [R251+0xf700], desc[UR8][R6.64], P1 ;  /* 0x0f70000006fb7fae */ /* 0x0007e800089a1008 */
[----:B------:R3:W-:Y:S01]  /*e820*/  STL [R1+0xc3c], R7 ;  /* 0x000c3c0701007387 */ /* 0x0007e20000100800 */
[----:B--2---:R-:W-:-:S05]  /*e830*/  IMAD.WIDE R4, R41, 0x4, R114 ;  /* 0x0000000429047825 */ /* 0x004fca00078e0272 */
[----:B------:R-:W-:Y:S01]  /*e840*/  STL [R1+0xc48], R4 ;  /* 0x000c480401007387 */ /* 0x000fe20000100800 */
[----:B---3--:R-:W-:-:S03]  /*e850*/  IMAD.WIDE R6, R41, 0x4, R112 ;  /* 0x0000000429067825 */ /* 0x008fc600078e0270 */
[----:B------:R-:W-:Y:S04]  /*e860*/  STL [R1+0xc44], R5 ;  /* 0x000c440501007387 */ /* 0x000fe80000100800 */
[----:B------:R-:W-:Y:S04]  /*e870*/  STL [R1+0xb50], R6 ;  /* 0x000b500601007387 */ /* 0x000fe80000100800 */
[----:B------:R-:W-:Y:S04]  /*e880*/  STL [R1+0xb4c], R7 ;  /* 0x000b4c0701007387 */ /* 0x000fe80000100800 */
[----:B------:R1:W-:Y:S04]  /*e890*/  LDGSTS.E [R251+0xfb00], desc[UR8][R4.64], P1 ;  /* 0x0fb0000004fb7fae */ /* 0x0003e800089a1008 */
[----:B------:R2:W-:Y:S01]  /*e8a0*/  LDGSTS.E [R251+0xff00], desc[UR8][R6.64], P1 ;  /* 0x0ff0000006fb7fae */ /* 0x0005e200089a1008 */
[----:B------:R-:W-:-:S03]  /*e8b0*/  IMAD.MOV.U32 R0, RZ, RZ, R111 ;  /* 0x000000ffff007224 */ /* 0x000fc600078e006f */
[----:B------:R-:W-:Y:S04]  /*e8c0*/  STL [R1+0x950], R110 ;  /* 0x0009506e01007387 */ /* 0x000fe80000100800 */
[----:B------:R-:W0:Y:S04]  /*e8d0*/  LDGDEPBAR ;  /* 0x00000000000079af */ /* 0x000e280000000000 */
[----:B------:R-:W-:Y:S04]  /*e8e0*/  STL [R1+0x958], R244 ;  /* 0x000958f401007387 */ /* 0x000fe80000100800 */
[----:B------:R3:W-:Y:S04]  /*e8f0*/  STL [R1+0x94c], R0 ;  /* 0x00094c0001007387 */ /* 0x0007e80000100800 */
[----:B------:R-:W-:Y:S01]  /*e900*/  STL [R1+0x990], R44 ;  /* 0x0009902c01007387 */ /* 0x000fe20000100800 */
[----:B---3--:R-:W-:-:S05]  /*e910*/  IMAD.MOV.U32 R0, RZ, RZ, R245 ;  /* 0x000000ffff007224 */ /* 0x008fca00078e00f5 */
[----:B------:R3:W-:Y:S04]  /*e920*/  STL [R1+0x954], R0 ;  /* 0x0009540001007387 */ /* 0x0007e80000100800 */
[----:B------:R-:W-:Y:S04]  /*e930*/  STL [R1+0x98c], R45 ;  /* 0x00098c2d01007387 */ /* 0x000fe80000100800 */
        /* <DEDUP_REMOVED lines=34> */
[----:B------:R-:W3:Y:S04]  /*eb60*/  LDL.LU.64 R116, [R1+0x258] ;  /* 0x0002580001747983 */ /* 0x000ee80000300a00 */
[----:B------:R-:W-:Y:S04]  /*eb70*/  STL [R1+0xa30], R74 ;  /* 0x000a304a01007387 */ /* 0x000fe80000100800 */
[----:B------:R-:W4:Y:S04]  /*eb80*/  LDL.LU.64 R114, [R1+0x250] ;  /* 0x0002500001727983 */ /* 0x000f280000300a00 */
[----:B------:R-:W-:Y:S04]  /*eb90*/  STL [R1+0xa2c], R75 ;  /* 0x000a2c4b01007387 */ /* 0x000fe80000100800 */
[----:B------:R-:W2:Y:S04]  /*eba0*/  LDL.LU.64 R112, [R1+0x248] ;  /* 0x0002480001707983 */ /* 0x000ea80000300a00 */
[----:B------:R-:W-:Y:S04]  /*ebb0*/  STL [R1+0xa70], R78 ;  /* 0x000a704e01007387 */ /* 0x000fe80000100800 */
[----:B------:R-:W-:Y:S04]  /*ebc0*/  STL [R1+0xa6c], R79 ;  /* 0x000a6c4f01007387 */ /* 0x000fe80000100800 */
[----:B------:R-:W-:Y:S04]  /*ebd0*/  STL [R1+0xab0], R82 ;  /* 0x000ab05201007387 */ /* 0x000fe80000100800 */
[----:B------:R-:W-:Y:S04]  /*ebe0*/  STL [R1+0xaac], R83 ;  /* 0x000aac5301007387 */ /* 0x000fe80000100800 */
[----:B------:R-:W-:Y:S04]  /*ebf0*/  STL [R1+0xaf0], R86 ;  /* 0x000af05601007387 */ /* 0x000fe80000100800 */
[----:B------:R-:W-:Y:S04]  /*ec00*/  STL [R1+0xaec], R87 ;  /* 0x000aec5701007387 */ /* 0x000fe80000100800 */
[----:B------:R-:W-:Y:S04]  /*ec10*/  STL [R1+0xb30], R90 ;  /* 0x000b305a01007387 */ /* 0x000fe80000100800 */
[----:B------:R-:W2:Y:S04]  /*ec20*/  LDL.LU.64 R110, [R1+0x240] ;  /* 0x00024000016e7983 */ /* 0x000ea80000300a00 */
        /* <DEDUP_REMOVED lines=17> */
[----:B------:R-:W-:Y:S01]  /*ed40*/  STL [R1+0xb3c], R241 ;  /* 0x000b3cf101007387 */ /* 0x000fe20000100800 */
[----:B---3--:R-:W-:-:S03]  /*ed50*/  MOV R0, R117 ;  /* 0x0000007500007202 */ /* 0x008fc60000000f00 */
[----:B------:R-:W-:Y:S04]  /*ed60*/  STL [R1+0x998], R116 ;  /* 0x0009987401007387 */ /* 0x000fe80000100800 */
[----:B----4-:R-:W-:Y:S04]  /*ed70*/  STL [R1+0x9d8], R114 ;  /* 0x0009d87201007387 */ /* 0x010fe80000100800 */
[----:B------:R3:W-:Y:S04]  /*ed80*/  STL [R1+0x994], R0 ;  /* 0x0009940001007387 */ /* 0x0007e80000100800 */
[----:B--2---:R-:W-:Y:S01]  /*ed90*/  STL [R1+0xa18], R112 ;  /* 0x000a187001007387 */ /* 0x004fe20000100800 */
[----:B---3--:R-:W-:-:S05]  /*eda0*/  IMAD.MOV.U32 R0, RZ, RZ, R115 ;  /* 0x000000ffff007224 */ /* 0x008fca00078e0073 */
[----:B------:R2:W-:Y:S04]  /*edb0*/  STL [R1+0x9d4], R0 ;  /* 0x0009d40001007387 */ /* 0x0005e80000100800 */
[----:B------:R-:W-:Y:S01]  /*edc0*/  STL [R1+0xa58], R64 ;  /* 0x000a584001007387 */ /* 0x000fe20000100800 */
[----:B--2---:R-:W-:-:S05]  /*edd0*/  IMAD.MOV.U32 R0, RZ, RZ, R113 ;  /* 0x000000ffff007224 */ /* 0x004fca00078e0071 */
[----:B------:R2:W-:Y:S04]  /*ede0*/  STL [R1+0xa14], R0 ;  /* 0x000a140001007387 */ /* 0x0005e80000100800 */
[----:B------:R-:W-:Y:S04]  /*edf0*/  STL [R1+0xa54], R65 ;  /* 0x000a544101007387 */ /* 0x000fe80000100800 */
[----:B------:R-:W-:Y:S01]  /*ee00*/  STL [R1+0xa98], R36 ;  /* 0x000a982401007387 */ /* 0x000fe20000100800 */
[----:B--2---:R-:W-:-:S03]  /*ee10*/  IMAD.MOV.U32 R0, RZ, RZ, R111 ;  /* 0x000000ffff007224 */ /* 0x004fc600078e006f */
[----:B------:R-:W-:Y:S04]  /*ee20*/  STL [R1+0xa94], R37 ;  /* 0x000a942501007387 */ /* 0x000fe80000100800 */
[----:B------:R-:W-:Y:S04]  /*ee30*/  STL [R1+0xad8], R46 ;  /* 0x000ad82e01007387 */ /* 0x000fe80000100800 */
[----:B------:R-:W-:Y:S04]  /*ee40*/  STL [R1+0xad4], R47 ;  /* 0x000ad42f01007387 */ /* 0x000fe80000100800 */
[----:B------:R-:W-:Y:S04]  /*ee50*/  STL [R1+0xb18], R110 ;  /* 0x000b186e01007387 */ /* 0x000fe80000100800 */
[----:B------:R-:W-:Y:S04]  /*ee60*/  STL [R1+0x968], R244 ;  /* 0x000968f401007387 */ /* 0x000fe80000100800 */
[----:B------:R2:W-:Y:S04]  /*ee70*/  STL [R1+0xb14], R0 ;  /* 0x000b140001007387 */ /* 0x0005e80000100800 */
[----:B------:R-:W-:Y:S01]  /*ee80*/  STL [R1+0x9a8], R246 ;  /* 0x0009a8f601007387 */ /* 0x000fe20000100800 */
[----:B--2---:R-:W-:-:S05]  /*ee90*/  IMAD.MOV.U32 R0, RZ, RZ, R245 ;  /* 0x000000ffff007224 */ /* 0x004fca00078e00f5 */
[----:B------:R2:W-:Y:S02]  /*eea0*/  STL [R1+0x964], R0 ;  /* 0x0009640001007387 */ /* 0x0005e40000100800 */
[----:B--2---:R-:W-:Y:S02]  /*eeb0*/  MOV R0, R247 ;  /* 0x000000f700007202 */ /* 0x004fe40000000f00 */
[----:B------:R2:W5:Y:S04]  /*eec0*/  LDL.LU.64 R246, [R1+0xf98] ;  /* 0x000f980001f67983 */ /* 0x0005680000300a00 */
[----:B------:R2:W-:Y:S04]  /*eed0*/  STL [R1+0x9e8], R52 ;  /* 0x0009e83401007387 */ /* 0x0005e80000100800 */
        /* <DEDUP_REMOVED lines=31> */
[----:B------:R2:W-:Y:S01]  /*f0d0*/  STL [R1+0x9c4], R97 ;  /* 0x0009c46101007387 */ /* 0x0005e20000100800 */
[----:B------:R-:W1:Y:S03]  /*f0e0*/  S2R R244, SR_TID.X ;  /* 0x0000000000f47919 */ /* 0x000e660000002100 */
        /* <DEDUP_REMOVED lines=12> */
[----:B-1----:R-:W-:Y:S01]  /*f1b0*/  LOP3.LUT R4, R244, 0x20, RZ, 0xc0, !PT ;  /* 0x00000020f4047812 */ /* 0x002fe200078ec0ff */
[----:B------:R-:W-:Y:S06]  /*f1c0*/  @P0 BRA `(.L_x_0) ;  /* 0x0000001800bc0947 */ /* 0x000fec0003800000 */
[----:B--2---:R-:W-:Y:S01]  /*f1d0*/  IMAD.SHL.U32 R0, R4, 0x20, RZ ;  /* 0x0000002004007824 */ /* 0x004fe200078e00ff */
[----:B------:R2:W-:Y:S01]  /*f1e0*/  STL [R1+0x420], RZ ;  /* 0x000420ff01007387 */ /* 0x0005e20000100800 */
[----:B------:R-:W-:Y:S02]  /*f1f0*/  CS2R R248, SRZ ;  /* 0x0000000000f87805 */ /* 0x000fe4000001ff00 */
[----:B------:R-:W-:Y:S02]  /*f200*/  CS2R R250, SRZ ;  /* 0x0000000000fa7805 */ /* 0x000fe4000001ff00 */
[----:B------:R-:W-:Y:S01]  /*f210*/  CS2R R224, SRZ ;  /* 0x0000000000e07805 */ /* 0x000fe2000001ff00 */
[----:B------:R2:W-:Y:S01]  /*f220*/  STL [R1+0xf74], R0 ;  /* 0x000f740001007387 */ /* 0x0005e20000100800 */
[----:B------:R-:W-:Y:S02]  /*f230*/  CS2R R226, SRZ ;  /* 0x0000000000e27805 */ /* 0x000fe4000001ff00 */
[----:B------:R-:W-:-:S02]  /*f240*/  CS2R R156, SRZ ;  /* 0x00000000009c7805 */ /* 0x000fc4000001ff00 */
[----:B------:R-:W-:Y:S01]  /*f250*/  CS2R R158, SRZ ;  /* 0x00000000009e7805 */ /* 0x000fe2000001ff00 */
[----:B------:R2:W-:Y:S01]  /*f260*/  STL [R1+0x424], RZ ;  /* 0x000424ff01007387 */ /* 0x0005e20000100800 */
[----:B------:R-:W-:Y:S02]  /*f270*/  CS2R R168, SRZ ;  /* 0x0000000000a87805 */ /* 0x000fe4000001ff00 */
[----:B------:R-:W-:Y:S02]  /*f280*/  CS2R R170, SRZ ;  /* 0x0000000000aa7805 */ /* 0x000fe4000001ff00 */
[----:B------:R-:W-:Y:S01]  /*f290*/  CS2R R232, SRZ ;  /* 0x0000000000e87805 */ /* 0x000fe2000001ff00 */
[----:B------:R2:W-:Y:S01]  /*f2a0*/  STL [R1+0x428], RZ ;  /* 0x000428ff01007387 */ /* 0x0005e20000100800 */
        /* <DEDUP_REMOVED lines=99> */
[----:B------:R2:W-:Y:S04]  /*f8e0*/  STL [R1+0x3ac], RZ ;  /* 0x0003acff01007387 */ /* 0x0005e80000100800 */
        /* <DEDUP_REMOVED lines=128> */
[----:B------:R2:W-:Y:S04]  /*100f0*/  STL [R1], RZ ;  /* 0x000000ff01007387 */ /* 0x0005e80000100800 */
        /* <DEDUP_REMOVED lines=186> */
[----:B------:R2:W-:Y:S01]  /*10ca0*/  STL [R1+0x41c], RZ ;  /* 0x00041cff01007387 */ /* 0x0005e20000100800 */
[----:B------:R-:W-:Y:S05]  /*10cb0*/  BRA `(.L_x_1) ;  /* 0x0000017000807947 */ /* 0x000fea0003800000 */
.L_x_0:
[----:B--2---:R-:W2:Y:S01]  /*10cc0*/  LDL.LU R24, [R1+0x278] ;  /* 0x0002780001187983 */ /* 0x004ea20000300800 */
[----:B------:R-:W-:Y:S01]  /*10cd0*/  IMAD.SHL.U32 R26, R4, 0x20, RZ ;  /* 0x00000020041a7824 */ /* 0x000fe200078e00ff */
[C---:B------:R-:W-:Y:S01]  /*10ce0*/  LOP3.LUT R25, R244.reuse, 0x7, RZ, 0xc0, !PT ;  /* 0x00000007f4197812 */ /* 0x040fe200078ec0ff */
[C---:B------:R-:W-:Y:S01]  /*10cf0*/  IMAD.SHL.U32 R2, R244.reuse, 0x2, RZ ;  /* 0x00000002f4027824 */ /* 0x040fe200078e00ff */
[C---:B------:R-:W-:Y:S02]  /*10d00*/  LOP3.LUT R6, R244.reuse, 0x3, RZ, 0xc0, !PT ;  /* 0x00000003f4067812 */ /* 0x040fe400078ec0ff */
[----:B------:R-:W-:Y:S01]  /*10d10*/  CS2R R248, SRZ ;  /* 0x0000000000f87805 */ /* 0x000fe2000001ff00 */
[----:B------:R1:W-:Y:S01]  /*10d20*/  STL [R1+0xf74], R26 ;  /* 0x000f741a01007387 */ /* 0x0003e20000100800 */
[----:B------:R-:W-:Y:S01]  /*10d30*/  IMAD R25, R25, 0x90, RZ ;  /* 0x0000009019197824 */ /* 0x000fe200078e02ff */
[----:B------:R-:W-:Y:S02]  /*10d40*/  LOP3.LUT R5, R244, 0x1c, RZ, 0xc0, !PT ;  /* 0x0000001cf4057812 */ /* 0x000fe400078ec0ff */
[----:B------:R-:W-:Y:S01]  /*10d50*/  CS2R R250, SRZ ;  /* 0x0000000000fa7805 */ /* 0x000fe2000001ff00 */
[----:B------:R-:W-:Y:S01]  /*10d60*/  STL [R1+0x948], RZ ;  /* 0x000948ff01007387 */ /* 0x000fe20000100800 */
[----:B------:R-:W-:-:S02]  /*10d70*/  SHF.R.S32.HI R244, RZ, 0x1f, R41 ;  /* 0x0000001ffff47819 */ /* 0x000fc40000011429 */
[----:B------:R-:W-:Y:S02]  /*10d80*/  CS2R R224, SRZ ;  /* 0x0000000000e07805 */ /* 0x000fe4000001ff00 */
[----:B------:R-:W-:Y:S01]  /*10d90*/  LOP3.LUT R25, R25, 0x30, R2, 0x78, !PT ;  /* 0x0000003019197812 */ /* 0x000fe200078e7802 */
[----:B------:R-:W-:Y:S01]  /*10da0*/  STL [R1+0x420], RZ ;  /* 0x000420ff01007387 */ /* 0x000fe20000100800 */
[----:B------:R-:W-:Y:S02]  /*10db0*/  SHF.R.S32.HI R2, RZ, 0x1f, R3 ;  /* 0x0000001fff027819 */ /* 0x000fe40000011403 */
[----:B------:R-:W-:Y:S02]  /*10dc0*/  CS2R R226, SRZ ;  /* 0x0000000000e27805 */ /* 0x000fe4000001ff00 */
[----:B------:R-:W-:Y:S01]  /*10dd0*/  LOP3.LUT R25, R25, R26, RZ, 0xfc, !PT ;  /* 0x0000001a19197212 */ /* 0x000fe200078efcff */
[----:B------:R-:W-:Y:S01]  /*10de0*/  STL [R1+0x424], RZ ;  /* 0x000424ff01007387 */ /* 0x000fe20000100800 */
[C---:B------:R-:W-:Y:S01]  /*10df0*/  SHF.L.U64.HI R2, R3.reuse, 0x2, R2 ;  /* 0x0000000203027819 */ /* 0x040fe20000010202 */
[----:B------:R-:W-:Y:S01]  /*10e00*/  IMAD.SHL.U32 R3, R3, 0x4, RZ ;  /* 0x0000000403037824 */ /* 0x000fe200078e00ff */
[C---:B------:R-:W-:Y:S01]  /*10e10*/  SHF.L.U64.HI R244, R41.reuse, 0x2, R244 ;  /* 0x0000000229f47819 */ /* 0x040fe200000102f4 */
[----:B------:R-:W-:Y:S01]  /*10e20*/  STL [R1+0x428], RZ ;  /* 0x000428ff01007387 */ /* 0x000fe20000100800 */
[----:B------:R-:W-:-:S02]  /*10e30*/  SHF.L.U32 R245, R41, 0x2, RZ ;  /* 0x0000000229f57819 */ /* 0x000fc400000006ff */
[----:B------:R-:W-:Y:S02]  /*10e40*/  CS2R R156, SRZ ;  /* 0x00000000009c7805 */ /* 0x000fe4000001ff00 */
[----:B------:R-:W-:Y:S01]  /*10e50*/  CS2R R158, SRZ ;  /* 0x00000000009e7805 */ /* 0x000fe2000001ff00 */
[----:B------:R-:W-:Y:S01]  /*10e60*/  STL [R1+0x42c], RZ ;  /* 0x00042cff01007387 */ /* 0x000fe20000100800 */
[----:B------:R-:W-:Y:S02]  /*10e70*/  CS2R R168, SRZ ;  /* 0x0000000000a87805 */ /* 0x000fe4000001ff00 */
[----:B------:R-:W-:Y:S02]  /*10e80*/  CS2R R170, SRZ ;  /* 0x0000000000aa7805 */ /* 0x000fe4000001ff00 */
[----:B------:R-:W-:Y:S01]  /*10e90*/  CS2R R232, SRZ ;  /* 0x0000000000e87805 */ /* 0x000fe2000001ff00 */
[----:B------:R-:W-:Y:S01]  /*10ea0*/  STL [R1+0x3f0], RZ ;  /* 0x0003f0ff01007387 */ /* 0x000fe20000100800 */
[----:B------:R-:W-:-:S02]  /*10eb0*/  CS2R R234, SRZ ;  /* 0x0000000000ea7805 */ /* 0x000fc4000001ff00 */
        /* <DEDUP_REMOVED lines=95> */
[----:B------:R-:W-:Y:S01]  /*114b0*/  CS2R R230, SRZ ;  /* 0x0000000000e67805 */ /* 0x000fe2000001ff00 */
[----:B------:R-:W-:Y:S01]  /*114c0*/  UMOV UR5, 0x1 ;  /* 0x0000000100057882 */ /* 0x000fe20000000000 */
[----:B------:R-:W-:Y:S01]  /*114d0*/  UMOV UR6, 0xffffffff ;  /* 0xffffffff00067882 */ /* 0x000fe20000000000 */
[----:B------:R-:W-:Y:S04]  /*114e0*/  STL [R1+0x394], RZ ;  /* 0x000394ff01007387 */ /* 0x000fe80000100800 */
        /* <DEDUP_REMOVED lines=41> */
[----:B------:R-:W-:Y:S01]  /*11780*/  STL [R1+0x2ac], RZ ;  /* 0x0002acff01007387 */ /* 0x000fe20000100800 */
[----:B--2---:R-:W-:-:S03]  /*11790*/  SHF.R.S32.HI R0, RZ, 0x1f, R24 ;  /* 0x0000001fff007819 */ /* 0x004fc60000011418 */
[----:B------:R-:W-:Y:S01]  /*117a0*/  STL [R1+0x250], RZ ;  /* 0x000250ff01007387 */ /* 0x000fe20000100800 */
[----:B------:R-:W-:Y:S01]  /*117b0*/  LEA.HI R24, R0, R24, RZ, 0x5 ;  /* 0x0000001800187211 */ /* 0x000fe200078f28ff */
[----:B------:R-:W-:Y:S02]  /*117c0*/  IMAD R0, R6, 0x220, R5 ;  /* 0x0000022006007824 */ /* 0x000fe400078e0205 */
[----:B------:R-:W-:Y:S01]  /*117d0*/  STL [R1+0x254], RZ ;  /* 0x000254ff01007387 */ /* 0x000fe20000100800 */
[----:B------:R-:W-:Y:S02]  /*117e0*/  CS2R R4, SRZ ;  /* 0x0000000000047805 */ /* 0x000fe4000001ff00 */
[----:B------:R-:W-:Y:S02]  /*117f0*/  SHF.R.S32.HI R24, RZ, 0x5, R24 ;  /* 0x00000005ff187819 */ /* 0x000fe40000011418 */
[----:B------:R-:W-:Y:S01]  /*11800*/  CS2R R6, SRZ ;  /* 0x0000000000067805 */ /* 0x000fe2000001ff00 */
[----:B------:R-:W-:Y:S01]  /*11810*/  STL [R1+0x258], RZ ;  /* 0x000258ff01007387 */ /* 0x000fe20000100800 */
[----:B-1----:R-:W-:Y:S01]  /*11820*/  LOP3.LUT R26, R0, 0x20, RZ, 0x3c, !PT ;  /* 0x00000020001a7812 */ /* 0x002fe200078e3cff */
[----:B------:R-:W-:-:S02]  /*11830*/  VIADD R26, R24, 0xfffffffe ;  /* 0xfffffffe181a7836 */ /* 0x000fc40000000000 */
[----:B------:R-:W-:Y:S01]  /*11840*/  STL [R1+0x25c], RZ ;  /* 0x00025cff01007387 */ /* 0x000fe20000100800 */
[C---:B------:R-:W-:Y:S02]  /*11850*/  LOP3.LUT R32, R0.reuse, 0x40, RZ, 0x3c, !PT ;  /* 0x0000004000207812 */ /* 0x040fe400078e3cff */
[----:B------:R-:W-:Y:S01]  /*11860*/  LOP3.LUT R27, R0, 0x60, RZ, 0x3c, !PT ;  /* 0x00000060001b7812 */ /* 0x000fe200078e3cff */
        /* <DEDUP_REMOVED lines=80> */
[----:B------:R-:W-:Y:S04]  /*11d70*/  STL [R1], RZ ;  /* 0x000000ff01007387 */ /* 0x000fe80000100800 */
        /* <DEDUP_REMOVED lines=142> */
[----:B------:R1:W-:Y:S04]  /*12660*/  STL [R1+0xf50], R24 ;  /* 0x000f501801007387 */ /* 0x0003e80000100800 */
[----:B------:R2:W-:Y:S04]  /*12670*/  STL [R1+0x63c], RZ ;  /* 0x00063cff01007387 */ /* 0x0005e80000100800 */
[----:B------:R2:W-:Y:S01]  /*12680*/  STL [R1+0x940], R25 ;  /* 0x0009401901007387 */ /* 0x0005e20000100800 */
[----:B-1----:R-:W-:-:S03]  /*12690*/  LOP3.LUT R24, R25, 0x40, RZ, 0x3c, !PT ;  /* 0x0000004019187812 */ /* 0x002fc600078e3cff */
        /* <DEDUP_REMOVED lines=44> */
[----:B------:R2:W-:Y:S04]  /*12960*/  STL [R1+0xf80], R26 ;  /* 0x000f801a01007387 */ /* 0x0005e80000100800 */
[----:B------:R2:W-:Y:S02]  /*12970*/  STL [R1+0x944], R24 ;  /* 0x0009441801007387 */ /* 0x0005e40000100800 */
.L_x_2:
[----:B-1----:R-:W3:Y:S01]  /*12980*/  LDL R36, [R1+0x940] ;  /* 0x0009400001247983 */ /* 0x002ee20000100800 */
[----:B------:R-:W-:-:S04]  /*12990*/  DEPBAR.LE SB0, 0x2 ;  /* 0x000080800000791a */ /* 0x000fc80000000000 */
[----:B------:R-:W-:Y:S04]  /*129a0*/  STL.64 [R1+0x16d8], R102 ;  /* 0x0016d86601007387 */ /* 0x000fe80000100a00 */
[----:B------:R1:W-:Y:S04]  /*129b0*/  STL.64 [R1+0x16d0], R100 ;  /* 0x0016d06401007387 */ /* 0x0003e80000100a00 */
[----:B-1----:R-:W4:Y:S04]  /*129c0*/  LDL.LU.64 R100, [R1+0x3e0] ;  /* 0x0003e00001647983 */ /* 0x002f280000300a00 */
[----:B------:R-:W4:Y:S04]  /*129d0*/  LDL.LU.64 R102, [R1+0x3e8] ;  /* 0x0003e80001667983 */ /* 0x000f280000300a00 */
[----:B------:R-:W-:Y:S04]  /*129e0*/  STL.64 [R1+0x16c8], R106 ;  /* 0x0016c86a01007387 */ /* 0x000fe80000100a00 */
[----:B------:R1:W-:Y:S04]  /*129f0*/  STL.64 [R1+0x16c0], R104 ;  /* 0x0016c06801007387 */ /* 0x0003e80000100a00 */
[----:B-12---:R-:W2:Y:S04]  /*12a00*/  LDL.LU.64 R104, [R1+0x3f0] ;  /* 0x0003f00001687983 */ /* 0x006ea80000300a00 */
[----:B------:R-:W2:Y:S04]  /*12a10*/  LDL.LU.64 R106, [R1+0x3f8] ;  /* 0x0003f800016a7983 */ /* 0x000ea80000300a00 */
[----:B------:R-:W-:Y:S04]  /*12a20*/  STL.64 [R1+0x16b8], R126 ;  /* 0x0016b87e01007387 */ /* 0x000fe80000100a00 */
[----:B------:R1:W-:Y:S04]  /*12a30*/  STL.64 [R1+0x16b0], R124 ;  /* 0x0016b07c01007387 */ /* 0x0003e80000100a00 */
[----:B-1----:R-:W2:Y:S04]  /*12a40*/  LDL.LU.64 R124, [R1+0x420] ;  /* 0x00042000017c7983 */ /* 0x002ea80000300a00 */
[----:B------:R-:W2:Y:S01]  /*12a50*/  LDL.LU.64 R126, [R1+0x428] ;  /* 0x00042800017e7983 */ /* 0x000ea20000300a00 */
[----:B------:R-:W-:Y:S01]  /*12a60*/  UIADD3 UR6, UPT, UPT, UR6, 0x1, URZ ;  /* 0x0000000106067890 */ /* 0x000fe2000fffe0ff */
[----:B------:R-:W-:-:S02]  /*12a70*/  LOP3.LUT R216, R0, 0x20, RZ, 0x3c, !PT ;  /* 0x0000002000d87812 */ /* 0x000fc400078e3cff */
[----:B------:R-:W-:Y:S01]  /*12a80*/  STL.64 [R1+0x16a8], R130 ;  /* 0x0016a88201007387 */ /* 0x000fe20000100a00 */
[----:B------:R-:W-:Y:S01]  /*12a90*/  UISETP.GT.AND UP0, UPT, UR6, 0x1, UPT ;  /* 0x000000010600788c */ /* 0x000fe2000bf04270 */
[C---:B------:R-:W-:Y:S02]  /*12aa0*/  LOP3.LUT R217, R0.reuse, 0x40, RZ, 0x3c, !PT ;  /* 0x0000004000d97812 */ /* 0x040fe400078e3cff */
[----:B------:R-:W-:Y:S01]  /*12ab0*/  STL.64 [R1+0x16a0], R128 ;  /* 0x0016a08001007387 */ /* 0x000fe20000100a00 */
[----:B------:R-:W-:Y:S01]  /*12ac0*/  USEL UR6, UR6, URZ, !UP0 ;  /* 0x000000ff06067287 */ /* 0x000fe2000c000000 */
[----:B------:R-:W-:Y:S02]  /*12ad0*/  LOP3.LUT R219, R0, 0x60, RZ, 0x3c, !PT ;  /* 0x0000006000db7812 */ /* 0x000fe400078e3cff */
[----:B------:R-:W-:Y:S01]  /*12ae0*/  STL.64 [R1+0x1698], R134 ;  /* 0x0016988601007387 */ /* 0x000fe20000100a00 */
[----:B------:R-:W-:Y:S02]  /*12af0*/  ULEA UR10, UR6, UR4, 0xf ;  /* 0x00000004060a7291 */ /* 0x000fe4000f8e78ff */
[----:B------:R-:W-:Y:S01]  /*12b00*/  ULEA UR7, UR6, UR4, 0xe ;  /* 0x0000000406077291 */ /* 0x000fe2000f8e70ff */
[----:B------:R-:W-:Y:S06]  /*12b10*/  BAR.SYNC.DEFER_BLOCKING 0x0 ;  /* 0x0000000000007b1d */ /* 0x000fec0000010000 */
[----:B------:R-:W-:Y:S04]  /*12b20*/  STL.64 [R1+0x1690], R132 ;  /* 0x0016908401007387 */ /* 0x000fe80000100a00 */
[----:B------:R-:W-:Y:S04]  /*12b30*/  STL.64 [R1+0x1688], R138 ;  /* 0x0016888a01007387 */ /* 0x000fe80000100a00 */
[----:B------:R-:W-:Y:S04]  /*12b40*/  STL.64 [R1+0x1680], R136 ;  /* 0x0016808801007387 */ /* 0x000fe80000100a00 */
[----:B------:R-:W-:Y:S04]  /*12b50*/  STL.64 [R1+0x1678], R142 ;  /* 0x0016788e01007387 */ /* 0x000fe80000100a00 */
[----:B------:R-:W-:Y:S04]  /*12b60*/  LDS R212, [R0+UR7+0x10000] ;  /* 0x0100000700d47984 */ /* 0x000fe80008000800 */
[----:B------:R-:W-:Y:S04]  /*12b70*/  LDS R214, [R0+UR7+0x10800] ;  /* 0x0108000700d67984 */ /* 0x000fe80008000800 */
[----:B------:R-:W-:Y:S04]  /*12b80*/  LDS R213, [R216+UR7+0x10000] ;  /* 0x01000007d8d57984 */ /* 0x000fe80008000800 */
[----:B------:R-:W-:Y:S04]  /*12b90*/  LDS R215, [R216+UR7+0x10800] ;  /* 0x01080007d8d77984 */ /* 0x000fe80008000800 */
[----:B------:R-:W-:Y:S04]  /*12ba0*/  STL.64 [R1+0x1670], R140 ;  /* 0x0016708c01007387 */ /* 0x000fe80000100a00 */
        /* <DEDUP_REMOVED lines=8> */
[----:B------:R-:W-:Y:S04]  /*12c30*/  STL [R1+0x100c], R3 ;  /* 0x00100c0301007387 */ /* 0x000fe80000100800 */
[----:B------:R-:W-:Y:S04]  /*12c40*/  STL [R1+0x1008], R2 ;  /* 0x0010080201007387 */ /* 0x000fe80000100800 */
[----:B------:R-:W-:Y:S04]  /*12c50*/  STL [R1+0xfa8], R245 ;  /* 0x000fa8f501007387 */ /* 0x000fe80000100800 */
[----:B------:R-:W-:Y:S04]  /*12c60*/  STL [R1+0xfa4], R244 ;  /* 0x000fa4f401007387 */ /* 0x000fe80000100800 */
[----:B-----5:R-:W-:Y:S04]  /*12c70*/  STL [R1+0xfa0], R252 ;  /* 0x000fa0fc01007387 */ /* 0x020fe80000100800 */
[----:B------:R-:W-:Y:S04]  /*12c80*/  STL [R1+0xf9c], R247 ;  /* 0x000f9cf701007387 */ /* 0x000fe80000100800 */
[----:B------:R-:W-:Y:S04]  /*12c90*/  STL [R1+0xf98], R246 ;  /* 0x000f98f601007387 */ /* 0x000fe80000100800 */
[----:B------:R-:W-:Y:S04]  /*12ca0*/  LDS R208, [R217+UR7+0x10000] ;  /* 0x01000007d9d07984 */ /* 0x000fe80008000800 */
[----:B------:R-:W-:Y:S04]  /*12cb0*/  LDS R210, [R217+UR7+0x10800] ;  /* 0x01080007d9d27984 */ /* 0x000fe80008000800 */
[----:B------:R-:W-:Y:S04]  /*12cc0*/  LDS R209, [R219+UR7+0x10000] ;  /* 0x01000007dbd17984 */ /* 0x000fe80008000800 */
[----:B------:R-:W-:Y:S04]  /*12cd0*/  LDS R211, [R219+UR7+0x10800] ;  /* 0x01080007dbd37984 */ /* 0x000fe80008000800 */
[----:B------:R-:W-:Y:S04]  /*12ce0*/  LDS R218, [R217+UR7+0x10980] ;  /* 0x01098007d9da7984 */ /* 0x000fe80008000800 */
[----:B---3--:R-:W1:Y:S04]  /*12cf0*/  LDSM.16.M88.4 R188, [R36+UR10] ;  /* 0x0000000a24bc783b */ /* 0x008e680008000200 */
[----:B------:R-:W3:Y:S04]  /*12d00*/  LDSM.16.M88.4 R184, [R36+UR10+0x800] ;  /* 0x0008000a24b8783b */ /* 0x000ee80008000200 */
[----:B------:R-:W1:Y:S04]  /*12d10*/  LDSM.16.M88.4 R32, [R36+UR10+0x1000] ;  /* 0x0010000a2420783b */ /* 0x000e680008000200 */
[----:B------:R-:W1:Y:S04]  /*12d20*/  LDSM.16.M88.4 R24, [R36+UR10+0x1800] ;  /* 0x0018000a2418783b */ /* 0x000e680008000200 */
[----:B------:R-:W1:Y:S04]  /*12d30*/  LDSM.16.M88.4 R180, [R36+UR10+0x2000] ;  /* 0x0020000a24b4783b */ /* 0x000e680008000200 */
[----:B------:R-:W1:Y:S04]  /*12d40*/  LDSM.16.M88.4 R176, [R36+UR10+0x2800] ;  /* 0x0028000a24b0783b */ /* 0x000e680008000200 */
[----:B------:R-:W1:Y:S04]  /*12d50*/  LDSM.16.M88.4 R172, [R36+UR10+0x3000] ;  /* 0x0030000a24ac783b */ /* 0x000e680008000200 */
[----:B------:R-:W2:Y:S04]  /*12d60*/  LDSM.16.M88.4 R120, [R36+UR10+0x3800] ;  /* 0x0038000a2478783b */ /* 0x000ea80008000200 */
[----:B------:R-:W2:Y:S04]  /*12d70*/  LDSM.16.M88.4 R116, [R36+UR10+0x4000] ;  /* 0x0040000a2474783b */ /* 0x000ea80008000200 */
[----:B------:R-:W4:Y:S04]  /*12d80*/  LDSM.16.M88.4 R112, [R36+UR10+0x4800] ;  /* 0x0048000a2470783b */ /* 0x000f280008000200 */
[----:B------:R-:W4:Y:S04]  /*12d90*/  LDSM.16.M88.4 R108, [R36+UR10+0x5000] ;  /* 0x0050000a246c783b */ /* 0x000f280008000200 */
[----:B------:R-:W4:Y:S04]  /*12da0*/  LDSM.16.M88.4 R60, [R36+UR10+0x5800] ;  /* 0x0058000a243c783b */ /* 0x000f280008000200 */
[----:B------:R-:W4:Y:S04]  /*12db0*/  LDSM.16.M88.4 R56, [R36+UR10+0x6000] ;  /* 0x0060000a2438783b */ /* 0x000f280008000200 */
[----:B------:R-:W4:Y:S04]  /*12dc0*/  LDSM.16.M88.4 R52, [R36+UR10+0x6800] ;  /* 0x0068000a2434783b */ /* 0x000f280008000200 */
[----:B------:R-:W4:Y:S04]  /*12dd0*/  LDSM.16.M88.4 R48, [R36+UR10+0x7000] ;  /* 0x0070000a2430783b */ /* 0x000f280008000200 */
[----:B------:R-:W4:Y:S04]  /*12de0*/  LDSM.16.M88.4 R36, [R36+UR10+0x7800] ;  /* 0x0078000a2424783b */ /* 0x000f280008000200 */
[----:B-1----:R-:W-:Y:S04]  /*12df0*/  STL [R1+0x1550], R190 ;  /* 0x001550be01007387 */ /* 0x002fe80000100800 */
[----:B------:R-:W-:Y:S04]  /*12e00*/  STL [R1+0x154c], R191 ;  /* 0x00154cbf01007387 */ /* 0x000fe80000100800 */
[----:B---3--:R-:W-:Y:S01]  /*12e10*/  STL [R1+0x1544], R186 ;  /* 0x001544ba01007387 */ /* 0x008fe20000100800 */
[C---:B--2---:R-:W-:Y:S03]  /*12e20*/  HMMA.1688.F32.TF32 R128, R212.reuse, R188, R124 ;  /* 0x000000bcd480723c */ /* 0x044fe6000008107c */
        /* <DEDUP_REMOVED lines=14> */
[C---:B------:R-:W-:Y:S03]  /*12f10*/  HMMA.1688.F32.TF32 R104, R212.reuse, R184, R104 ;  /* 0x000000b8d468723c */ /* 0x040fe60000081068 */
[----:B------:R-:W-:Y:S04]  /*12f20*/  STL [R1+0x1580], R119 ;  /* 0x0015807701007387 */ /* 0x000fe80000100800 */
[----:B----4-:R-:W-:Y:S04]  /*12f30*/  STL [R1+0x158c], R114 ;  /* 0x00158c7201007387 */ /* 0x010fe80000100800 */
[----:B------:R-:W-:Y:S04]  /*12f40*/  STL [R1+0x1588], R115 ;  /* 0x0015887301007387 */ /* 0x000fe80000100800 */
[----:B------:R-:W-:Y:S04]  /*12f50*/  STL [R1+0x1594], R110 ;  /* 0x0015946e01007387 */ /* 0x000fe80000100800 */
[----:B------:R-:W-:Y:S04]  /*12f60*/  STL [R1+0x1590], R111 ;  /* 0x0015906f01007387 */ /* 0x000fe80000100800 */
[----:B------:R1:W-:Y:S04]  /*12f70*/  STL [R1+0x159c], R62 ;  /* 0x00159c3e01007387 */ /* 0x0003e80000100800 */
[----:B------:R2:W-:Y:S04]  /*12f80*/  STL [R1+0x1598], R63 ;  /* 0x0015983f01007387 */ /* 0x0005e80000100800 */
[----:B------:R-:W-:Y:S01]  /*12f90*/  STL [R1+0x15a4], R58 ;  /* 0x0015a43a01007387 */ /* 0x000fe20000100800 */
[----:B------:R-:W-:Y:S03]  /*12fa0*/  HMMA.1688.F32.TF32 R100, R212, R32, R100 ;  /* 0x00000020d464723c */ /* 0x000fe60000081064 */
[----:B------:R-:W-:Y:S04]  /*12fb0*/  STL [R1+0x15a0], R59 ;  /* 0x0015a03b01007387 */ /* 0x000fe80000100800 */
[----:B------:R3:W-:Y:S04]  /*12fc0*/  STL [R1+0x15ac], R54 ;  /* 0x0015ac3601007387 */ /* 0x0007e80000100800 */
[----:B------:R4:W-:Y:S04]  /*12fd0*/  STL [R1+0x15a8], R55 ;  /* 0x0015a83701007387 */ /* 0x0009e80000100800 */
[----:B------:R-:W-:Y:S04]  /*12fe0*/  STL [R1+0x15b4], R50 ;  /* 0x0015b43201007387 */ /* 0x000fe80000100800 */
[----:B------:R-:W-:Y:S04]  /*12ff0*/  STL [R1+0x15b0], R51 ;  /* 0x0015b03301007387 */ /* 0x000fe80000100800 */
[----:B------:R1:W-:Y:S04]  /*13000*/  STL [R1+0x15bc], R38 ;  /* 0x0015bc2601007387 */ /* 0x0003e80000100800 */
[----:B------:R2:W-:Y:S04]  /*13010*/  STL [R1+0x15b8], R39 ;  /* 0x0015b82701007387 */ /* 0x0005e80000100800 */
[----:B------:R-:W3:Y:S04]  /*13020*/  LDL.LU.64 R124, [R1+0x3d0] ;  /* 0x0003d000017c7983 */ /* 0x000ee80000300a00 */
[----:B------:R-:W3:Y:S01]  /*13030*/  LDL.LU.64 R126, [R1+0x3d8] ;  /* 0x0003d800017e7983 */ /* 0x000ee20000300a00 */
[----:B-1----:R-:W-:Y:S01]  /*13040*/  IMAD.MOV.U32 R62, RZ, RZ, R104 ;  /* 0x000000ffff3e7224 */ /* 0x002fe200078e0068 */
[----:B------:R-:W-:Y:S01]  /*13050*/  MOV R111, R107 ;  /* 0x0000006b006f7202 */ /* 0x000fe20000000f00 */
[----:B--2---:R-:W-:Y:S01]  /*13060*/  IMAD.MOV.U32 R63, RZ, RZ, R105 ;  /* 0x000000ffff3f7224 */ /* 0x004fe200078e0069 */
[----:B------:R1:W-:Y:S01]  /*13070*/  STL.64 [R1+0x420], R128 ;  /* 0x0004208001007387 */ /* 0x0003e20000100a00 */
[----:B------:R-:W-:-:S03]  /*13080*/  IMAD.MOV.U32 R110, RZ, RZ, R106 ;  /* 0x000000ffff6e7224 */ /* 0x000fc600078e006a */
[----:B------:R2:W-:Y:S04]  /*13090*/  STL.64 [R1+0x428], R130 ;  /* 0x0004288201007387 */ /* 0x0005e80000100a00 */
[----:B------:R-:W2:Y:S04]  /*130a0*/  LDL.LU.64 R104, [R1+0x3c0] ;  /* 0x0003c00001687983 */ /* 0x000ea80000300a00 */
[----:B------:R-:W2:Y:S01]  /*130b0*/  LDL.LU.64 R106, [R1+0x3c8] ;  /* 0x0003c800016a7983 */ /* 0x000ea20000300a00 */
[----:B------:R-:W-:Y:S02]  /*130c0*/  IMAD.MOV.U32 R114, RZ, RZ, R100 ;  /* 0x000000ffff727224 */ /* 0x000fe400078e0064 */
[----:B------:R-:W-:Y:S01]  /*130d0*/  IMAD.MOV.U32 R115, RZ, RZ, R101 ;  /* 0x000000ffff737224 */ /* 0x000fe200078e0065 */
[----:B------:R1:W-:Y:S01]  /*130e0*/  STL [R1+0x15cc], R111 ;  /* 0x0015cc6f01007387 */ /* 0x0003e20000100800 */
[----:B------:R-:W-:-:S02]  /*130f0*/  IMAD.MOV.U32 R118, RZ, RZ, R102 ;  /* 0x000000ffff767224 */ /* 0x000fc400078e0066 */
[----:B------:R-:W-:Y:S01]  /*13100*/  IMAD.MOV.U32 R119, RZ, RZ, R103 ;  /* 0x000000ffff777224 */ /* 0x000fe200078e0067 */
[----:B------:R1:W-:Y:S04]  /*13110*/  STL [R1+0x15c8], R110 ;  /* 0x0015c86e01007387 */ /* 0x0003e80000100800 */
[----:B------:R1:W-:Y:S04]  /*13120*/  STL [R1+0x15c4], R63 ;  /* 0x0015c43f01007387 */ /* 0x0003e80000100800 */
[----:B------:R1:W-:Y:S04]  /*13130*/  STL [R1+0x15c0], R62 ;  /* 0x0015c03e01007387 */ /* 0x0003e80000100800 */
[----:B------:R-:W4:Y:S04]  /*13140*/  LDL.LU.64 R100, [R1+0x3b0] ;  /* 0x0003b00001647983 */ /* 0x000f280000300a00 */
[----:B------:R-:W4:Y:S04]  /*13150*/  LDL.LU.64 R102, [R1+0x3b8] ;  /* 0x0003b80001667983 */ /* 0x000f280000300a00 */
[----:B------:R-:W-:Y:S04]  /*13160*/  STL [R1+0x15dc], R119 ;  /* 0x0015dc7701007387 */ /* 0x000fe80000100800 */
[----:B------:R-:W-:Y:S04]  /*13170*/  STL [R1+0x15d8], R118 ;  /* 0x0015d87601007387 */ /* 0x000fe80000100800 */
[----:B------:R-:W-:Y:S04]  /*13180*/  STL [R1+0x15d4], R115 ;  /* 0x0015d47301007387 */ /* 0x000fe80000100800 */
[----:B------:R-:W-:Y:S01]  /*13190*/  STL [R1+0x15d0], R114 ;  /* 0x0015d07201007387 */ /* 0x000fe20000100800 */
[C---:B---3--:R-:W-:Y:S08]  /*131a0*/  HMMA.1688.F32.TF32 R124, R212.reuse, R24, R124 ;  /* 0x00000018d47c723c */ /* 0x048ff0000008107c */
[----:B--2---:R-:W-:Y:S11]  /*131b0*/  HMMA.1688.F32.TF32 R104, R212, R180, R104 ;  /* 0x000000b4d468723c */ /* 0x004ff60000081068 */
[----:B------:R-:W-:Y:S01]  /*131c0*/  MOV R54, R124 ;  /* 0x0000007c00367202 */ /* 0x000fe20000000f00 */
[----:B----4-:R-:W-:-:S02]  /*131d0*/  IMAD.MOV.U32 R55, RZ, RZ, R125 ;  /* 0x000000ffff377224 */ /* 0x010fc400078e007d */
[----:B------:R-:W-:Y:S01]  /*131e0*/  IMAD.MOV.U32 R59, RZ, RZ, R127 ;  /* 0x000000ffff3b7224 */ /* 0x000fe200078e007f */
[----:B------:R-:W2:Y:S01]  /*131f0*/  LDL.LU.64 R124, [R1+0x3a0] ;  /* 0x0003a000017c7983 */ /* 0x000ea20000300a00 */
[----:B------:R-:W-:-:S03]  /*13200*/  IMAD.MOV.U32 R58, RZ, RZ, R126 ;  /* 0x000000ffff3a7224 */ /* 0x000fc600078e007e */
[----:B------:R-:W2:Y:S04]  /*13210*/  LDL.LU.64 R126, [R1+0x3a8] ;  /* 0x0003a800017e7983 */ /* 0x000ea80000300a00 */
[----:B------:R-:W-:Y:S01]  /*13220*/  STL [R1+0x15ec], R59 ;  /* 0x0015ec3b01007387 */ /* 0x000fe20000100800 */
[----:B------:R-:W-:Y:S03]  /*13230*/  HMMA.1688.F32.TF32 R100, R212, R176, R100 ;  /* 0x000000b0d464723c */ /* 0x000fe60000081064 */
[----:B------:R-:W-:Y:S01]  /*13240*/  STL [R1+0x15e8], R58 ;  /* 0x0015e83a01007387 */ /* 0x000fe20000100800 */
[----:B------:R-:W-:Y:S01]  /*13250*/  IMAD.MOV.U32 R38, RZ, RZ, R104 ;  /* 0x000000ffff267224 */ /* 0x000fe200078e0068 */
[----:B------:R-:W-:Y:S01]  /*13260*/  MOV R39, R105 ;  /* 0x0000006900277202 */ /* 0x000fe20000000f00 */
[----:B------:R-:W-:Y:S01]  /*13270*/  IMAD.MOV.U32 R51, RZ, RZ, R107 ;  /* 0x000000ffff337224 */ /* 0x000fe200078e006b */
[----:B------:R-:W-:Y:S01]  /*13280*/  STL [R1+0x15e4], R55 ;  /* 0x0015e43701007387 */ /* 0x000fe20000100800 */
[----:B------:R-:W-:-:S03]  /*13290*/  IMAD.MOV.U32 R50, RZ, RZ, R106 ;  /* 0x000000ffff327224 */ /* 0x000fc600078e006a */
[----:B------:R-:W-:Y:S04]  /*132a0*/  STL [R1+0x15e0], R54 ;  /* 0x0015e03601007387 */ /* 0x000fe80000100800 */
[----:B------:R-:W3:Y:S04]  /*132b0*/  LDL.LU.64 R104, [R1+0x390] ;  /* 0x0003900001687983 */ /* 0x000ee80000300a00 */
[----:B------:R-:W3:Y:S04]  /*132c0*/  LDL.LU.64 R106, [R1+0x398] ;  /* 0x00039800016a7983 */ /* 0x000ee80000300a00 */
[----:B------:R-:W-:Y:S01]  /*132d0*/  STL [R1+0x15fc], R51 ;  /* 0x0015fc3301007387 */ /* 0x000fe20000100800 */
[----:B------:R-:W-:-:S03]  /*132e0*/  IMAD.MOV.U32 R178, RZ, RZ, R100 ;  /* 0x000000ffffb27224 */ /* 0x000fc600078e0064 */
[----:B------:R-:W-:Y:S01]  /*132f0*/  STL [R1+0x15f8], R50 ;  /* 0x0015f83201007387 */ /* 0x000fe20000100800 */
[----:B------:R-:W-:Y:S01]  /*13300*/  IMAD.MOV.U32 R179, RZ, RZ, R101 ;  /* 0x000000ffffb37224 */ /* 0x000fe200078e0065 */
[----:B------:R-:W-:Y:S02]  /*13310*/  MOV R182, R102 ;  /* 0x0000006600b67202 */ /* 0x000fe40000000f00 */
[----:B------:R-:W-:Y:S01]  /*13320*/  STL [R1+0x15f4], R39 ;  /* 0x0015f42701007387 */ /* 0x000fe20000100800 */
[----:B------:R-:W-:-:S03]  /*13330*/  IMAD.MOV.U32 R183, RZ, RZ, R103 ;  /* 0x000000ffffb77224 */ /* 0x000fc600078e0067 */
[----:B------:R-:W-:Y:S04]  /*13340*/  STL [R1+0x15f0], R38 ;  /* 0x0015f02601007387 */ /* 0x000fe80000100800 */
[----:B------:R-:W4:Y:S04]  /*13350*/  LDL.LU.64 R100, [R1+0x380] ;  /* 0x0003800001647983 */ /* 0x000f280000300a00 */
[----:B------:R-:W4:Y:S04]  /*13360*/  LDL.LU.64 R102, [R1+0x388] ;  /* 0x0003880001667983 */ /* 0x000f280000300a00 */
[----:B------:R-:W-:Y:S04]  /*13370*/  STL [R1+0x160c], R183 ;  /* 0x00160cb701007387 */ /* 0x000fe80000100800 */
[----:B------:R-:W-:Y:S04]  /*13380*/  STL [R1+0x1608], R182 ;  /* 0x001608b601007387 */ /* 0x000fe80000100800 */
[----:B------:R-:W-:Y:S04]  /*13390*/  STL [R1+0x1604], R179 ;  /* 0x001604b301007387 */ /* 0x000fe80000100800 */
[----:B------:R-:W-:Y:S04]  /*133a0*/  STL [R1+0x1600], R178 ;  /* 0x001600b201007387 */ /* 0x000fe80000100800 */
[----:B------:R-:W4:Y:S04]  /*133b0*/  LDL.LU.64 R136, [R1+0x370] ;  /* 0x0003700001887983 */ /* 0x000f280000300a00 */
[----:B------:R-:W4:Y:S04]  /*133c0*/  LDL.LU.64 R138, [R1+0x378] ;  /* 0x00037800018a7983 */ /* 0x000f280000300a00 */
[----:B------:R-:W4:Y:S04]  /*133d0*/  LDL.LU.64 R132, [R1+0x360] ;  /* 0x0003600001847983 */ /* 0x000f280000300a00 */
[----:B------:R-:W4:Y:S04]  /*133e0*/  LDL.LU.64 R134, [R1+0x368] ;  /* 0x0003680001867983 */ /* 0x000f280000300a00 */
[----:B-1----:R-:W4:Y:S04]  /*133f0*/  LDL.LU.64 R128, [R1+0x350] ;  /* 0x0003500001807983 */ /* 0x002f280000300a00 */
[----:B------:R-:W4:Y:S01]  /*13400*/  LDL.LU.64 R130, [R1+0x358] ;  /* 0x0003580001827983 */ /* 0x000f220000300a00 */
[----:B--2---:R-:W-:-:S15]  /*13410*/  HMMA.1688.F32.TF32 R124, R212, R172, R124 ;  /* 0x000000acd47c723c */ /* 0x004fde000008107c */
[----:B------:R-:W-:-:S04]  /*13420*/  NOP ;  /* 0x0000000000007918 */ /* 0x000fc80000000000 */
[----:B------:R-:W-:Y:S01]  /*13430*/  MOV R190, R127 ;  /* 0x0000007f00be7202 */ /* 0x000fe20000000f00 */
[C---:B---3--:R-:W-:Y:S01]  /*13440*/  HMMA.1688.F32.TF32 R104, R212.reuse, R120, R104 ;  /* 0x00000078d468723c */ /* 0x048fe20000081068 */
[----:B------:R-:W-:Y:S02]  /*13450*/  IMAD.MOV.U32 R34, RZ, RZ, R126 ;  /* 0x000000ffff227224 */ /* 0x000fe400078e007e */
[----:B------:R-:W-:Y:S02]  /*13460*/  IMAD.MOV.U32 R27, RZ, RZ, R125 ;  /* 0x000000ffff1b7224 */ /* 0x000fe400078e007d */
[----:B------:R-:W-:Y:S01]  /*13470*/  IMAD.MOV.U32 R26, RZ, RZ, R124 ;  /* 0x000000ffff1a7224 */ /* 0x000fe200078e007c */
[----:B------:R1:W-:Y:S04]  /*13480*/  STL [R1+0x161c], R190 ;  /* 0x00161cbe01007387 */ /* 0x0003e80000100800 */
[----:B------:R2:W-:Y:S04]  /*13490*/  STL [R1+0x1618], R34 ;  /* 0x0016182201007387 */ /* 0x0005e80000100800 */
[----:B------:R3:W-:Y:S01]  /*134a0*/  STL [R1+0x1614], R27 ;  /* 0x0016141b01007387 */ /* 0x0007e20000100800 */
[----:B----4-:R-:W-:Y:S03]  /*134b0*/  HMMA.1688.F32.TF32 R100, R212, R116, R100 ;  /* 0x00000074d464723c */ /* 0x010fe60000081064 */
[----:B------:R4:W-:Y:S01]  /*134c0*/  STL [R1+0x1610], R26 ;  /* 0x0016101a01007387 */ /* 0x0009e20000100800 */
[----:B------:R-:W-:-:S02]  /*134d0*/  IMAD.MOV.U32 R175, RZ, RZ, R107 ;  /* 0x000000ffffaf7224 */ /* 0x000fc400078e006b */
[----:B------:R-:W-:Y:S01]  /*134e0*/  IMAD.MOV.U32 R174, RZ, RZ, R106 ;  /* 0x000000ffffae7224 */ /* 0x000fe200078e006a */
[----:B------:R-:W2:Y:S01]  /*134f0*/  LDL.LU.64 R124, [R1+0x330] ;  /* 0x00033000017c7983 */ /* 0x000ea20000300a00 */
[----:B------:R-:W-:Y:S02]  /*13500*/  IMAD.MOV.U32 R122, RZ, RZ, R104 ;  /* 0x000000ffff7a7224 */ /* 0x000fe400078e0068 */
[----:B------:R-:W-:Y:S01]  /*13510*/  IMAD.MOV.U32 R123, RZ, RZ, R105 ;  /* 0x000000ffff7b7224 */ /* 0x000fe200078e0069 */
[----:B------:R-:W2:Y:S04]  /*13520*/  LDL.LU.64 R126, [R1+0x338] ;  /* 0x00033800017e7983 */ /* 0x000ea80000300a00 */
[----:B------:R-:W2:Y:S04]  /*13530*/  LDL.LU.64 R104, [R1+0x320] ;  /* 0x0003200001687983 */ /* 0x000ea80000300a00 */
[----:B------:R-:W2:Y:S04]  /*13540*/  LDL.LU.64 R106, [R1+0x328] ;  /* 0x00032800016a7983 */ /* 0x000ea80000300a00 */
[----:B------:R1:W-:Y:S01]  /*13550*/  STL [R1+0x162c], R175 ;  /* 0x00162caf01007387 */ /* 0x0003e20000100800 */
[----:B------:R-:W-:Y:S01]  /*13560*/  MOV R111, R100 ;  /* 0x00000064006f7202 */ /* 0x000fe20000000f00 */
[----:B------:R-:W-:-:S02]  /*13570*/  IMAD.MOV.U32 R110, RZ, RZ, R101 ;  /* 0x000000ffff6e7224 */ /* 0x000fc400078e0065 */
[----:B------:R-:W-:Y:S01]  /*13580*/  STL [R1+0x1628], R174 ;  /* 0x001628ae01007387 */ /* 0x000fe20000100800 */
[----:B------:R-:W-:-:S03]  /*13590*/  IMAD.MOV.U32 R63, RZ, RZ, R102 ;  /* 0x000000ffff3f7224 */ /* 0x000fc600078e0066 */
[----:B------:R1:W-:Y:S01]  /*135a0*/  STL [R1+0x1624], R123 ;  /* 0x0016247b01007387 */ /* 0x0003e20000100800 */
[----:B------:R-:W-:-:S03]  /*135b0*/  IMAD.MOV.U32 R62, RZ, RZ, R103 ;  /* 0x000000ffff3e7224 */ /* 0x000fc600078e0067 */
[----:B------:R1:W-:Y:S04]  /*135c0*/  STL [R1+0x1620], R122 ;  /* 0x0016207a01007387 */ /* 0x0003e80000100800 */
[----:B------:R-:W2:Y:S04]  /*135d0*/  LDL.LU.64 R100, [R1+0x300] ;  /* 0x0003000001647983 */ /* 0x000ea80000300a00 */
[----:B------:R-:W2:Y:S02]  /*135e0*/  LDL.LU.64 R102, [R1+0x308] ;  /* 0x0003080001667983 */ /* 0x000ea40000300a00 */
[----:B--2---:R-:W-:-:S15]  /*135f0*/  HMMA.1688.F32.TF32 R100, R212, R48, R100 ;  /* 0x00000030d464723c */ /* 0x004fde0000081064 */
[----:B------:R-:W-:-:S04]  /*13600*/  NOP ;  /* 0x0000000000007918 */ /* 0x000fc80000000000 */
[----:B-1----:R-:W-:Y:S01]  /*13610*/  IMAD.MOV.U32 R190, RZ, RZ, R100 ;  /* 0x000000ffffbe7224 */ /* 0x002fe200078e0064 */
[----:B------:R-:W-:Y:S01]  /*13620*/  MOV R34, R101 ;  /* 0x0000006500227202 */ /* 0x000fe20000000f00 */
[----:B---3--:R-:W-:Y:S01]  /*13630*/  IMAD.MOV.U32 R27, RZ, RZ, R102 ;  /* 0x000000ffff1b7224 */ /* 0x008fe200078e0066 */
[----:B------:R-:W2:Y:S01]  /*13640*/  LDL.LU.64 R100, [R1+0x2d0] ;  /* 0x0002d00001647983 */ /* 0x000ea20000300a00 */
[----:B----4-:R-:W-:-:S03]  /*13650*/  IMAD.MOV.U32 R26, RZ, RZ, R103 ;  /* 0x000000ffff1a7224 */ /* 0x010fc600078e0067 */
[----:B------:R-:W2:Y:S01]  /*13660*/  LDL.LU.64 R102, [R1+0x2d8] ;  /* 0x0002d80001667983 */ /* 0x000ea20000300a00 */
[C---:B------:R-:W-:Y:S03]  /*13670*/  HMMA.1688.F32.TF32 R136, R212.reuse, R112, R136 ;  /* 0x00000070d488723c */ /* 0x040fe60000081088 */
[----:B------:R-:W3:Y:S04]  /*13680*/  LDL.LU.64 R244, [R1+0x2a0] ;  /* 0x0002a00001f47983 */ /* 0x000ee80000300a00 */
[----:B------:R-:W3:Y:S01]  /*13690*/  LDL.LU.64 R246, [R1+0x2a8] ;  /* 0x0002a80001f67983 */ /* 0x000ee20000300a00 */
[C---:B------:R-:W-:Y:S03]  /*136a0*/  HMMA.1688.F32.TF32 R132, R212.reuse, R108, R132 ;  /* 0x0000006cd484723c */ /* 0x040fe60000081084 */
[----:B------:R-:W4:Y:S04]  /*136b0*/  LDL.LU.64 R228, [R1+0x250] ;  /* 0x0002500001e47983 */ /* 0x000f280000300a00 */
[----:B------:R-:W4:Y:S01]  /*136c0*/  LDL.LU.64 R230, [R1+0x258] ;  /* 0x0002580001e67983 */ /* 0x000f220000300a00 */
[C---:B------:R-:W-:Y:S03]  /*136d0*/  HMMA.1688.F32.TF32 R128, R212.reuse, R60, R128 ;  /* 0x0000003cd480723c */ /* 0x040fe60000081080 */
[----:B------:R-:W3:Y:S04]  /*136e0*/  LDL.LU.64 R220, [R1+0x240] ;  /* 0x0002400001dc7983 */ /* 0x000ee80000300a00 */
[----:B------:R-:W3:Y:S01]  /*136f0*/  LDL.LU.64 R222, [R1+0x248] ;  /* 0x0002480001de7983 */ /* 0x000ee20000300a00 */
[C---:B------:R-:W-:Y:S03]  /*13700*/  HMMA.1688.F32.TF32 R124, R212.reuse, R56, R124 ;  /* 0x00000038d47c723c */ /* 0x040fe6000008107c */
[----:B------:R-:W3:Y:S04]  /*13710*/  LDL.LU.64 R200, [R1+0x230] ;  /* 0x0002300001c87983 */ /* 0x000ee80000300a00 */
[----:B------:R-:W3:Y:S01]  /*13720*/  LDL.LU.64 R202, [R1+0x238] ;  /* 0x0002380001ca7983 */ /* 0x000ee20000300a00 */
[----:B------:R-:W-:Y:S03]  /*13730*/  HMMA.1688.F32.TF32 R104, R212, R52, R104 ;  /* 0x00000034d468723c */ /* 0x000fe60000081068 */
[----:B------:R-:W3:Y:S01]  /*13740*/  LDL.LU.64 R164, [R1+0x220] ;  /* 0x0002200001a47983 */ /* 0x000ee20000300a00 */
[----:B------:R-:W-:Y:S01]  /*13750*/  IMAD.MOV.U32 R119, RZ, RZ, R136 ;  /* 0x000000ffff777224 */ /* 0x000fe200078e0088 */
[----:B------:R-:W-:-:S02]  /*13760*/  MOV R118, R137 ;  /* 0x0000008900767202 */ /* 0x000fc40000000f00 */
[----:B------:R-:W3:Y:S01]  /*13770*/  LDL.LU.64 R166, [R1+0x228] ;  /* 0x0002280001a67983 */ /* 0x000ee20000300a00 */
[----:B------:R-:W-:-:S03]  /*13780*/  IMAD.MOV.U32 R115, RZ, RZ, R138 ;  /* 0x000000ffff737224 */ /* 0x000fc600078e008a */
[----:B------:R-:W3:Y:S01]  /*13790*/  LDL.LU.64 R140, [R1+0x200] ;  /* 0x00020000018c7983 */ /* 0x000ee20000300a00 */
[----:B------:R-:W-:-:S03]  /*137a0*/  IMAD.MOV.U32 R114, RZ, RZ, R139 ;  /* 0x000000ffff727224 */ /* 0x000fc600078e008b */
[----:B------:R-:W3:Y:S01]  /*137b0*/  LDL.LU.64 R142, [R1+0x208] ;  /* 0x00020800018e7983 */ /* 0x000ee20000300a00 */
[----:B------:R-:W-:Y:S01]  /*137c0*/  IMAD.MOV.U32 R191, RZ, RZ, R132 ;  /* 0x000000ffffbf7224 */ /* 0x000fe200078e0084 */
[----:B------:R-:W-:Y:S01]  /*137d0*/  MOV R186, R134 ;  /* 0x0000008600ba7202 */ /* 0x000fe20000000f00 */
[----:B------:R-:W-:Y:S01]  /*137e0*/  IMAD.MOV.U32 R35, RZ, RZ, R133 ;  /* 0x000000ffff237224 */ /* 0x000fe200078e0085 */
        /* <DEDUP_REMOVED lines=9> */
[----:B------:R-:W-:Y:S02]  /*13880*/  IMAD.MOV.U32 R51, RZ, RZ, R124 ;  /* 0x000000ffff337224 */ /* 0x000fe400078e007c */
[----:B------:R-:W-:Y:S01]  /*13890*/  IMAD.MOV.U32 R50, RZ, RZ, R125 ;  /* 0x000000ffff327224 */ /* 0x000fe200078e007d */
        /* <DEDUP_REMOVED lines=9> */
[----:B------:R-:W3:Y:S04]  /*13930*/  LDL.LU.64 R126, [R1+0x1b8] ;  /* 0x0001b800017e7983 */ /* 0x000ee80000300a00 */
[----:B------:R-:W3:Y:S04]  /*13940*/  LDL.LU.64 R104, [R1+0x1a0] ;  /* 0x0001a00001687983 */ /* 0x000ee80000300a00 */
[----:B------:R-:W3:Y:S01]  /*13950*/  LDL.LU.64 R106, [R1+0x1a8] ;  /* 0x0001a800016a7983 */ /* 0x000ee20000300a00 */
[----:B--2---:R-:W-:Y:S03]  /*13960*/  HMMA.1688.F32.TF32 R212, R212, R36, R100 ;  /* 0x00000024d4d4723c */ /* 0x004fe60000081064 */
[----:B------:R-:W2:Y:S04]  /*13970*/  LDL.LU.64 R102, [R1+0x16d8] ;  /* 0x0016d80001667983 */ /* 0x000ea80000300a00 */
[----:B------:R-:W2:-:S12]  /*13980*/  LDL.LU.64 R100, [R1+0x16d0] ;  /* 0x0016d00001647983 */ /* 0x000e980000300a00 */
[----:B------:R-:W-:Y:S01]  /*13990*/  IMAD.MOV.U32 R175, RZ, RZ, R212 ;  /* 0x000000ffffaf7224 */ /* 0x000fe200078e00d4 */
[----:B------:R-:W-:Y:S01]  /*139a0*/  MOV R123, R214 ;  /* 0x000000d6007b7202 */ /* 0x000fe20000000f00 */
[----:B------:R-:W-:Y:S02]  /*139b0*/  IMAD.MOV.U32 R174, RZ, RZ, R213 ;  /* 0x000000ffffae7224 */ /* 0x000fe400078e00d5 */
[----:B------:R-:W-:Y:S01]  /*139c0*/  IMAD.MOV.U32 R122, RZ, RZ, R215 ;  /* 0x000000ffff7a7224 */ /* 0x000fe200078e00d7 */
[----:B------:R-:W2:Y:S04]  /*139d0*/  LDL.LU.64 R212, [R1+0x2c0] ;  /* 0x0002c00001d47983 */ /* 0x000ea80000300a00 */
[----:B------:R-:W2:Y:S01]  /*139e0*/  LDL.LU.64 R214, [R1+0x2c8] ;  /* 0x0002c80001d67983 */ /* 0x000ea20000300a00 */
[C---:B----4-:R-:W-:Y:S08]  /*139f0*/  HMMA.1688.F32.TF32 R228, R208.reuse, R32, R228 ;  /* 0x00000020d0e4723c */ /* 0x050ff000000810e4 */
[C---:B---3--:R-:W-:Y:S08]  /*13a00*/  HMMA.1688.F32.TF32 R220, R208.reuse, R24, R220 ;  /* 0x00000018d0dc723c */ /* 0x048ff000000810dc */
[----:B--2---:R-:W-:-:S15]  /*13a10*/  HMMA.1688.F32.TF32 R212, R208, R188, R212 ;  /* 0x000000bcd0d4723c */ /* 0x004fde00000810d4 */
[----:B------:R-:W-:-:S04]  /*13a20*/  NOP ;  /* 0x0000000000007918 */ /* 0x000fc80000000000 */
[----:B------:R-:W-:Y:S04]  /*13a30*/  STL.64 [R1+0x560], R212 ;  /* 0x000560d401007387 */ /* 0x000fe80000100a00 */
[----:B------:R1:W-:Y:S02]  /*13a40*/  STL.64 [R1+0x568], R214 ;  /* 0x000568d601007387 */ /* 0x0003e40000100a00 */
[----:B-1----:R-:W-:-:S15]  /*13a50*/  HMMA.1688.F32.TF32 R212, R208, R184, R244 ;  /* 0x000000b8d0d4723c */ /* 0x002fde00000810f4 */
[----:B------:R-:W-:-:S04]  /*13a60*/  NOP ;  /* 0x0000000000007918 */ /* 0x000fc80000000000 */
[----:B------:R-:W-:Y:S04]  /*13a70*/  STL.64 [R1+0x550], R212 ;  /* 0x000550d401007387 */ /* 0x000fe80000100a00 */
[----:B------:R1:W-:Y:S02]  /*13a80*/  STL.64 [R1+0x558], R214 ;  /* 0x000558d601007387 */ /* 0x0003e40000100a00 */
[C---:B-1----:R-:W-:Y:S08]  /*13a90*/  HMMA.1688.F32.TF32 R212, R208.reuse, R180, R200 ;  /* 0x000000b4d0d4723c */ /* 0x042ff000000810c8 */
[C---:B------:R-:W-:Y:S08]  /*13aa0*/  HMMA.1688.F32.TF32 R200, R208.reuse, R176, R164 ;  /* 0x000000b0d0c8723c */ /* 0x040ff000000810a4 */
[C---:B------:R-:W-:Y:S08]  /*13ab0*/  HMMA.1688.F32.TF32 R164, R208.reuse, R172, R140 ;  /* 0x000000acd0a4723c */ /* 0x040ff0000008108c */
[C---:B------:R-:W-:Y:S01]  /*13ac0*/  HMMA.1688.F32.TF32 R140, R208.reuse, R120, R136 ;  /* 0x00000078d08c723c */ /* 0x040fe20000081088 */
[----:B------:R-:W-:Y:S07]  /*13ad0*/  STL.64 [R1+0x500], R228 ;  /* 0x000500e401007387 */ /* 0x000fee0000100a00 */
[C---:B------:R-:W-:Y:S01]  /*13ae0*/  HMMA.1688.F32.TF32 R136, R208.reuse, R116, R132 ;  /* 0x00000074d088723c */ /* 0x040fe20000081084 */
[----:B------:R-:W-:Y:S07]  /*13af0*/  STL.64 [R1+0x508], R230 ;  /* 0x000508e601007387 */ /* 0x000fee0000100a00 */
[C---:B------:R-:W-:Y:S01]  /*13b00*/  HMMA.1688.F32.TF32 R132, R208.reuse, R112, R128 ;  /* 0x00000070d084723c */ /* 0x040fe20000081080 */
[----:B------:R-:W-:Y:S07]  /*13b10*/  STL.64 [R1+0x4f0], R220 ;  /* 0x0004f0dc01007387 */ /* 0x000fee0000100a00 */
[C---:B------:R-:W-:Y:S01]  /*13b20*/  HMMA.1688.F32.TF32 R128, R208.reuse, R108, R124 ;  /* 0x0000006cd080723c */ /* 0x040fe2000008107c */
[----:B------:R-:W-:Y:S04]  /*13b30*/  STL.64 [R1+0x4f8], R222 ;  /* 0x0004f8de01007387 */ /* 0x000fe80000100a00 */
[----:B------:R-:W-:Y:S03]  /*13b40*/  STL.64 [R1+0x4c0], R212 ;  /* 0x0004c0d401007387 */ /* 0x000fe60000100a00 */
[----:B------:R-:W-:Y:S01]  /*13b50*/  HMMA.1688.F32.TF32 R124, R208, R60, R104 ;  /* 0x0000003cd07c723c */ /* 0x000fe20000081068 */
        /* <DEDUP_REMOVED lines=11> */
[----:B------:R-:W2:Y:S04]  /*13c10*/  LDL.LU.64 R104, [R1+0x180] ;  /* 0x0001800001687983 */ /* 0x000ea80000300a00 */
[----:B------:R-:W-:Y:S04]  /*13c20*/  STL.64 [R1+0x3d0], R128 ;  /* 0x0003d08001007387 */ /* 0x000fe80000100a00 */
[----:B------:R-:W-:Y:S04]  /*13c30*/  STL.64 [R1+0x3d8], R130 ;  /* 0x0003d88201007387 */ /* 0x000fe80000100a00 */
[----:B------:R-:W2:Y:S04]  /*13c40*/  LDL.LU.64 R106, [R1+0x188] ;  /* 0x00018800016a7983 */ /* 0x000ea80000300a00 */
[----:B------:R1:W-:Y:S04]  /*13c50*/  STL.64 [R1+0x3c0], R124 ;  /* 0x0003c07c01007387 */ /* 0x0003e80000100a00 */
[----:B------:R3:W-:Y:S04]  /*13c60*/  STL.64 [R1+0x3c8], R126 ;  /* 0x0003c87e01007387 */ /* 0x0007e80000100a00 */
[----:B------:R-:W-:Y:S04]  /*13c70*/  LDS R212, [R0+UR7+0x10080] ;  /* 0x0100800700d47984 */ /* 0x000fe80008000800 */
[----:B-1----:R-:W4:Y:S04]  /*13c80*/  LDL.LU.64 R124, [R1+0x150] ;  /* 0x00015000017c7983 */ /* 0x002f280000300a00 */
[----:B---3--:R-:W4:Y:S04]  /*13c90*/  LDL.LU.64 R126, [R1+0x158] ;  /* 0x00015800017e7983 */ /* 0x008f280000300a00 */
[----:B------:R-:W3:Y:S04]  /*13ca0*/  LDL.LU.64 R128, [R1+0xa0] ;  /* 0x0000a00001807983 */ /* 0x000ee80000300a00 */
        /* <DEDUP_REMOVED lines=17> */
[----:B------:R-:W-:Y:S04]  /*13dc0*/  LDS R214, [R0+UR7+0x10880] ;  /* 0x0108800700d67984 */ /* 0x000fe80008000800 */
[----:B------:R-:W-:Y:S04]  /*13dd0*/  LDS R213, [R216+UR7+0x10080] ;  /* 0x01008007d8d57984 */ /* 0x000fe80008000800 */
[----:B------:R-:W1:Y:S04]  /*13de0*/  LDS R215, [R216+UR7+0x10880] ;  /* 0x01088007d8d77984 */ /* 0x000e680008000800 */
[----:B------:R-:W-:Y:S01]  /*13df0*/  LDS R216, [R217+UR7+0x10180] ;  /* 0x01018007d9d87984 */ /* 0x000fe20008000800 */
[C---:B-1----:R-:W-:Y:S08]  /*13e00*/  HMMA.1688.F32.TF32 R224, R212.reuse, R116, R224 ;  /* 0x00000074d4e0723c */ /* 0x042ff000000810e0 */
[C---:B------:R-:W-:Y:S08]  /*13e10*/  HMMA.1688.F32.TF32 R156, R212.reuse, R112, R156 ;  /* 0x00000070d49c723c */ /* 0x040ff0000008109c */
[C---:B------:R-:W-:Y:S08]  /*13e20*/  HMMA.1688.F32.TF32 R68, R212.reuse, R48, R68 ;  /* 0x00000030d444723c */ /* 0x040ff00000081044 */
[----:B------:R-:W-:Y:S08]  /*13e30*/  HMMA.1688.F32.TF32 R72, R212, R36, R72 ;  /* 0x00000024d448723c */ /* 0x000ff00000081048 */
[C---:B--2---:R-:W-:Y:S08]  /*13e40*/  HMMA.1688.F32.TF32 R104, R208.reuse, R56, R104 ;  /* 0x00000038d068723c */ /* 0x044ff00000081068 */
[C---:B----4-:R-:W-:Y:S08]  /*13e50*/  HMMA.1688.F32.TF32 R124, R208.reuse, R52, R124 ;  /* 0x00000034d07c723c */ /* 0x050ff0000008107c */
[C---:B---3--:R-:W-:Y:S03]  /*13e60*/  HMMA.1688.F32.TF32 R128, R208.reuse, R48, R128 ;  /* 0x00000030d080723c */ /* 0x048fe60000081080 */
[----:B------:R-:W-:Y:S05]  /*13e70*/  STL.64 [R1+0x3b0], R104 ;  /* 0x0003b06801007387 */ /* 0x000fea0000100a00 */
[----:B------:R-:W-:Y:S01]  /*13e80*/  HMMA.1688.F32.TF32 R208, R208, R36, R132 ;  /* 0x00000024d0d0723c */ /* 0x000fe20000081084 */
[----:B------:R1:W-:Y:S07]  /*13e90*/  STL.64 [R1+0x3b8], R106 ;  /* 0x0003b86a01007387 */ /* 0x0003ee0000100a00 */
[C---:B------:R-:W-:Y:S01]  /*13ea0*/  HMMA.1688.F32.TF32 R136, R212.reuse, R188, R136 ;  /* 0x000000bcd488723c */ /* 0x040fe20000081088 */
[----:B-1----:R-:W2:Y:S07]  /*13eb0*/  LDL.LU.64 R106, [R1+0x16c8] ;  /* 0x0016c800016a7983 */ /* 0x002eae0000300a00 */
[C---:B------:R-:W-:Y:S01]  /*13ec0*/  HMMA.1688.F32.TF32 R140, R212.reuse, R184, R140 ;  /* 0x000000b8d48c723c */ /* 0x040fe2000008108c */
[----:B------:R-:W2:Y:S04]  /*13ed0*/  LDL.LU.64 R104, [R1+0x16c0] ;  /* 0x0016c00001687983 */ /* 0x000ea80000300a00 */
[----:B------:R-:W-:Y:S03]  /*13ee0*/  STL.64 [R1+0x3a0], R124 ;  /* 0x0003a07c01007387 */ /* 0x000fe60000100a00 */
[----:B------:R-:W-:Y:S01]  /*13ef0*/  HMMA.1688.F32.TF32 R164, R212, R32, R164 ;  /* 0x00000020d4a4723c */ /* 0x000fe200000810a4 */
[----:B------:R1:W-:Y:S01]  /*13f00*/  STL.64 [R1+0x3a8], R126 ;  /* 0x0003a87e01007387 */ /* 0x0003e20000100a00 */
[----:B------:R-:W-:-:S02]  /*13f10*/  IMAD.MOV.U32 R3, RZ, RZ, R130 ;  /* 0x000000ffff037224 */ /* 0x000fc400078e0082 */
[----:B------:R-:W-:-:S04]  /*13f20*/  IMAD.MOV.U32 R2, RZ, RZ, R131 ;  /* 0x000000ffff027224 */ /* 0x000fc800078e0083 */
[C---:B------:R-:W-:Y:S01]  /*13f30*/  HMMA.1688.F32.TF32 R200, R212.reuse, R24, R200 ;  /* 0x00000018d4c8723c */ /* 0x040fe200000810c8 */
[----:B-1----:R-:W3:Y:S04]  /*13f40*/  LDL.LU.64 R126, [R1+0x16b8] ;  /* 0x0016b800017e7983 */ /* 0x002ee80000300a00 */
[----:B------:R-:W3:Y:S04]  /*13f50*/  LDL.LU.64 R124, [R1+0x16b0] ;  /* 0x0016b000017c7983 */ /* 0x000ee80000300a00 */
[----:B------:R1:W-:Y:S01]  /*13f60*/  STL.64 [R1+0x390], R128 ;  /* 0x0003908001007387 */ /* 0x0003e20000100a00 */
[C---:B------:R-:W-:Y:S03]  /*13f70*/  HMMA.1688.F32.TF32 R220, R212.reuse, R180, R220 ;  /* 0x000000b4d4dc723c */ /* 0x040fe600000810dc */
[----:B------:R-:W4:Y:S04]  /*13f80*/  LDL.LU.64 R130, [R1+0x16a8] ;  /* 0x0016a80001827983 */ /* 0x000f280000300a00 */
[----:B-1----:R-:W4:Y:S04]  /*13f90*/  LDL.LU.64 R128, [R1+0x16a0] ;  /* 0x0016a00001807983 */ /* 0x002f280000300a00 */
[----:B------:R-:W2:Y:S04]  /*13fa0*/  LDL.LU.64 R134, [R1+0x1698] ;  /* 0x0016980001867983 */ /* 0x000ea80000300a00 */
[----:B------:R-:W2:Y:S01]  /*13fb0*/  LDL.LU.64 R132, [R1+0x1690] ;  /* 0x0016900001847983 */ /* 0x000ea20000300a00 */
[C---:B------:R-:W-:Y:S03]  /*13fc0*/  HMMA.1688.F32.TF32 R228, R212.reuse, R176, R228 ;  /* 0x000000b0d4e4723c */ /* 0x040fe600000810e4 */
[----:B------:R-:W-:Y:S04]  /*13fd0*/  STL.64 [R1+0x380], R208 ;  /* 0x000380d001007387 */ /* 0x000fe80000100a00 */
[----:B------:R-:W-:Y:S04]  /*13fe0*/  STL.64 [R1+0x388], R210 ;  /* 0x000388d201007387 */ /* 0x000fe80000100a00 */
[----:B------:R-:W-:Y:S04]  /*13ff0*/  STL.64 [R1+0x370], R136 ;  /* 0x0003708801007387 */ /* 0x000fe80000100a00 */
[----:B------:R1:W-:Y:S01]  /*14000*/  STL.64 [R1+0x378], R138 ;  /* 0x0003788a01007387 */ /* 0x0003e20000100a00 */
[C---:B------:R-:W-:Y:S03]  /*14010*/  HMMA.1688.F32.TF32 R244, R212.reuse, R172, R244 ;  /* 0x000000acd4f4723c */ /* 0x040fe600000810f4 */
[----:B------:R-:W-:Y:S04]  /*14020*/  LDS R208, [R217+UR7+0x10080] ;  /* 0x01008007d9d07984 */ /* 0x000fe80008000800 */
[----:B------:R-:W-:Y:S04]  /*14030*/  LDS R210, [R217+UR7+0x10880] ;  /* 0x01088007d9d27984 */ /* 0x000fe80008000800 */
[----:B-1----:R-:W2:Y:S04]  /*14040*/  LDL.LU.64 R138, [R1+0x1688] ;  /* 0x00168800018a7983 */ /* 0x002ea80000300a00 */
[----:B------:R-:W2:Y:S04]  /*14050*/  LDL.LU.64 R136, [R1+0x1680] ;  /* 0x0016800001887983 */ /* 0x000ea80000300a00 */
[----:B------:R-:W-:Y:S04]  /*14060*/  STL.64 [R1+0x360], R140 ;  /* 0x0003608c01007387 */ /* 0x000fe80000100a00 */
[----:B------:R1:W-:Y:S04]  /*14070*/  STL.64 [R1+0x368], R142 ;  /* 0x0003688e01007387 */ /* 0x0003e80000100a00 */
[----:B------:R-:W-:Y:S04]  /*14080*/  LDS R209, [R219+UR7+0x10080] ;  /* 0x01008007dbd17984 */ /* 0x000fe80008000800 */
[----:B------:R-:W3:Y:S04]  /*14090*/  LDS R211, [R219+UR7+0x10880] ;  /* 0x01088007dbd37984 */ /* 0x000ee80008000800 */
[----:B-1----:R-:W2:Y:S04]  /*140a0*/  LDL.LU.64 R142, [R1+0x1678] ;  /* 0x00167800018e7983 */ /* 0x002ea80000300a00 */
[----:B------:R-:W2:Y:S04]  /*140b0*/  LDL.LU.64 R140, [R1+0x1670] ;  /* 0x00167000018c7983 */ /* 0x000ea80000300a00 */
[----:B------:R-:W-:Y:S04]  /*140c0*/  STL.64 [R1+0x350], R164 ;  /* 0x000350a401007387 */ /* 0x000fe80000100a00 */
[----:B------:R1:W-:Y:S04]  /*140d0*/  STL.64 [R1+0x358], R166 ;  /* 0x000358a601007387 */ /* 0x0003e80000100a00 */
        /* <DEDUP_REMOVED lines=15> */
[----:B------:R1:W-:Y:S02]  /*141d0*/  STL.64 [R1+0x318], R246 ;  /* 0x000318f601007387 */ /* 0x0003e40000100a00 */
[----:B-1----:R-:W-:-:S15]  /*141e0*/  HMMA.1688.F32.TF32 R244, R212, R120, R248 ;  /* 0x00000078d4f4723c */ /* 0x002fde00000810f8 */
[----:B------:R-:W-:-:S04]  /*141f0*/  NOP ;  /* 0x0000000000007918 */ /* 0x000fc80000000000 */
[----:B------:R-:W-:Y:S04]  /*14200*/  STL.64 [R1+0x300], R244 ;  /* 0x000300f401007387 */ /* 0x000fe80000100a00 */
[----:B------:R1:W-:Y:S02]  /*14210*/  STL.64 [R1+0x308], R246 ;  /* 0x000308f601007387 */ /* 0x0003e40000100a00 */
[C---:B-1----:R-:W-:Y:S02]  /*14220*/  HMMA.1688.F32.TF32 R244, R212.reuse, R108, R168 ;  /* 0x0000006cd4f4723c */ /* 0x042fe400000810a8 */
[----:B------:R-:W-:Y:S04]  /*14230*/  STL.64 [R1+0x2d0], R224 ;  /* 0x0002d0e001007387 */ /* 0x000fe80000100a00 */
[----:B------:R1:W-:Y:S02]  /*14240*/  STL.64 [R1+0x2d8], R226 ;  /* 0x0002d8e201007387 */ /* 0x0003e40000100a00 */
[C---:B------:R-:W-:Y:S08]  /*14250*/  HMMA.1688.F32.TF32 R168, R212.reuse, R56, R236 ;  /* 0x00000038d4a8723c */ /* 0x040ff000000810ec */
[C---:B-1----:R-:W-:Y:S03]  /*14260*/  HMMA.1688.F32.TF32 R224, R212.reuse, R60, R232 ;  /* 0x0000003cd4e0723c */ /* 0x042fe600000810e8 */
[----:B------:R-:W-:Y:S04]  /*14270*/  STL [R1+0x14fc], R244 ;  /* 0x0014fcf401007387 */ /* 0x000fe80000100800 */
[----:B------:R-:W-:Y:S04]  /*14280*/  STL.64 [R1+0x2c0], R156 ;  /* 0x0002c09c01007387 */ /* 0x000fe80000100a00 */
[----:B------:R1:W-:Y:S02]  /*14290*/  STL.64 [R1+0x2c8], R158 ;  /* 0x0002c89e01007387 */ /* 0x0003e40000100a00 */
[----:B-1----:R-:W-:Y:S02]  /*142a0*/  HMMA.1688.F32.TF32 R156, R212, R52, R240 ;  /* 0x00000034d49c723c */ /* 0x002fe400000810f0 */
[----:B------:R-:W-:Y:S04]  /*142b0*/  STL [R1+0x14f8], R245 ;  /* 0x0014f8f501007387 */ /* 0x000fe80000100800 */
[----:B------:R-:W-:Y:S04]  /*142c0*/  STL [R1+0x14f4], R246 ;  /* 0x0014f4f601007387 */ /* 0x000fe80000100800 */
[----:B------:R-:W-:Y:S04]  /*142d0*/  STL [R1+0x14f0], R247 ;  /* 0x0014f0f701007387 */ /* 0x000fe80000100800 */
[----:B------:R-:W-:Y:S04]  /*142e0*/  STL.64 [R1+0x2a0], R224 ;  /* 0x0002a0e001007387 */ /* 0x000fe80000100a00 */
[----:B------:R-:W-:Y:S04]  /*142f0*/  STL.64 [R1+0x2a8], R226 ;  /* 0x0002a8e201007387 */ /* 0x000fe80000100a00 */
[----:B------:R-:W-:Y:S04]  /*14300*/  STL.64 [R1+0x290], R168 ;  /* 0x000290a801007387 */ /* 0x000fe80000100a00 */
[----:B------:R-:W-:Y:S04]  /*14310*/  STL.64 [R1+0x298], R170 ;  /* 0x000298aa01007387 */ /* 0x000fe80000100a00 */
[----:B------:R-:W-:Y:S04]  /*14320*/  STL.64 [R1+0x280], R156 ;  /* 0x0002809c01007387 */ /* 0x000fe80000100a00 */
[----:B------:R-:W-:Y:S04]  /*14330*/  STL.64 [R1+0x288], R158 ;  /* 0x0002889e01007387 */ /* 0x000fe80000100a00 */
[----:B------:R-:W-:Y:S04]  /*14340*/  STL.64 [R1+0x260], R68 ;  /* 0x0002604401007387 */ /* 0x000fe80000100a00 */
[----:B------:R3:W-:Y:S02]  /*14350*/  STL.64 [R1+0x268], R70 ;  /* 0x0002684601007387 */ /* 0x0007e40000100a00 */
[----:B---3--:R-:W-:Y:S02]  /*14360*/  HMMA.1688.F32.TF32 R68, R208, R188, R76 ;  /* 0x000000bcd044723c */ /* 0x008fe4000008104c */
[----:B------:R-:W-:-:S15]  /*14370*/  STL.64 [R1+0x250], R72 ;  /* 0x0002504801007387 */ /* 0x000fde0000100a00 */
[----:B------:R-:W-:Y:S02]  /*14380*/  NOP ;  /* 0x0000000000007918 */ /* 0x000fe40000000000 */
[----:B------:R-:W-:Y:S01]  /*14390*/  STL.64 [R1+0x240], R68 ;  /* 0x0002404401007387 */ /* 0x000fe20000100a00 */
[----:B------:R-:W-:-:S03]  /*143a0*/  IMAD.MOV.U32 R252, RZ, RZ, R71 ;  /* 0x000000fffffc7224 */ /* 0x000fc600078e0047 */
[----:B------:R1:W-:Y:S02]  /*143b0*/  STL [R1+0x248], R70 ;  /* 0x0002484601007387 */ /* 0x0003e40000100800 */
[----:B-1----:R-:W-:Y:S01]  /*143c0*/  HMMA.1688.F32.TF32 R68, R208, R184, R160 ;  /* 0x000000b8d044723c */ /* 0x002fe200000810a0 */
[----:B------:R-:W-:Y:S01]  /*143d0*/  IMAD.MOV.U32 R244, RZ, RZ, R74 ;  /* 0x000000fffff47224 */ /* 0x000fe200078e004a */
[----:B------:R-:W-:-:S06]  /*143e0*/  MOV R245, R75 ;  /* 0x0000004b00f57202 */ /* 0x000fcc0000000f00 */
[----:B------:R-:W-:Y:S11]  /*143f0*/  HMMA.1688.F32.TF32 R72, R208, R32, R84 ;  /* 0x00000020d048723c */ /* 0x000ff60000081054 */
[----:B------:R-:W-:Y:S01]  /*14400*/  IMAD.MOV.U32 R246, RZ, RZ, R68 ;  /* 0x000000fffff67224 */ /* 0x000fe200078e0044 */
[----:B------:R1:W-:Y:S01]  /*14410*/  STL.64 [R1+0x238], R70 ;  /* 0x0002384601007387 */ /* 0x0003e20000100a00 */
[----:B------:R-:W-:-:S02]  /*14420*/  IMAD.MOV.U32 R247, RZ, RZ, R69 ;  /* 0x000000fffff77224 */ /* 0x000fc400078e0045 */
[C---:B-1----:R-:W-:Y:S08]  /*14430*/  HMMA.1688.F32.TF32 R68, R208.reuse, R24, R4 ;  /* 0x00000018d044723c */ /* 0x042ff00000081004 */
[C---:B------:R-:W-:Y:S01]  /*14440*/  HMMA.1688.F32.TF32 R4, R208.reuse, R180, R8 ;  /* 0x000000b4d004723c */ /* 0x040fe20000081008 */
[----:B------:R-:W-:Y:S04]  /*14450*/  STL.64 [R1+0x1508], R246 ;  /* 0x001508f601007387 */ /* 0x000fe80000100a00 */
[----:B------:R-:W-:Y:S03]  /*14460*/  STL.64 [R1+0x1500], R244 ;  /* 0x001500f401007387 */ /* 0x000fe60000100a00 */
[C---:B------:R-:W-:Y:S01]  /*14470*/  HMMA.1688.F32.TF32 R12, R208.reuse, R176, R12 ;  /* 0x000000b0d00c723c */ /* 0x040fe2000008100c */
[----:B------:R-:W-:Y:S04]  /*14480*/  STL.64 [R1+0x220], R72 ;  /* 0x0002204801007387 */ /* 0x000fe80000100a00 */
[----:B------:R-:W-:Y:S03]  /*14490*/  STL.64 [R1+0x228], R74 ;  /* 0x0002284a01007387 */ /* 0x000fe60000100a00 */
[C---:B------:R-:W-:Y:S01]  /*144a0*/  HMMA.1688.F32.TF32 R8, R208.reuse, R172, R16 ;  /* 0x000000acd008723c */ /* 0x040fe20000081010 */
[----:B------:R-:W-:Y:S04]  /*144b0*/  STL.64 [R1+0x210], R68 ;  /* 0x0002104401007387 */ /* 0x000fe80000100a00 */
[----:B------:R-:W-:Y:S04]  /*144c0*/  STL.64 [R1+0x218], R70 ;  /* 0x0002184601007387 */ /* 0x000fe80000100a00 */
[----:B------:R-:W-:Y:S04]  /*144d0*/  STL.64 [R1+0x200], R4 ;  /* 0x0002000401007387 */ /* 0x000fe80000100a00 */
[----:B------:R1:W-:Y:S02]  /*144e0*/  STL.64 [R1+0x208], R6 ;  /* 0x0002080601007387 */ /* 0x0003e40000100a00 */
[C---:B-1----:R-:W-:Y:S02]  /*144f0*/  HMMA.1688.F32.TF32 R4, R208.reuse, R120, R20 ;  /* 0x00000078d004723c */ /* 0x042fe40000081014 */
[----:B------:R-:W-:Y:S04]  /*14500*/  STL.64 [R1+0x1f0], R12 ;  /* 0x0001f00c01007387 */ /* 0x000fe80000100a00 */
[----:B------:R1:W-:Y:S04]  /*14510*/  STL.64 [R1+0x1f8], R14 ;  /* 0x0001f80e01007387 */ /* 0x0003e80000100a00 */
[----:B------:R-:W-:Y:S04]  /*14520*/  STL.64 [R1+0x1e0], R8 ;  /* 0x0001e00801007387 */ /* 0x000fe80000100a00 */
[----:B------:R3:W-:Y:S01]  /*14530*/  STL.64 [R1+0x1e8], R10 ;  /* 0x0001e80a01007387 */ /* 0x0007e20000100a00 */
[C---:B-1----:R-:W-:Y:S04]  /*14540*/  HMMA.1688.F32.TF32 R12, R208.reuse, R116, R28 ;  /* 0x00000074d00c723c */ /* 0x042fe8000008101c */
[----:B------:R-:W-:Y:S04]  /*14550*/  STL.64 [R1+0x1d0], R4 ;  /* 0x0001d00401007387 */ /* 0x000fe80000100a00 */
[C---:B---3--:R-:W-:Y:S01]  /*14560*/  HMMA.1688.F32.TF32 R8, R208.reuse, R112, R40 ;  /* 0x00000070d008723c */ /* 0x048fe20000081028 */
[----:B------:R1:W-:Y:S07]  /*14570*/  STL.64 [R1+0x1d8], R6 ;  /* 0x0001d80601007387 */ /* 0x0003ee0000100a00 */
[----:B-1----:R-:W-:Y:S03]  /*14580*/  HMMA.1688.F32.TF32 R4, R208, R108, R44 ;  /* 0x0000006cd004723c */ /* 0x002fe6000008102c */
[----:B------:R-:W-:Y:S04]  /*14590*/  STL.64 [R1+0x1c0], R12 ;  /* 0x0001c00c01007387 */ /* 0x000fe80000100a00 */
[----:B------:R-:W-:Y:S04]  /*145a0*/  STL.64 [R1+0x1c8], R14 ;  /* 0x0001c80e01007387 */ /* 0x000fe80000100a00 */
[----:B------:R-:W-:Y:S01]  /*145b0*/  STL.64 [R1+0x1b0], R8 ;  /* 0x0001b00801007387 */ /* 0x000fe20000100a00 */
[----:B------:R-:W-:-:S03]  /*145c0*/  LOP3.LUT R159, R0, 0x20, RZ, 0x3c, !PT ;  /* 0x00000020009f7812 */ /* 0x000fc600078e3cff */
[----:B------:R1:W-:Y:S04]  /*145d0*/  STL.64 [R1+0x1b8], R10 ;  /* 0x0001b80a01007387 */ /* 0x0003e80000100a00 */
[----:B------:R-:W-:Y:S01]  /*145e0*/  STL.64 [R1+0x1a0], R4 ;  /* 0x0001a00401007387 */ /* 0x000fe20000100a00 */
[C---:B-1----:R-:W-:Y:S03]  /*145f0*/  HMMA.1688.F32.TF32 R8, R208.reuse, R60, R64 ;  /* 0x0000003cd008723c */ /* 0x042fe60000081040 */
[----:B------:R-:W-:Y:S04]  /*14600*/  STL.64 [R1+0x1a8], R6 ;  /* 0x0001a80601007387 */ /* 0x000fe80000100a00 */
[----:B------:R-:W-:Y:S04]  /*14610*/  LDS R4, [R0+UR7+0x10100] ;  /* 0x0101000700047984 */ /* 0x000fe80008000800 */
[----:B------:R-:W-:Y:S04]  /*14620*/  LDS R6, [R0+UR7+0x10900] ;  /* 0x0109000700067984 */ /* 0x000fe80008000800 */
[----:B------:R-:W-:Y:S04]  /*14630*/  LDS R5, [R159+UR7+0x10100] ;  /* 0x010100079f057984 */ /* 0x000fe80008000800 */
[----:B------:R-:W1:Y:S04]  /*14640*/  LDS R7, [R159+UR7+0x10900] ;  /* 0x010900079f077984 */ /* 0x000e680008000800 */
[----:B------:R-:W-:Y:S04]  /*14650*/  STL.64 [R1+0x190], R8 ;  /* 0x0001900801007387 */ /* 0x000fe80000100a00 */
[----:B------:R3:W-:Y:S01]  /*14660*/  STL.64 [R1+0x198], R10 ;  /* 0x0001980a01007387 */ /* 0x0007e20000100a00 */
[C---:B------:R-:W-:Y:S03]  /*14670*/  HMMA.1688.F32.TF32 R16, R208.reuse, R52, R80 ;  /* 0x00000034d010723c */ /* 0x040fe60000081050 */
[----:B------:R-:W-:Y:S04]  /*14680*/  LDS R80, [R217+UR7+0x10100] ;  /* 0x01010007d9507984 */ /* 0x000fe80008000800 */
[----:B------:R-:W-:Y:S01]  /*14690*/  LDS R82, [R217+UR7+0x10900] ;  /* 0x01090007d9527984 */ /* 0x000fe20008000800 */
[C---:B---3--:R-:W-:Y:S03]  /*146a0*/  HMMA.1688.F32.TF32 R8, R208.reuse, R56, R152 ;  /* 0x00000038d008723c */ /* 0x048fe60000081098 */
[----:B------:R-:W-:Y:S04]  /*146b0*/  LDS R81, [R219+UR7+0x10100] ;  /* 0x01010007db517984 */ /* 0x000fe80008000800 */
[----:B------:R-:W3:Y:S01]  /*146c0*/  LDS R83, [R219+UR7+0x10900] ;  /* 0x01090007db537984 */ /* 0x000ee20008000800 */
[C---:B------:R-:W-:Y:S03]  /*146d0*/  HMMA.1688.F32.TF32 R12, R208.reuse, R48, R144 ;  /* 0x00000030d00c723c */ /* 0x040fe60000081090 */
[----:B------:R-:W-:Y:S04]  /*146e0*/  LDS R217, [R219+UR7+0x10180] ;  /* 0x01018007dbd97984 */ /* 0x000fe80008000800 */
[----:B------:R-:W-:Y:S04]  /*146f0*/  LDS R219, [R219+UR7+0x10980] ;  /* 0x01098007dbdb7984 */ /* 0x000fe80008000800 */
[----:B------:R-:W-:Y:S04]  /*14700*/  STL.64 [R1+0x180], R8 ;  /* 0x0001800801007387 */ /* 0x000fe80000100a00 */
[----:B------:R1:W-:Y:S04]  /*14710*/  STL.64 [R1+0x188], R10 ;  /* 0x0001880a01007387 */ /* 0x0003e80000100a00 */
[----:B------:R-:W-:Y:S04]  /*14720*/  STL.64 [R1+0x150], R16 ;  /* 0x0001501001007387 */ /* 0x000fe80000100a00 */
[----:B------:R2:W-:Y:S01]  /*14730*/  STL.64 [R1+0x158], R18 ;  /* 0x0001581201007387 */ /* 0x0005e20000100a00 */
[----:B-1----:R-:W-:Y:S08]  /*14740*/  HMMA.1688.F32.TF32 R8, R208, R36, R148 ;  /* 0x00000024d008723c */ /* 0x002ff00000081094 */
[C---:B--2---:R-:W-:Y:S01]  /*14750*/  HMMA.1688.F32.TF32 R16, R4.reuse, R188, R196 ;  /* 0x000000bc0410723c */ /* 0x044fe200000810c4 */
[----:B------:R-:W-:Y:S04]  /*14760*/  STL.64 [R1+0x130], R12 ;  /* 0x0001300c01007387 */ /* 0x000fe80000100a00 */
[----:B------:R1:W-:Y:S06]  /*14770*/  STL.64 [R1+0x138], R14 ;  /* 0x0001380e01007387 */ /* 0x0003ec0000100a00 */
[----:B------:R-:W-:Y:S04]  /*14780*/  STL.64 [R1+0x100], R8 ;  /* 0x0001000801007387 */ /* 0x000fe80000100a00 */
[----:B------:R2:W-:Y:S01]  /*14790*/  STL.64 [R1+0x108], R10 ;  /* 0x0001080a01007387 */ /* 0x0005e20000100a00 */
[C---:B-1----:R-:W-:Y:S03]  /*147a0*/  HMMA.1688.F32.TF32 R12, R4.reuse, R32, R192 ;  /* 0x00000020040c723c */ /* 0x042fe600000810c0 */
[----:B------:R-:W-:Y:S04]  /*147b0*/  STL.64 [R1+0xf0], R16 ;  /* 0x0000f01001007387 */ /* 0x000fe80000100a00 */
[----:B------:R1:W-:Y:S01]  /*147c0*/  STL.64 [R1+0xf8], R18 ;  /* 0x0000f81201007387 */ /* 0x0003e20000100a00 */
[C---:B--2---:R-:W-:Y:S08]  /*147d0*/  HMMA.1688.F32.TF32 R8, R4.reuse, R184, R204 ;  /* 0x000000b80408723c */ /* 0x044ff000000810cc */
[C---:B-1----:R-:W-:Y:S11]  /*147e0*/  HMMA.1688.F32.TF32 R16, R4.reuse, R24, R88 ;  /* 0x000000180410723c */ /* 0x042ff60000081058 */
[----:B------:R-:W-:Y:S04]  /*147f0*/  STL.64 [R1+0xb0], R8 ;  /* 0x0000b00801007387 */ /* 0x000fe80000100a00 */
[----:B------:R1:W-:Y:S04]  /*14800*/  STL.64 [R1+0xb8], R10 ;  /* 0x0000b80a01007387 */ /* 0x0003e80000100a00 */
[----:B------:R-:W-:Y:S04]  /*14810*/  STL.64 [R1+0xa0], R12 ;  /* 0x0000a00c01007387 */ /* 0x000fe80000100a00 */
[----:B------:R2:W-:Y:S01]  /*14820*/  STL.64 [R1+0xa8], R14 ;  /* 0x0000a80e01007387 */ /* 0x0005e20000100a00 */
[C---:B-1----:R-:W-:Y:S03]  /*14830*/  HMMA.1688.F32.TF32 R8, R4.reuse, R180, R92 ;  /* 0x000000b40408723c */ /* 0x042fe6000008105c */
[----:B------:R-:W-:Y:S04]  /*14840*/  STL.64 [R1+0x90], R16 ;  /* 0x0000901001007387 */ /* 0x000fe80000100a00 */
[----:B------:R1:W-:Y:S01]  /*14850*/  STL.64 [R1+0x98], R18 ;  /* 0x0000981201007387 */ /* 0x0003e20000100a00 */
[C---:B--2---:R-:W-:Y:S08]  /*14860*/  HMMA.1688.F32.TF32 R12, R4.reuse, R176, R96 ;  /* 0x000000b0040c723c */ /* 0x044ff00000081060 */
[C---:B-1----:R-:W-:Y:S03]  /*14870*/  HMMA.1688.F32.TF32 R16, R4.reuse, R172, R100 ;  /* 0x000000ac0410723c */ /* 0x042fe60000081064 */
[----:B------:R-:W-:Y:S04]  /*14880*/  STL.64 [R1+0x80], R8 ;  /* 0x0000800801007387 */ /* 0x000fe80000100a00 */
[----:B------:R-:W-:Y:S04]  /*14890*/  STL.64 [R1+0x88], R10 ;  /* 0x0000880a01007387 */ /* 0x000fe80000100a00 */
[----:B------:R1:W-:Y:S04]  /*148a0*/  STL.64 [R1+0x70], R12 ;  /* 0x0000700c01007387 */ /* 0x0003e80000100a00 */
[----:B------:R2:W-:Y:S04]  /*148b0*/  STL.64 [R1+0x78], R14 ;  /* 0x0000780e01007387 */ /* 0x0005e80000100a00 */
[----:B-1----:R-:W3:Y:S04]  /*148c0*/  LDL.LU.64 R12, [R1] ;  /* 0x00000000010c7983 */ /* 0x002ee80000300a00 */
[----:B------:R-:W-:Y:S04]  /*148d0*/  STL.64 [R1+0x60], R16 ;  /* 0x0000601001007387 */ /* 0x000fe80000100a00 */
[----:B------:R-:W-:Y:S04]  /*148e0*/  STL.64 [R1+0x68], R18 ;  /* 0x0000681201007387 */ /* 0x000fe80000100a00 */
[----:B--2---:R-:W2:Y:S01]  /*148f0*/  LDL.LU.64 R14, [R1+0x8] ;  /* 0x00000800010e7983 */ /* 0x004ea20000300a00 */
[C---:B------:R-:W-:Y:S08]  /*14900*/  HMMA.1688.F32.TF32 R8, R4.reuse, R120, R104 ;  /* 0x000000780408723c */ /* 0x040ff00000081068 */
[C---:B------:R-:W-:Y:S08]  /*14910*/  HMMA.1688.F32.TF32 R240, R4.reuse, R116, R124 ;  /* 0x0000007404f0723c */ /* 0x040ff0000008107c */
[C---:B----4-:R-:W-:Y:S03]  /*14920*/  HMMA.1688.F32.TF32 R236, R4.reuse, R112, R128 ;  /* 0x0000007004ec723c */ /* 0x050fe60000081080 */
[----:B------:R1:W-:Y:S05]  /*14930*/  STL.64 [R1+0x50], R8 ;  /* 0x0000500801007387 */ /* 0x0003ea0000100a00 */
[C---:B------:R-:W-:Y:S01]  /*14940*/  HMMA.1688.F32.TF32 R232, R4.reuse, R108, R132 ;  /* 0x0000006c04e8723c */ /* 0x040fe20000081084 */
[----:B------:R4:W-:Y:S04]  /*14950*/  STL.64 [R1+0x58], R10 ;  /* 0x0000580a01007387 */ /* 0x0009e80000100a00 */
[----:B------:R-:W2:Y:S03]  /*14960*/  LDL.LU.64 R20, [R1+0x10] ;  /* 0x0000100001147983 */ /* 0x000ea60000300a00 */
[C---:B------:R-:W-:Y:S01]  /*14970*/  HMMA.1688.F32.TF32 R136, R4.reuse, R60, R136 ;  /* 0x0000003c0488723c */ /* 0x040fe20000081088 */
[----:B------:R-:W2:Y:S04]  /*14980*/  LDL.LU.64 R22, [R1+0x18] ;  /* 0x0000180001167983 */ /* 0x000ea80000300a00 */
[----:B-1----:R-:W2:Y:S03]  /*14990*/  LDL.LU.64 R8, [R1+0xc0] ;  /* 0x0000c00001087983 */ /* 0x002ea60000300a00 */
[C---:B------:R-:W-:Y:S01]  /*149a0*/  HMMA.1688.F32.TF32 R140, R4.reuse, R56, R140 ;  /* 0x00000038048c723c */ /* 0x040fe2000008108c */
[----:B----4-:R-:W4:Y:S07]  /*149b0*/  LDL.LU.64 R10, [R1+0xc8] ;  /* 0x0000c800010a7983 */ /* 0x010f2e0000300a00 */
[C---:B------:R-:W-:Y:S01]  /*149c0*/  HMMA.1688.F32.TF32 R164, R4.reuse, R52, R164 ;  /* 0x0000003404a4723c */ /* 0x040fe200000810a4 */
[----:B------:R-:W-:Y:S07]  /*149d0*/  STL.64 [R1+0x1438], R242 ;  /* 0x001438f201007387 */ /* 0x000fee0000100a00 */
[C---:B------:R-:W-:Y:S01]  /*149e0*/  HMMA.1688.F32.TF32 R40, R4.reuse, R48, R200 ;  /* 0x000000300428723c */ /* 0x040fe200000810c8 */
[----:B------:R-:W-:Y:S07]  /*149f0*/  STL.64 [R1+0x1430], R240 ;  /* 0x001430f001007387 */ /* 0x000fee0000100a00 */
[----:B------:R-:W-:Y:S01]  /*14a00*/  HMMA.1688.F32.TF32 R220, R4, R36, R220 ;  /* 0x0000002404dc723c */ /* 0x000fe200000810dc */
[----:B------:R-:W-:Y:S07]  /*14a10*/  STL.64 [R1+0x1448], R238 ;  /* 0x001448ee01007387 */ /* 0x000fee0000100a00 */
[C---:B---3--:R-:W-:Y:S01]  /*14a20*/  HMMA.1688.F32.TF32 R224, R80.reuse, R188, R228 ;  /* 0x000000bc50e0723c */ /* 0x048fe200000810e4 */
        /* <DEDUP_REMOVED lines=10> */
[----:B------:R1:W-:Y:S04]  /*14ad0*/  STL.64 [R1+0x1490], R40 ;  /* 0x0014902801007387 */ /* 0x0003e80000100a00 */
[----:B------:R-:W-:Y:S04]  /*14ae0*/  STL.64 [R1+0x14a8], R222 ;  /* 0x0014a8de01007387 */ /* 0x000fe80000100a00 */
[----:B------:R-:W-:Y:S04]  /*14af0*/  STL.64 [R1+0x14a0], R220 ;  /* 0x0014a0dc01007387 */ /* 0x000fe80000100a00 */
[----:B------:R-:W-:Y:S04]  /*14b00*/  STL.64 [R1+0x14b8], R226 ;  /* 0x0014b8e201007387 */ /* 0x000fe80000100a00 */
[----:B------:R-:W-:Y:S04]  /*14b10*/  STL.64 [R1+0x14b0], R224 ;  /* 0x0014b0e001007387 */ /* 0x000fe80000100a00 */
[----:B------:R-:W-:Y:S04]  /*14b20*/  LDS R200, [R0+UR7+0x10180] ;  /* 0x0101800700c87984 */ /* 0x000fe80008000800 */
[----:B------:R-:W-:Y:S04]  /*14b30*/  LDS R202, [R0+UR7+0x10980] ;  /* 0x0109800700ca7984 */ /* 0x000fe80008000800 */
[----:B------:R-:W-:Y:S04]  /*14b40*/  LDS R201, [R159+UR7+0x10180] ;  /* 0x010180079fc97984 */ /* 0x000fe80008000800 */
[----:B------:R-:W3:Y:S04]  /*14b50*/  LDS R203, [R159+UR7+0x10980] ;  /* 0x010980079fcb7984 */ /* 0x000ee80008000800 */
[----:B------:R-:W-:Y:S04]  /*14b60*/  LDS R229, [R159+UR7+0x11000] ;  /* 0x011000079fe57984 */ /* 0x000fe80008000800 */
[----:B------:R-:W-:Y:S01]  /*14b70*/  LDS R231, [R159+UR7+0x11800] ;  /* 0x011800079fe77984 */ /* 0x000fe20008000800 */
[C---:B--2---:R-:W-:Y:S03]  /*14b80*/  HMMA.1688.F32.TF32 R212, R80.reuse, R184, R12 ;  /* 0x000000b850d4723c */ /* 0x044fe6000008100c */
[----:B------:R-:W2:Y:S04]  /*14b90*/  LDL.LU.64 R12, [R1+0xd0] ;  /* 0x0000d000010c7983 */ /* 0x000ea80000300a00 */
[----:B------:R-:W2:Y:S04]  /*14ba0*/  LDL.LU.64 R14, [R1+0xd8] ;  /* 0x0000d800010e7983 */ /* 0x000ea80000300a00 */
[----:B------:R-:W3:Y:S04]  /*14bb0*/  LDL.LU.64 R16, [R1+0xe0] ;  /* 0x0000e00001107983 */ /* 0x000ee80000300a00 */
[----:B------:R-:W3:Y:S01]  /*14bc0*/  LDL.LU.64 R18, [R1+0xe8] ;  /* 0x0000e80001127983 */ /* 0x000ee20000300a00 */
[C---:B------:R-:W-:Y:S03]  /*14bd0*/  HMMA.1688.F32.TF32 R4, R80.reuse, R32, R20 ;  /* 0x000000205004723c */ /* 0x040fe60000081014 */
[----:B------:R-:W-:Y:S04]  /*14be0*/  STL.64 [R1+0x14c8], R214 ;  /* 0x0014c8d601007387 */ /* 0x000fe80000100a00 */
[----:B------:R-:W-:Y:S04]  /*14bf0*/  STL.64 [R1+0x14c0], R212 ;  /* 0x0014c0d401007387 */ /* 0x000fe80000100a00 */
[----:B------:R-:W3:Y:S04]  /*14c00*/  LDL.LU.64 R20, [R1+0x110] ;  /* 0x0001100001147983 */ /* 0x000ee80000300a00 */
[----:B------:R-:W3:Y:S01]  /*14c10*/  LDL.LU.64 R22, [R1+0x118] ;  /* 0x0001180001167983 */ /* 0x000ee20000300a00 */
[----:B----4-:R-:W-:Y:S03]  /*14c20*/  HMMA.1688.F32.TF32 R8, R80, R24, R8 ;  /* 0x000000185008723c */ /* 0x010fe60000081008 */
[----:B------:R-:W4:Y:S04]  /*14c30*/  LDL.LU.64 R28, [R1+0x120] ;  /* 0x00012000011c7983 */ /* 0x000f280000300a00 */
        /* <DEDUP_REMOVED lines=9> */
[----:B------:R-:W-:Y:S04]  /*14cd0*/  STL.64 [R1+0x14d8], R6 ;  /* 0x0014d80601007387 */ /* 0x000fe80000100a00 */
[----:B------:R-:W-:Y:S04]  /*14ce0*/  STL.64 [R1+0x14d0], R4 ;  /* 0x0014d00401007387 */ /* 0x000fe80000100a00 */
[----:B------:R-:W4:Y:S04]  /*14cf0*/  LDL.LU.64 R76, [R1+0x2e0] ;  /* 0x0002e000014c7983 */ /* 0x000f280000300a00 */
[----:B------:R-:W4:Y:S04]  /*14d00*/  LDL.LU.64 R78, [R1+0x2e8] ;  /* 0x0002e800014e7983 */ /* 0x000f280000300a00 */
[----:B------:R-:W4:Y:S04]  /*14d10*/  LDL.LU.64 R88, [R1+0x2f0] ;  /* 0x0002f00001587983 */ /* 0x000f280000300a00 */
[----:B------:R-:W4:Y:S04]  /*14d20*/  LDL.LU.64 R90, [R1+0x2f8] ;  /* 0x0002f800015a7983 */ /* 0x000f280000300a00 */
[----:B------:R-:W4:Y:S04]  /*14d30*/  LDL.LU.64 R84, [R1+0x460] ;  /* 0x0004600001547983 */ /* 0x000f280000300a00 */
[----:B------:R-:W4:Y:S04]  /*14d40*/  LDL.LU.64 R86, [R1+0x468] ;  /* 0x0004680001567983 */ /* 0x000f280000300a00 */
[----:B-1----:R-:W4:Y:S04]  /*14d50*/  LDL.LU.64 R40, [R1+0x430] ;  /* 0x0004300001287983 */ /* 0x002f280000300a00 */
[----:B------:R-:W4:Y:S04]  /*14d60*/  LDL.LU.64 R42, [R1+0x438] ;  /* 0x00043800012a7983 */ /* 0x000f280000300a00 */
[----:B------:R-:W-:Y:S04]  /*14d70*/  STL.64 [R1+0x14e8], R10 ;  /* 0x0014e80a01007387 */ /* 0x000fe80000100a00 */
[----:B------:R-:W-:Y:S01]  /*14d80*/  STL.64 [R1+0x14e0], R8 ;  /* 0x0014e00801007387 */ /* 0x000fe20000100a00 */
[----:B------:R-:W-:-:S02]  /*14d90*/  IMAD.MOV.U32 R244, RZ, RZ, R175 ;  /* 0x000000fffff47224 */ /* 0x000fc400078e00af */
[----:B------:R-:W-:Y:S02]  /*14da0*/  IMAD.MOV.U32 R245, RZ, RZ, R174 ;  /* 0x000000fffff57224 */ /* 0x000fe400078e00ae */
[----:B------:R-:W-:Y:S01]  /*14db0*/  IMAD.MOV.U32 R246, RZ, RZ, R123 ;  /* 0x000000fffff67224 */ /* 0x000fe200078e007b */
[----:B------:R-:W-:Y:S01]  /*14dc0*/  MOV R240, R190 ;  /* 0x000000be00f07202 */ /* 0x000fe20000000f00 */
[----:B------:R-:W-:Y:S01]  /*14dd0*/  IMAD.MOV.U32 R247, RZ, RZ, R122 ;  /* 0x000000fffff77224 */ /* 0x000fe200078e007a */
[----:B------:R-:W-:Y:S01]  /*14de0*/  LDS R228, [R0+UR7+0x11000] ;  /* 0x0110000700e47984 */ /* 0x000fe20008000800 */
[----:B------:R-:W-:Y:S02]  /*14df0*/  IMAD.MOV.U32 R241, RZ, RZ, R34 ;  /* 0x000000fffff17224 */ /* 0x000fe400078e0022 */
[----:B------:R-:W-:Y:S01]  /*14e00*/  IMAD.MOV.U32 R242, RZ, RZ, R27 ;  /* 0x000000fffff27224 */ /* 0x000fe200078e001b */
[----:B------:R-:W1:Y:S01]  /*14e10*/  LDS R230, [R0+UR7+0x11800] ;  /* 0x0118000700e67984 */ /* 0x000e620008000800 */
[C---:B--2---:R-:W-:Y:S08]  /*14e20*/  HMMA.1688.F32.TF32 R12, R80.reuse, R180, R12 ;  /* 0x000000b4500c723c */ /* 0x044ff0000008100c */
[C---:B---3--:R-:W-:Y:S11]  /*14e30*/  HMMA.1688.F32.TF32 R16, R80.reuse, R176, R16 ;  /* 0x000000b05010723c */ /* 0x048ff60000081010 */
[----:B------:R-:W-:Y:S04]  /*14e40*/  STL.64 [R1+0x1518], R14 ;  /* 0x0015180e01007387 */ /* 0x000fe80000100a00 */
[----:B------:R2:W-:Y:S04]  /*14e50*/  STL.64 [R1+0x1510], R12 ;  /* 0x0015100c01007387 */ /* 0x0005e80000100a00 */
[----:B--2---:R-:W2:Y:S04]  /*14e60*/  LDL.LU.64 R12, [R1+0x470] ;  /* 0x00047000010c7983 */ /* 0x004ea80000300a00 */
[----:B------:R-:W2:Y:S04]  /*14e70*/  LDL.LU.64 R14, [R1+0x478] ;  /* 0x00047800010e7983 */ /* 0x000ea80000300a00 */
[----:B------:R-:W-:Y:S04]  /*14e80*/  STL.64 [R1+0x1528], R18 ;  /* 0x0015281201007387 */ /* 0x000fe80000100a00 */
[----:B------:R3:W-:Y:S04]  /*14e90*/  STL.64 [R1+0x1520], R16 ;  /* 0x0015201001007387 */ /* 0x0007e80000100a00 */
[----:B------:R-:W2:Y:S04]  /*14ea0*/  LDL.LU.64 R4, [R1+0x480] ;  /* 0x0004800001047983 */ /* 0x000ea80000300a00 */
[----:B------:R-:W2:Y:S01]  /*14eb0*/  LDL.LU.64 R6, [R1+0x488] ;  /* 0x0004880001067983 */ /* 0x000ea20000300a00 */
[----:B------:R-:W-:-:S15]  /*14ec0*/  HMMA.1688.F32.TF32 R20, R80, R172, R20 ;  /* 0x000000ac5014723c */ /* 0x000fde0000081014 */
[----:B------:R-:W-:-:S04]  /*14ed0*/  NOP ;  /* 0x0000000000007918 */ /* 0x000fc80000000000 */
[----:B------:R-:W-:Y:S04]  /*14ee0*/  STL.64 [R1+0x1538], R22 ;  /* 0x0015381601007387 */ /* 0x000fe80000100a00 */
[----:B------:R1:W-:Y:S04]  /*14ef0*/  STL.64 [R1+0x1530], R20 ;  /* 0x0015301401007387 */ /* 0x0003e80000100a00 */
[----:B---3--:R-:W3:Y:S04]  /*14f00*/  LDL.LU.64 R16, [R1+0x490] ;  /* 0x0004900001107983 */ /* 0x008ee80000300a00 */
[----:B------:R-:W3:Y:S04]  /*14f10*/  LDL.LU.64 R18, [R1+0x498] ;  /* 0x0004980001127983 */ /* 0x000ee80000300a00 */
[----:B------:R-:W3:Y:S04]  /*14f20*/  LDL.LU.64 R8, [R1+0x4a0] ;  /* 0x0004a00001087983 */ /* 0x000ee80000300a00 */
[----:B------:R-:W3:Y:S04]  /*14f30*/  LDL.LU.64 R10, [R1+0x4a8] ;  /* 0x0004a800010a7983 */ /* 0x000ee80000300a00 */
[----:B-1----:R-:W3:Y:S04]  /*14f40*/  LDL.LU.64 R20, [R1+0x510] ;  /* 0x0005100001147983 */ /* 0x002ee80000300a00 */
[----:B------:R-:W3:Y:S01]  /*14f50*/  LDL.LU.64 R22, [R1+0x518] ;  /* 0x0005180001167983 */ /* 0x000ee20000300a00 */
[C---:B----4-:R-:W-:Y:S08]  /*14f60*/  HMMA.1688.F32.TF32 R28, R80.reuse, R120, R28 ;  /* 0x00000078501c723c */ /* 0x050ff0000008101c */
[C---:B------:R-:W-:Y:S08]  /*14f70*/  HMMA.1688.F32.TF32 R44, R80.reuse, R116, R44 ;  /* 0x00000074502c723c */ /* 0x040ff0000008102c */
[C---:B------:R-:W-:Y:S08]  /*14f80*/  HMMA.1688.F32.TF32 R64, R80.reuse, R112, R64 ;  /* 0x000000705040723c */ /* 0x040ff00000081040 */
[C---:B------:R-:W-:Y:S08]  /*14f90*/  HMMA.1688.F32.TF32 R68, R80.reuse, R108, R68 ;  /* 0x0000006c5044723c */ /* 0x040ff00000081044 */
[C---:B------:R-:W-:Y:S08]  /*14fa0*/  HMMA.1688.F32.TF32 R72, R80.reuse, R60, R72 ;  /* 0x0000003c5048723c */ /* 0x040ff00000081048 */
[C---:B------:R-:W-:Y:S08]  /*14fb0*/  HMMA.1688.F32.TF32 R76, R80.reuse, R56, R76 ;  /* 0x00000038504c723c */ /* 0x040ff0000008104c */
[C---:B------:R-:W-:Y:S08]  /*14fc0*/  HMMA.1688.F32.TF32 R100, R80.reuse, R52, R88 ;  /* 0x000000345064723c */ /* 0x040ff00000081058 */
[C---:B------:R-:W-:Y:S08]  /*14fd0*/  HMMA.1688.F32.TF32 R104, R80.reuse, R48, R84 ;  /* 0x000000305068723c */ /* 0x040ff00000081054 */
[----:B------:R-:W-:Y:S08]  /*14fe0*/  HMMA.1688.F32.TF32 R124, R80, R36, R40 ;  /* 0x00000024507c723c */ /* 0x000ff00000081028 */
[C---:B--2---:R-:W-:Y:S01]  /*14ff0*/  HMMA.1688.F32.TF32 R128, R200.reuse, R188, R12 ;  /* 0x000000bcc880723c */ /* 0x044fe2000008100c */
[----:B------:R-:W2:Y:S04]  /*15000*/  LDL.LU.64 R12, [R1+0x520] ;  /* 0x00052000010c7983 */ /* 0x000ea80000300a00 */
[----:B------:R-:W2:Y:S03]  /*15010*/  LDL.LU.64 R14, [R1+0x528] ;  /* 0x00052800010e7983 */ /* 0x000ea60000300a00 */
[C---:B------:R-:W-:Y:S11]  /*15020*/  HMMA.1688.F32.TF32 R80, R200.reuse, R184, R4 ;  /* 0x000000b8c850723c */ /* 0x040ff60000081004 */
[----:B------:R-:W-:Y:S04]  /*15030*/  STL [R1+0x1388], R128 ;  /* 0x0013888001007387 */ /* 0x000fe80000100800 */
[----:B------:R-:W-:Y:S04]  /*15040*/  STL [R1+0x1384], R129 ;  /* 0x0013848101007387 */ /* 0x000fe80000100800 */
[----:B------:R-:W-:Y:S04]  /*15050*/  STL [R1+0x1380], R130 ;  /* 0x0013808201007387 */ /* 0x000fe80000100800 */
[----:B------:R-:W-:Y:S04]  /*15060*/  STL [R1+0x137c], R131 ;  /* 0x00137c8301007387 */ /* 0x000fe80000100800 */
[----:B------:R-:W4:Y:S04]  /*15070*/  LDL.LU.64 R4, [R1+0x540] ;  /* 0x0005400001047983 */ /* 0x000f280000300a00 */
[----:B------:R-:W4:Y:S01]  /*15080*/  LDL.LU.64 R6, [R1+0x548] ;  /* 0x0005480001067983 */ /* 0x000f220000300a00 */
[C---:B---3--:R-:W-:Y:S03]  /*15090*/  HMMA.1688.F32.TF32 R208, R200.reuse, R32, R16 ;  /* 0x00000020c8d0723c */ /* 0x048fe60000081010 */
[----:B------:R-:W-:Y:S04]  /*150a0*/  STL [R1+0x1398], R80 ;  /* 0x0013985001007387 */ /* 0x000fe80000100800 */
[----:B------:R-:W-:Y:S04]  /*150b0*/  STL [R1+0x1394], R81 ;  /* 0x0013945101007387 */ /* 0x000fe80000100800 */
[----:B------:R-:W-:Y:S01]  /*150c0*/  STL [R1+0x1390], R82 ;  /* 0x0013905201007387 */ /* 0x000fe20000100800 */
[C---:B------:R-:W-:Y:S03]  /*150d0*/  HMMA.1688.F32.TF32 R84, R200.reuse, R24, R8 ;  /* 0x00000018c854723c */ /* 0x040fe60000081008 */
[----:B------:R-:W-:Y:S04]  /*150e0*/  STL [R1+0x138c], R83 ;  /* 0x00138c5301007387 */ /* 0x000fe80000100800 */
[----:B------:R-:W3:Y:S01]  /*150f0*/  LDL.LU.64 R16, [R1+0x580] ;  /* 0x0005800001107983 */ /* 0x000ee20000300a00 */
[C---:B------:R-:W-:Y:S03]  /*15100*/  HMMA.1688.F32.TF32 R88, R200.reuse, R180, R20 ;  /* 0x000000b4c858723c */ /* 0x040fe60000081014 */
[----:B------:R-:W3:Y:S04]  /*15110*/  LDL.LU.64 R18, [R1+0x588] ;  /* 0x0005880001127983 */ /* 0x000ee80000300a00 */
[----:B------:R-:W-:Y:S04]  /*15120*/  STL [R1+0x13a4], R208 ;  /* 0x0013a4d001007387 */ /* 0x000fe80000100800 */
[----:B------:R-:W-:Y:S04]  /*15130*/  STL [R1+0x13a0], R209 ;  /* 0x0013a0d101007387 */ /* 0x000fe80000100800 */
[----:B------:R-:W-:Y:S04]  /*15140*/  STL [R1+0x139c], R210 ;  /* 0x00139cd201007387 */ /* 0x000fe80000100800 */
[----:B------:R-:W-:Y:S04]  /*15150*/  STL [R1+0x1378], R211 ;  /* 0x001378d301007387 */ /* 0x000fe80000100800 */
[----:B------:R-:W3:Y:S04]  /*15160*/  LDL.LU.64 R8, [R1+0x5b0] ;  /* 0x0005b00001087983 */ /* 0x000ee80000300a00 */
[----:B------:R-:W3:Y:S04]  /*15170*/  LDL.LU.64 R10, [R1+0x5b8] ;  /* 0x0005b800010a7983 */ /* 0x000ee80000300a00 */
[----:B------:R-:W-:Y:S04]  /*15180*/  STL [R1+0x13b4], R84 ;  /* 0x0013b45401007387 */ /* 0x000fe80000100800 */
[----:B------:R-:W-:Y:S04]  /*15190*/  STL [R1+0x13b0], R85 ;  /* 0x0013b05501007387 */ /* 0x000fe80000100800 */
[----:B------:R-:W-:Y:S04]  /*151a0*/  STL [R1+0x13ac], R86 ;  /* 0x0013ac5601007387 */ /* 0x000fe80000100800 */
[----:B------:R-:W-:Y:S04]  /*151b0*/  STL [R1+0x13a8], R87 ;  /* 0x0013a85701007387 */ /* 0x000fe80000100800 */
[----:B------:R1:W-:Y:S04]  /*151c0*/  STL [R1+0x13c0], R88 ;  /* 0x0013c05801007387 */ /* 0x0003e80000100800 */
[----:B------:R-:W-:Y:S04]  /*151d0*/  STL [R1+0x13bc], R89 ;  /* 0x0013bc5901007387 */ /* 0x000fe80000100800 */
[----:B------:R-:W-:Y:S04]  /*151e0*/  STL [R1+0x13b8], R90 ;  /* 0x0013b85a01007387 */ /* 0x000fe80000100800 */
[----:B------:R-:W-:Y:S01]  /*151f0*/  STL [R1+0x1374], R91 ;  /* 0x0013745b01007387 */ /* 0x000fe20000100800 */
[----:B--2---:R-:W-:Y:S03]  /*15200*/  HMMA.1688.F32.TF32 R92, R200, R176, R12 ;  /* 0x000000b0c85c723c */ /* 0x004fe6000008100c */
[----:B------:R-:W2:Y:S04]  /*15210*/  LDL.LU.64 R12, [R1+0x6b0] ;  /* 0x0006b000010c7983 */ /* 0x000ea80000300a00 */
[----:B------:R-:W2:-:S12]  /*15220*/  LDL.LU.64 R14, [R1+0x6b8] ;  /* 0x0006b800010e7983 */ /* 0x000e980000300a00 */
[----:B------:R-:W-:Y:S04]  /*15230*/  STL [R1+0x13d0], R92 ;  /* 0x0013d05c01007387 */ /* 0x000fe80000100800 */
[----:B------:R-:W-:Y:S04]  /*15240*/  STL [R1+0x13cc], R93 ;  /* 0x0013cc5d01007387 */ /* 0x000fe80000100800 */
[----:B------:R-:W-:Y:S04]  /*15250*/  STL [R1+0x13c8], R94 ;  /* 0x0013c85e01007387 */ /* 0x000fe80000100800 */
[----:B------:R1:W-:Y:S01]  /*15260*/  STL [R1+0x13c4], R95 ;  /* 0x0013c45f01007387 */ /* 0x0003e20000100800 */
[C---:B----4-:R-:W-:Y:S03]  /*15270*/  HMMA.1688.F32.TF32 R96, R200.reuse, R172, R4 ;  /* 0x000000acc860723c */ /* 0x050fe60000081004 */
[----:B------:R-:W4:Y:S04]  /*15280*/  LDL.LU.64 R4, [R1+0x6a0] ;  /* 0x0006a00001047983 */ /* 0x000f280000300a00 */
[----:B------:R-:W4:Y:S01]  /*15290*/  LDL.LU.64 R6, [R1+0x6a8] ;  /* 0x0006a80001067983 */ /* 0x000f220000300a00 */
[C---:B---3--:R-:W-:Y:S11]  /*152a0*/  HMMA.1688.F32.TF32 R16, R200.reuse, R120, R16 ;  /* 0x00000078c810723c */ /* 0x048ff60000081010 */
[----:B------:R3:W-:Y:S04]  /*152b0*/  STL [R1+0x13dc], R96 ;  /* 0x0013dc6001007387 */ /* 0x0007e80000100800 */
[----:B------:R-:W-:Y:S04]  /*152c0*/  STL [R1+0x13d8], R97 ;  /* 0x0013d86101007387 */ /* 0x000fe80000100800 */
[----:B------:R1:W-:Y:S01]  /*152d0*/  STL [R1+0x13d4], R98 ;  /* 0x0013d46201007387 */ /* 0x0003e20000100800 */
[----:B------:R-:W-:Y:S01]  /*152e0*/  HMMA.1688.F32.TF32 R8, R200, R116, R8 ;  /* 0x00000074c808723c */ /* 0x000fe20000081008 */
[----:B-1----:R-:W-:-:S02]  /*152f0*/  IMAD.MOV.U32 R88, RZ, RZ, R19 ;  /* 0x000000ffff587224 */ /* 0x002fc400078e0013 */
[----:B------:R-:W-:Y:S01]  /*15300*/  IMAD.MOV.U32 R95, RZ, RZ, R18 ;  /* 0x000000ffff5f7224 */ /* 0x000fe200078e0012 */
[----:B------:R-:W-:Y:S01]  /*15310*/  MOV R94, R17 ;  /* 0x00000011005e7202 */ /* 0x000fe20000000f00 */
[----:B------:R-:W-:Y:S01]  /*15320*/  IMAD.MOV.U32 R93, RZ, RZ, R16 ;  /* 0x000000ffff5d7224 */ /* 0x000fe200078e0010 */
[----:B------:R-:W-:Y:S04]  /*15330*/  STL [R1+0x1370], R99 ;  /* 0x0013706301007387 */ /* 0x000fe80000100800 */
[----:B------:R-:W-:Y:S04]  /*15340*/  STL [R1+0x13ec], R88 ;  /* 0x0013ec5801007387 */ /* 0x000fe80000100800 */
[----:B------:R-:W-:Y:S04]  /*15350*/  STL [R1+0x13e8], R95 ;  /* 0x0013e85f01007387 */ /* 0x000fe80000100800 */
[----:B------:R-:W-:Y:S01]  /*15360*/  STL [R1+0x13e4], R93 ;  /* 0x0013e45d01007387 */ /* 0x000fe20000100800 */
[----:B---3--:R-:W-:Y:S01]  /*15370*/  IMAD.MOV.U32 R96, RZ, RZ, R8 ;  /* 0x000000ffff607224 */ /* 0x008fe200078e0008 */
[----:B------:R-:W-:Y:S01]  /*15380*/  MOV R98, R10 ;  /* 0x0000000a00627202 */ /* 0x000fe20000000f00 */
[----:B------:R-:W-:Y:S01]  /*15390*/  IMAD.MOV.U32 R97, RZ, RZ, R9 ;  /* 0x000000ffff617224 */ /* 0x000fe200078e0009 */
[----:B------:R1:W-:Y:S01]  /*153a0*/  STL [R1+0x13e0], R94 ;  /* 0x0013e05e01007387 */ /* 0x0003e20000100800 */
[----:B------:R-:W-:-:S03]  /*153b0*/  IMAD.MOV.U32 R92, RZ, RZ, R11 ;  /* 0x000000ffff5c7224 */ /* 0x000fc600078e000b */
[----:B------:R-:W3:Y:S04]  /*153c0*/  LDL.LU.64 R8, [R1+0x690] ;  /* 0x0006900001087983 */ /* 0x000ee80000300a00 */
[----:B------:R-:W3:Y:S04]  /*153d0*/  LDL.LU.64 R10, [R1+0x698] ;  /* 0x00069800010a7983 */ /* 0x000ee80000300a00 */
[----:B------:R-:W-:Y:S04]  /*153e0*/  STL [R1+0x13fc], R92 ;  /* 0x0013fc5c01007387 */ /* 0x000fe80000100800 */
[----:B------:R-:W-:Y:S04]  /*153f0*/  STL [R1+0x13f8], R98 ;  /* 0x0013f86201007387 */ /* 0x000fe80000100800 */
[----:B------:R-:W-:Y:S04]  /*15400*/  STL [R1+0x13f4], R96 ;  /* 0x0013f46001007387 */ /* 0x000fe80000100800 */
[----:B------:R1:W-:Y:S01]  /*15410*/  STL [R1+0x13f0], R97 ;  /* 0x0013f06101007387 */ /* 0x0003e20000100800 */
[----:B--2---:R-:W-:-:S15]  /*15420*/  HMMA.1688.F32.TF32 R12, R200, R112, R12 ;  /* 0x00000070c80c723c */ /* 0x004fde000008100c */
[----:B------:R-:W-:-:S04]  /*15430*/  NOP ;  /* 0x0000000000007918 */ /* 0x000fc80000000000 */
[----:B-1----:R-:W-:Y:S01]  /*15440*/  MOV R94, R15 ;  /* 0x0000000f005e7202 */ /* 0x002fe20000000f00 */
[----:B------:R-:W-:Y:S01]  /*15450*/  IMAD.MOV.U32 R93, RZ, RZ, R14 ;  /* 0x000000ffff5d7224 */ /* 0x000fe200078e000e */
[----:B----4-:R-:W-:Y:S01]  /*15460*/  HMMA.1688.F32.TF32 R4, R200, R108, R4 ;  /* 0x0000006cc804723c */ /* 0x010fe20000081004 */
[----:B------:R-:W-:Y:S02]  /*15470*/  IMAD.MOV.U32 R88, RZ, RZ, R12 ;  /* 0x000000ffff587224 */ /* 0x000fe400078e000c */
[----:B------:R-:W-:Y:S01]  /*15480*/  IMAD.MOV.U32 R95, RZ, RZ, R13 ;  /* 0x000000ffff5f7224 */ /* 0x000fe200078e000d */
[----:B------:R-:W-:Y:S04]  /*15490*/  STL [R1+0x140c], R94 ;  /* 0x00140c5e01007387 */ /* 0x000fe80000100800 */
[----:B------:R1:W-:Y:S04]  /*154a0*/  STL [R1+0x1408], R93 ;  /* 0x0014085d01007387 */ /* 0x0003e80000100800 */
[----:B------:R-:W-:Y:S04]  /*154b0*/  STL [R1+0x1404], R88 ;  /* 0x0014045801007387 */ /* 0x000fe80000100800 */
[----:B------:R2:W-:Y:S03]  /*154c0*/  STL [R1+0x1400], R95 ;  /* 0x0014005f01007387 */ /* 0x0005e60000100800 */
[----:B------:R-:W-:-:S02]  /*154d0*/  IMAD.MOV.U32 R89, RZ, RZ, R4 ;  /* 0x000000ffff597224 */ /* 0x000fc400078e0004 */
[----:B------:R-:W-:Y:S02]  /*154e0*/  IMAD.MOV.U32 R90, RZ, RZ, R5 ;  /* 0x000000ffff5a7224 */ /* 0x000fe400078e0005 */
[----:B------:R-:W-:Y:S01]  /*154f0*/  IMAD.MOV.U32 R84, RZ, RZ, R6 ;  /* 0x000000ffff547224 */ /* 0x000fe200078e0006 */
[----:B------:R-:W4:Y:S01]  /*15500*/  LDL.LU.64 R4, [R1+0x680] ;  /* 0x0006800001047983 */ /* 0x000f220000300a00 */
[----:B------:R-:W-:-:S03]  /*15510*/  IMAD.MOV.U32 R85, RZ, RZ, R7 ;  /* 0x000000ffff557224 */ /* 0x000fc600078e0007 */
        /* <DEDUP_REMOVED lines=11> */
[----:B------:R-:W-:Y:S01]  /*155d0*/  STL [R1+0x141c], R85 ;  /* 0x00141c5501007387 */ /* 0x000fe20000100800 */
[----:B---3--:R-:W-:Y:S03]  /*155e0*/  HMMA.1688.F32.TF32 R8, R200, R60, R8 ;  /* 0x0000003cc808723c */ /* 0x008fe60000081008 */
[----:B------:R-:W-:Y:S04]  /*155f0*/  STL [R1+0x1418], R84 ;  /* 0x0014185401007387 */ /* 0x000fe80000100800 */
[----:B------:R-:W-:Y:S04]  /*15600*/  STL [R1+0x1414], R90 ;  /* 0x0014145a01007387 */ /* 0x000fe80000100800 */
[----:B------:R3:W-:Y:S04]  /*15610*/  STL [R1+0x1410], R89 ;  /* 0x0014105901007387 */ /* 0x0007e80000100800 */
[----:B------:R-:W4:Y:S04]  /*15620*/  LDL.LU.64 R96, [R1+0x650] ;  /* 0x0006500001607983 */ /* 0x000f280000300a00 */
[----:B------:R-:W4:Y:S04]  /*15630*/  LDL.LU.64 R98, [R1+0x658] ;  /* 0x0006580001627983 */ /* 0x000f280000300a00 */
[----:B------:R-:W4:Y:S04]  /*15640*/  LDL.LU.64 R16, [R1+0x640] ;  /* 0x0006400001107983 */ /* 0x000f280000300a00 */
[----:B------:R-:W4:Y:S04]  /*15650*/  LDL.LU.64 R18, [R1+0x648] ;  /* 0x0006480001127983 */ /* 0x000f280000300a00 */
[----:B-1----:R-:W4:Y:S04]  /*15660*/  LDL.LU.64 R92, [R1+0x630] ;  /* 0x00063000015c7983 */ /* 0x002f280000300a00 */
[----:B--2---:R-:W2:Y:S01]  /*15670*/  LDL.LU.64 R94, [R1+0x638] ;  /* 0x00063800015e7983 */ /* 0x004ea20000300a00 */
[----:B------:R-:W-:-:S03]  /*15680*/  IMAD.MOV.U32 R209, RZ, RZ, R11 ;  /* 0x000000ffffd17224 */ /* 0x000fc600078e000b */
[----:B---3--:R-:W3:Y:S01]  /*15690*/  LDL.LU.64 R88, [R1+0x620] ;  /* 0x0006200001587983 */ /* 0x008ee20000300a00 */
[----:B------:R-:W-:-:S03]  /*156a0*/  IMAD.MOV.U32 R208, RZ, RZ, R10 ;  /* 0x000000ffffd07224 */ /* 0x000fc600078e000a */
[----:B------:R-:W3:Y:S01]  /*156b0*/  LDL.LU.64 R90, [R1+0x628] ;  /* 0x00062800015a7983 */ /* 0x000ee20000300a00 */
[----:B------:R-:W-:-:S03]  /*156c0*/  MOV R86, R8 ;  /* 0x0000000800567202 */ /* 0x000fc60000000f00 */
[----:B------:R-:W2:Y:S01]  /*156d0*/  LDL.LU.64 R12, [R1+0x610] ;  /* 0x00061000010c7983 */ /* 0x000ea20000300a00 */
[----:B------:R-:W-:-:S03]  /*156e0*/  IMAD.MOV.U32 R87, RZ, RZ, R9 ;  /* 0x000000ffff577224 */ /* 0x000fc600078e0009 */
[----:B------:R-:W2:Y:S04]  /*156f0*/  LDL.LU.64 R14, [R1+0x618] ;  /* 0x00061800010e7983 */ /* 0x000ea80000300a00 */
[----:B------:R-:W2:Y:S04]  /*15700*/  LDL.LU.64 R80, [R1+0x5d0] ;  /* 0x0005d00001507983 */ /* 0x000ea80000300a00 */
[----:B------:R-:W2:Y:S04]  /*15710*/  LDL.LU.64 R82, [R1+0x5d8] ;  /* 0x0005d80001527983 */ /* 0x000ea80000300a00 */
[----:B------:R-:W2:Y:S04]  /*15720*/  LDL.LU.64 R8, [R1+0x5c0] ;  /* 0x0005c00001087983 */ /* 0x000ea80000300a00 */
[----:B------:R-:W2:Y:S04]  /*15730*/  LDL.LU.64 R10, [R1+0x5c8] ;  /* 0x0005c800010a7983 */ /* 0x000ea80000300a00 */
[----:B------:R1:W-:Y:S04]  /*15740*/  STL [R1+0x142c], R209 ;  /* 0x00142cd101007387 */ /* 0x0003e80000100800 */
[----:B------:R1:W-:Y:S04]  /*15750*/  STL [R1+0x1428], R208 ;  /* 0x001428d001007387 */ /* 0x0003e80000100800 */
[----:B------:R-:W-:Y:S04]  /*15760*/  STL [R1+0x1424], R87 ;  /* 0x0014245701007387 */ /* 0x000fe80000100800 */
[----:B------:R1:W-:Y:S01]  /*15770*/  STL [R1+0x1420], R86 ;  /* 0x0014205601007387 */ /* 0x0003e20000100800 */
[----:B----4-:R-:W-:Y:S03]  /*15780*/  HMMA.1688.F32.TF32 R248, R200, R56, R4 ;  /* 0x00000038c8f8723c */ /* 0x010fe60000081004 */
[----:B------:R-:W4:Y:S04]  /*15790*/  LDL.LU.64 R4, [R1+0x5a0] ;  /* 0x0005a00001047983 */ /* 0x000f280000300a00 */
[----:B------:R-:W4:Y:S01]  /*157a0*/  LDL.LU.64 R6, [R1+0x5a8] ;  /* 0x0005a80001067983 */ /* 0x000f220000300a00 */
[----:B------:R-:W-:Y:S03]  /*157b0*/  HMMA.1688.F32.TF32 R204, R216, R188, R40 ;  /* 0x000000bcd8cc723c */ /* 0x000fe60000081028 */
[----:B------:R-:W4:Y:S04]  /*157c0*/  LDL.LU.64 R40, [R1+0x590] ;  /* 0x0005900001287983 */ /* 0x000f280000300a00 */
[----:B------:R-:W4:Y:S01]  /*157d0*/  LDL.LU.64 R42, [R1+0x598] ;  /* 0x00059800012a7983 */ /* 0x000f220000300a00 */
[----:B------:R-:W-:Y:S08]  /*157e0*/  HMMA.1688.F32.TF32 R196, R200, R48, R132 ;  /* 0x00000030c8c4723c */ /* 0x000ff00000081084 */
[----:B------:R-:W-:Y:S01]  /*157f0*/  HMMA.1688.F32.TF32 R132, R216, R184, R20 ;  /* 0x000000b8d884723c */ /* 0x000fe20000081014 */
[----:B------:R-:W4:Y:S04]  /*15800*/  LDL.LU.64 R20, [R1+0x530] ;  /* 0x0005300001147983 */ /* 0x000f280000300a00 */
[----:B------:R-:W4:Y:S03]  /*15810*/  LDL.LU.64 R22, [R1+0x538] ;  /* 0x0005380001167983 */ /* 0x000f260000300a00 */
[C---:B------:R-:W-:Y:S08]  /*15820*/  HMMA.1688.F32.TF32 R192, R200.reuse, R52, R136 ;  /* 0x00000034c8c0723c */ /* 0x040ff00000081088 */
[----:B------:R-:W-:Y:S08]  /*15830*/  HMMA.1688.F32.TF32 R200, R200, R36, R128 ;  /* 0x00000024c8c8723c */ /* 0x000ff00000081080 */
[C---:B------:R-:W-:Y:S08]  /*15840*/  HMMA.1688.F32.TF32 R144, R216.reuse, R32, R96 ;  /* 0x00000020d890723c */ /* 0x040ff00000081060 */
[C---:B------:R-:W-:Y:S01]  /*15850*/  HMMA.1688.F32.TF32 R148, R216.reuse, R24, R16 ;  /* 0x00000018d894723c */ /* 0x040fe20000081010 */
[----:B------:R-:W4:Y:S04]  /*15860*/  LDL.LU.64 R16, [R1+0x4e0] ;  /* 0x0004e00001107983 */ /* 0x000f280000300a00 */
[----:B------:R-:W4:Y:S03]  /*15870*/  LDL.LU.64 R18, [R1+0x4e8] ;  /* 0x0004e80001127983 */ /* 0x000f260000300a00 */
[C---:B---3--:R-:W-:Y:S08]  /*15880*/  HMMA.1688.F32.TF32 R156, R216.reuse, R176, R88 ;  /* 0x000000b0d89c723c */ /* 0x048ff00000081058 */
[C---:B--2---:R-:W-:Y:S08]  /*15890*/  HMMA.1688.F32.TF32 R8, R216.reuse, R116, R8 ;  /* 0x00000074d808723c */ /* 0x044ff00000081008 */
[C---:B------:R-:W-:Y:S01]  /*158a0*/  HMMA.1688.F32.TF32 R160, R216.reuse, R172, R12 ;  /* 0x000000acd8a0723c */ /* 0x040fe2000008100c */
[----:B------:R-:W2:Y:S04]  /*158b0*/  LDL.LU.64 R12, [R1+0x4d0] ;  /* 0x0004d000010c7983 */ /* 0x000ea80000300a00 */
[----:B------:R-:W2:Y:S03]  /*158c0*/  LDL.LU.64 R14, [R1+0x4d8] ;  /* 0x0004d800010e7983 */ /* 0x000ea60000300a00 */
[----:B------:R-:W-:Y:S03]  /*158d0*/  HMMA.1688.F32.TF32 R168, R216, R120, R80 ;  /* 0x00000078d8a8723c */ /* 0x000fe60000081050 */
        /* <DEDUP_REMOVED lines=8> */
[----:B------:R-:W-:Y:S02]  /*15960*/  IMAD.MOV.U32 R236, RZ, RZ, R183 ;  /* 0x000000ffffec7224 */ /* 0x000fe400078e00b7 */
[----:B------:R-:W-:Y:S02]  /*15970*/  IMAD.MOV.U32 R238, RZ, RZ, R179 ;  /* 0x000000ffffee7224 */ /* 0x000fe400078e00b3 */
[----:B------:R-:W-:Y:S02]  /*15980*/  IMAD.MOV.U32 R239, RZ, RZ, R178 ;  /* 0x000000ffffef7224 */ /* 0x000fe400078e00b2 */
[----:B------:R-:W-:Y:S01]  /*15990*/  IMAD.MOV.U32 R232, RZ, RZ, R51 ;  /* 0x000000ffffe87224 */ /* 0x000fe200078e0033 */
[----:B------:R-:W-:Y:S01]  /*159a0*/  MOV R234, R39 ;  /* 0x0000002700ea7202 */ /* 0x000fe20000000f00 */
[----:B------:R-:W-:-:S02]  /*159b0*/  IMAD.MOV.U32 R233, RZ, RZ, R50 ;  /* 0x000000ffffe97224 */ /* 0x000fc400078e0032 */
[----:B------:R-:W-:Y:S02]  /*159c0*/  IMAD.MOV.U32 R235, RZ, RZ, R38 ;  /* 0x000000ffffeb7224 */ /* 0x000fe400078e0026 */
[----:B------:R-:W-:Y:S02]  /*159d0*/  IMAD.MOV.U32 R136, RZ, RZ, R59 ;  /* 0x000000ffff887224 */ /* 0x000fe400078e003b */
[----:B------:R-:W-:Y:S01]  /*159e0*/  IMAD.MOV.U32 R137, RZ, RZ, R58 ;  /* 0x000000ffff897224 */ /* 0x000fe200078e003a */
[----:B------:R-:W-:Y:S01]  /*159f0*/  MOV R139, R54 ;  /* 0x00000036008b7202 */ /* 0x000fe20000000f00 */
[----:B------:R-:W-:Y:S02]  /*15a00*/  IMAD.MOV.U32 R138, RZ, RZ, R55 ;  /* 0x000000ffff8a7224 */ /* 0x000fe400078e0037 */
[----:B------:R-:W-:Y:S02]  /*15a10*/  IMAD.MOV.U32 R164, RZ, RZ, R119 ;  /* 0x000000ffffa47224 */ /* 0x000fe400078e0077 */
[----:B------:R-:W-:-:S02]  /*15a20*/  IMAD.MOV.U32 R165, RZ, RZ, R118 ;  /* 0x000000ffffa57224 */ /* 0x000fc400078e0076 */
[----:B------:R-:W-:Y:S02]  /*15a30*/  IMAD.MOV.U32 R166, RZ, RZ, R115 ;  /* 0x000000ffffa67224 */ /* 0x000fe400078e0073 */
[----:B------:R-:W-:Y:S01]  /*15a40*/  IMAD.MOV.U32 R167, RZ, RZ, R114 ;  /* 0x000000ffffa77224 */ /* 0x000fe200078e0072 */
[----:B----4-:R-:W-:-:S15]  /*15a50*/  HMMA.1688.F32.TF32 R4, R216, R112, R4 ;  /* 0x00000070d804723c */ /* 0x010fde0000081004 */
[----:B------:R-:W-:-:S04]  /*15a60*/  NOP ;  /* 0x0000000000007918 */ /* 0x000fc80000000000 */
[----:B------:R-:W-:Y:S01]  /*15a70*/  IMAD.MOV.U32 R83, RZ, RZ, R4 ;  /* 0x000000ffff537224 */ /* 0x000fe200078e0004 */
[----:B------:R-:W-:Y:S01]  /*15a80*/  MOV R129, R6 ;  /* 0x0000000600817202 */ /* 0x000fe20000000f00 */
[----:B------:R-:W-:Y:S02]  /*15a90*/  IMAD.MOV.U32 R128, RZ, RZ, R5 ;  /* 0x000000ffff807224 */ /* 0x000fe400078e0005 */
[----:B------:R-:W-:Y:S01]  /*15aa0*/  IMAD.MOV.U32 R130, RZ, RZ, R7 ;  /* 0x000000ffff827224 */ /* 0x000fe200078e0007 */
[----:B------:R-:W4:Y:S04]  /*15ab0*/  LDL.LU.64 R4, [R1+0x410] ;  /* 0x0004100001047983 */ /* 0x000f280000300a00 */
[----:B------:R-:W4:Y:S04]  /*15ac0*/  LDL.LU.64 R6, [R1+0x418] ;  /* 0x0004180001067983 */ /* 0x000f280000300a00 */
[----:B------:R-:W4:Y:S01]  /*15ad0*/  LDL.LU R175, [R1+0x162c] ;  /* 0x00162c0001af7983 */ /* 0x000f220000300800 */
[----:B------:R-:W-:Y:S03]  /*15ae0*/  HMMA.1688.F32.TF32 R40, R216, R108, R40 ;  /* 0x0000006cd828723c */ /* 0x000fe60000081028 */
[----:B------:R-:W4:Y:S04]  /*15af0*/  LDL.LU R174, [R1+0x1628] ;  /* 0x0016280001ae7983 */ /* 0x000f280000300800 */
        /* <DEDUP_REMOVED lines=16> */
[----:B------:R-:W4:Y:S01]  /*15c00*/  LDL.LU R55, [R1+0x15e4] ;  /* 0x0015e40001377983 */ /* 0x000f220000300800 */
[----:B------:R-:W-:-:S03]  /*15c10*/  IMAD.MOV.U32 R185, RZ, RZ, R40 ;  /* 0x000000ffffb97224 */ /* 0x000fc600078e0028 */
[----:B------:R-:W4:Y:S01]  /*15c20*/  LDL.LU R54, [R1+0x15e0] ;  /* 0x0015e00001367983 */ /* 0x000f220000300800 */
[----:B------:R-:W-:-:S03]  /*15c30*/  IMAD.MOV.U32 R184, RZ, RZ, R41 ;  /* 0x000000ffffb87224 */ /* 0x000fc600078e0029 */
[----:B------:R-:W4:Y:S01]  /*15c40*/  LDL.LU R119, [R1+0x15dc] ;  /* 0x0015dc0001777983 */ /* 0x000f220000300800 */
[----:B------:R-:W-:-:S03]  /*15c50*/  MOV R40, R111 ;  /* 0x0000006f00287202 */ /* 0x000fc60000000f00 */
[----:B------:R-:W4:Y:S01]  /*15c60*/  LDL.LU R118, [R1+0x15d8] ;  /* 0x0015d80001767983 */ /* 0x000f220000300800 */
[----:B------:R-:W-:-:S03]  /*15c70*/  IMAD.MOV.U32 R173, RZ, RZ, R42 ;  /* 0x000000ffffad7224 */ /* 0x000fc600078e002a */
[----:B------:R-:W4:Y:S01]  /*15c80*/  LDL.LU R115, [R1+0x15d4] ;  /* 0x0015d40001737983 */ /* 0x000f220000300800 */
[----:B------:R-:W-:Y:S01]  /*15c90*/  IMAD.MOV.U32 R41, RZ, RZ, R110 ;  /* 0x000000ffff297224 */ /* 0x000fe200078e006e */
[----:B------:R-:W-:Y:S02]  /*15ca0*/  MOV R172, R43 ;  /* 0x0000002b00ac7202 */ /* 0x000fe40000000f00 */
[----:B------:R-:W4:Y:S01]  /*15cb0*/  LDL.LU R114, [R1+0x15d0] ;  /* 0x0015d00001727983 */ /* 0x000f220000300800 */
[----:B------:R-:W-:-:S03]  /*15cc0*/  IMAD.MOV.U32 R42, RZ, RZ, R63 ;  /* 0x000000ffff2a7224 */ /* 0x000fc600078e003f */
[----:B------:R-:W4:Y:S01]  /*15cd0*/  LDL.LU R111, [R1+0x15cc] ;  /* 0x0015cc00016f7983 */ /* 0x000f220000300800 */
[----:B------:R-:W-:-:S03]  /*15ce0*/  IMAD.MOV.U32 R43, RZ, RZ, R62 ;  /* 0x000000ffff2b7224 */ /* 0x000fc600078e003e */
[----:B------:R-:W4:Y:S04]  /*15cf0*/  LDL.LU R110, [R1+0x15c8] ;  /* 0x0015c800016e7983 */ /* 0x000f280000300800 */
[----:B------:R-:W4:Y:S04]  /*15d00*/  LDL.LU R63, [R1+0x15c4] ;  /* 0x0015c400013f7983 */ /* 0x000f280000300800 */
[----:B------:R-:W4:Y:S01]  /*15d10*/  LDL.LU R62, [R1+0x15c0] ;  /* 0x0015c000013e7983 */ /* 0x000f220000300800 */
[C---:B------:R-:W-:Y:S08]  /*15d20*/  HMMA.1688.F32.TF32 R20, R216.reuse, R60, R20 ;  /* 0x0000003cd814723c */ /* 0x040ff00000081014 */
[C---:B---3--:R-:W-:Y:S08]  /*15d30*/  HMMA.1688.F32.TF32 R8, R216.reuse, R48, R8 ;  /* 0x00000030d808723c */ /* 0x048ff00000081008 */
[C---:B------:R-:W-:Y:S08]  /*15d40*/  HMMA.1688.F32.TF32 R16, R216.reuse, R56, R16 ;  /* 0x00000038d810723c */ /* 0x040ff00000081010 */
[----:B--2---:R-:W-:Y:S01]  /*15d50*/  HMMA.1688.F32.TF32 R12, R216, R52, R12 ;  /* 0x00000034d80c723c */ /* 0x004fe2000008100c */
[----:B------:R-:W-:-:S02]  /*15d60*/  IMAD.MOV.U32 R210, RZ, RZ, R20 ;  /* 0x000000ffffd27224 */ /* 0x000fc400078e0014 */
[----:B------:R-:W-:Y:S02]  /*15d70*/  IMAD.MOV.U32 R80, RZ, RZ, R21 ;  /* 0x000000ffff507224 */ /* 0x000fe400078e0015 */
[----:B------:R-:W-:Y:S02]  /*15d80*/  IMAD.MOV.U32 R81, RZ, RZ, R22 ;  /* 0x000000ffff517224 */ /* 0x000fe400078e0016 */
[----:B------:R-:W-:Y:S02]  /*15d90*/  IMAD.MOV.U32 R82, RZ, RZ, R23 ;  /* 0x000000ffff527224 */ /* 0x000fe400078e0017 */
[----:B------:R-:W-:Y:S01]  /*15da0*/  IMAD.MOV.U32 R85, RZ, RZ, R8 ;  /* 0x000000ffff557224 */ /* 0x000fe200078e0008 */
[----:B------:R-:W-:Y:S01]  /*15db0*/  MOV R90, R10 ;  /* 0x0000000a005a7202 */ /* 0x000fe20000000f00 */
[----:B------:R-:W-:Y:S01]  /*15dc0*/  IMAD.MOV.U32 R84, RZ, RZ, R9 ;  /* 0x000000ffff547224 */ /* 0x000fe200078e0009 */
[----:B------:R-:W-:Y:S01]  /*15dd0*/  HMMA.1688.F32.TF32 R152, R216, R180, R92 ;  /* 0x000000b4d898723c */ /* 0x000fe2000008105c */
[----:B------:R-:W-:Y:S01]  /*15de0*/  IMAD.MOV.U32 R89, RZ, RZ, R11 ;  /* 0x000000ffff597224 */ /* 0x000fe200078e000b */
[----:B------:R-:W-:Y:S01]  /*15df0*/  MOV R92, R16 ;  /* 0x00000010005c7202 */ /* 0x000fe20000000f00 */
[----:B------:R-:W-:-:S02]  /*15e00*/  IMAD.MOV.U32 R98, RZ, RZ, R17 ;  /* 0x000000ffff627224 */ /* 0x000fc400078e0011 */
[----:B------:R-:W-:Y:S02]  /*15e10*/  IMAD.MOV.U32 R96, RZ, RZ, R18 ;  /* 0x000000ffff607224 */ /* 0x000fe400078e0012 */
[----:B------:R-:W-:Y:S01]  /*15e20*/  IMAD.MOV.U32 R97, RZ, RZ, R19 ;  /* 0x000000ffff617224 */ /* 0x000fe200078e0013 */
[----:B------:R-:W-:Y:S01]  /*15e30*/  MOV R93, R13 ;  /* 0x0000000d005d7202 */ /* 0x000fe20000000f00 */
[----:B------:R-:W-:Y:S02]  /*15e40*/  IMAD.MOV.U32 R94, RZ, RZ, R12 ;  /* 0x000000ffff5e7224 */ /* 0x000fe400078e000c */
[----:B------:R-:W-:Y:S02]  /*15e50*/  IMAD.MOV.U32 R88, RZ, RZ, R14 ;  /* 0x000000ffff587224 */ /* 0x000fe400078e000e */
[----:B------:R-:W-:Y:S02]  /*15e60*/  IMAD.MOV.U32 R95, RZ, RZ, R15 ;  /* 0x000000ffff5f7224 */ /* 0x000fe400078e000f */
[----:B------:R-:W-:-:S02]  /*15e70*/  IMAD.MOV.U32 R140, RZ, RZ, R191 ;  /* 0x000000ffff8c7224 */ /* 0x000fc400078e00bf */
[----:B------:R-:W-:Y:S01]  /*15e80*/  IMAD.MOV.U32 R141, RZ, RZ, R35 ;  /* 0x000000ffff8d7224 */ /* 0x000fe200078e0023 */
[----:B------:R-:W-:Y:S01]  /*15e90*/  MOV R143, R187 ;  /* 0x000000bb008f7202 */ /* 0x000fe20000000f00 */
[----:B------:R-:W-:Y:S01]  /*15ea0*/  IMAD.MOV.U32 R142, RZ, RZ, R186 ;  /* 0x000000ffff8e7224 */ /* 0x000fe200078e00ba */
[----:B----4-:R-:W-:-:S15]  /*15eb0*/  HMMA.1688.F32.TF32 R4, R216, R36, R4 ;  /* 0x00000024d804723c */ /* 0x010fde0000081004 */
[----:B------:R-:W-:-:S04]  /*15ec0*/  NOP ;  /* 0x0000000000007918 */ /* 0x000fc80000000000 */
[----:B-1----:R-:W-:Y:S02]  /*15ed0*/  IMAD.MOV.U32 R209, RZ, RZ, R4 ;  /* 0x000000ffffd17224 */ /* 0x002fe400078e0004 */
[----:B------:R-:W-:Y:S01]  /*15ee0*/  IMAD.MOV.U32 R208, RZ, RZ, R5 ;  /* 0x000000ffffd07224 */ /* 0x000fe200078e0005 */
[----:B------:R-:W-:Y:S01]  /*15ef0*/  MOV R86, R7 ;  /* 0x0000000700567202 */ /* 0x000fe20000000f00 */
[----:B------:R-:W-:Y:S01]  /*15f00*/  IMAD.MOV.U32 R87, RZ, RZ, R6 ;  /* 0x000000ffff577224 */ /* 0x000fe200078e0006 */
[----:B------:R-:W-:Y:S01]  /*15f10*/  MOV R220, R122 ;  /* 0x0000007a00dc7202 */ /* 0x000fe20000000f00 */
[----:B------:R-:W-:Y:S02]  /*15f20*/  IMAD.MOV.U32 R221, RZ, RZ, R123 ;  /* 0x000000ffffdd7224 */ /* 0x000fe400078e007b */
[----:B------:R-:W-:Y:S02]  /*15f30*/  IMAD.MOV.U32 R222, RZ, RZ, R174 ;  /* 0x000000ffffde7224 */ /* 0x000fe400078e00ae */
[----:B------:R-:W-:-:S02]  /*15f40*/  IMAD.MOV.U32 R223, RZ, RZ, R175 ;  /* 0x000000ffffdf7224 */ /* 0x000fc400078e00af */
[----:B------:R-:W-:Y:S02]  /*15f50*/  IMAD.MOV.U32 R7, RZ, RZ, R51 ;  /* 0x000000ffff077224 */ /* 0x000fe400078e0033 */
[----:B------:R-:W-:Y:S01]  /*15f60*/  IMAD.MOV.U32 R6, RZ, RZ, R50 ;  /* 0x000000ffff067224 */ /* 0x000fe200078e0032 */
[----:B------:R-:W-:Y:S01]  /*15f70*/  MOV R5, R39 ;  /* 0x0000002700057202 */ /* 0x000fe20000000f00 */
[----:B------:R-:W-:Y:S02]  /*15f80*/  IMAD.MOV.U32 R4, RZ, RZ, R38 ;  /* 0x000000ffff047224 */ /* 0x000fe400078e0026 */
[----:B------:R-:W2:Y:S04]  /*15f90*/  LDL.LU R38, [R1+0x15bc] ;  /* 0x0015bc0001267983 */ /* 0x000ea80000300800 */
[----:B------:R-:W2:Y:S04]  /*15fa0*/  LDL.LU R39, [R1+0x15b8] ;  /* 0x0015b80001277983 */ /* 0x000ea80000300800 */
[----:B------:R-:W3:Y:S04]  /*15fb0*/  LDL.LU R50, [R1+0x15b4] ;  /* 0x0015b40001327983 */ /* 0x000ee80000300800 */
[----:B------:R-:W3:Y:S04]  /*15fc0*/  LDL.LU R51, [R1+0x15b0] ;  /* 0x0015b00001337983 */ /* 0x000ee80000300800 */
        /* <DEDUP_REMOVED lines=8> */
[----:B------:R-:W2:Y:S04]  /*16050*/  LDL.LU R54, [R1+0x15ac] ;  /* 0x0015ac0001367983 */ /* 0x000ea80000300800 */
[----:B------:R-:W2:Y:S04]  /*16060*/  LDL.LU R55, [R1+0x15a8] ;  /* 0x0015a80001377983 */ /* 0x000ea80000300800 */
[----:B------:R-:W2:Y:S01]  /*16070*/  LDL.LU R58, [R1+0x15a4] ;  /* 0x0015a400013a7983 */ /* 0x000ea20000300800 */
[----:B------:R-:W-:Y:S02]  /*16080*/  IMAD.MOV.U32 R18, RZ, RZ, R110 ;  /* 0x000000ffff127224 */ /* 0x000fe400078e006e */
[----:B------:R-:W-:Y:S01]  /*16090*/  IMAD.MOV.U32 R17, RZ, RZ, R63 ;  /* 0x000000ffff117224 */ /* 0x000fe200078e003f */
[----:B------:R-:W2:Y:S01]  /*160a0*/  LDL.LU R59, [R1+0x15a0] ;  /* 0x0015a000013b7983 */ /* 0x000ea20000300800 */
[----:B------:R-:W-:-:S03]  /*160b0*/  IMAD.MOV.U32 R16, RZ, RZ, R62 ;  /* 0x000000ffff107224 */ /* 0x000fc600078e003e */
[----:B------:R-:W2:Y:S01]  /*160c0*/  LDL.LU R62, [R1+0x159c] ;  /* 0x00159c00013e7983 */ /* 0x000ea20000300800 */
[----:B------:R-:W-:Y:S01]  /*160d0*/  MOV R19, R111 ;  /* 0x0000006f00137202 */ /* 0x000fe20000000f00 */
[----:B------:R-:W-:Y:S02]  /*160e0*/  IMAD.MOV.U32 R12, RZ, RZ, R114 ;  /* 0x000000ffff0c7224 */ /* 0x000fe400078e0072 */
[----:B------:R-:W2:Y:S01]  /*160f0*/  LDL.LU R63, [R1+0x1598] ;  /* 0x00159800013f7983 */ /* 0x000ea20000300800 */
[----:B------:R-:W-:-:S03]  /*16100*/  IMAD.MOV.U32 R13, RZ, RZ, R115 ;  /* 0x000000ffff0d7224 */ /* 0x000fc600078e0073 */
[----:B------:R-:W2:Y:S01]  /*16110*/  LDL.LU R110, [R1+0x1594] ;  /* 0x00159400016e7983 */ /* 0x000ea20000300800 */
[----:B------:R-:W-:-:S03]  /*16120*/  IMAD.MOV.U32 R14, RZ, RZ, R118 ;  /* 0x000000ffff0e7224 */ /* 0x000fc600078e0076 */
[----:B------:R-:W2:Y:S01]  /*16130*/  LDL.LU R111, [R1+0x1590] ;  /* 0x00159000016f7983 */ /* 0x000ea20000300800 */
[----:B------:R-:W-:-:S03]  /*16140*/  IMAD.MOV.U32 R15, RZ, RZ, R119 ;  /* 0x000000ffff0f7224 */ /* 0x000fc600078e0077 */
[----:B------:R-:W2:Y:S04]  /*16150*/  LDL.LU R114, [R1+0x158c] ;  /* 0x00158c0001727983 */ /* 0x000ea80000300800 */
[----:B------:R-:W2:Y:S04]  /*16160*/  LDL.LU R115, [R1+0x1588] ;  /* 0x0015880001737983 */ /* 0x000ea80000300800 */
[----:B------:R-:W2:Y:S04]  /*16170*/  LDL.LU R118, [R1+0x1584] ;  /* 0x0015840001767983 */ /* 0x000ea80000300800 */
[----:B------:R-:W2:Y:S01]  /*16180*/  LDL.LU R119, [R1+0x1580] ;  /* 0x0015800001777983 */ /* 0x000ea20000300800 */
[----:B------:R-:W-:-:S03]  /*16190*/  IMAD.MOV.U32 R212, RZ, RZ, R178 ;  /* 0x000000ffffd47224 */ /* 0x000fc600078e00b2 */
[----:B------:R-:W2:Y:S01]  /*161a0*/  LDL.LU R122, [R1+0x157c] ;  /* 0x00157c00017a7983 */ /* 0x000ea20000300800 */
[----:B------:R-:W-:-:S03]  /*161b0*/  MOV R213, R179 ;  /* 0x000000b300d57202 */ /* 0x000fc60000000f00 */
[----:B------:R-:W2:Y:S01]  /*161c0*/  LDL.LU R123, [R1+0x1578] ;  /* 0x00157800017b7983 */ /* 0x000ea20000300800 */
[----:B------:R-:W-:-:S03]  /*161d0*/  IMAD.MOV.U32 R214, RZ, RZ, R182 ;  /* 0x000000ffffd67224 */ /* 0x000fc600078e00b6 */
[----:B------:R-:W2:Y:S01]  /*161e0*/  LDL.LU R174, [R1+0x1574] ;  /* 0x0015740001ae7983 */ /* 0x000ea20000300800 */
[----:B------:R-:W-:-:S03]  /*161f0*/  IMAD.MOV.U32 R215, RZ, RZ, R183 ;  /* 0x000000ffffd77224 */ /* 0x000fc600078e00b7 */
[----:B------:R-:W2:Y:S01]  /*16200*/  LDL.LU R175, [R1+0x1570] ;  /* 0x0015700001af7983 */ /* 0x000ea20000300800 */
[----:B------:R-:W-:-:S03]  /*16210*/  IMAD.MOV.U32 R224, RZ, RZ, R26 ;  /* 0x000000ffffe07224 */ /* 0x000fc600078e001a */
[----:B------:R-:W2:Y:S01]  /*16220*/  LDL.LU R178, [R1+0x156c] ;  /* 0x00156c0001b27983 */ /* 0x000ea20000300800 */
[----:B------:R-:W-:-:S03]  /*16230*/  IMAD.MOV.U32 R225, RZ, RZ, R27 ;  /* 0x000000ffffe17224 */ /* 0x000fc600078e001b */
[----:B------:R-:W2:Y:S01]  /*16240*/  LDL.LU R179, [R1+0x1568] ;  /* 0x0015680001b37983 */ /* 0x000ea20000300800 */
[----:B------:R-:W-:-:S03]  /*16250*/  MOV R226, R34 ;  /* 0x0000002200e27202 */ /* 0x000fc60000000f00 */
[----:B------:R-:W2:Y:S01]  /*16260*/  LDL.LU R182, [R1+0x1564] ;  /* 0x0015640001b67983 */ /* 0x000ea20000300800 */
[----:B------:R-:W-:-:S03]  /*16270*/  IMAD.MOV.U32 R227, RZ, RZ, R190 ;  /* 0x000000ffffe37224 */ /* 0x000fc600078e00be */
[----:B------:R-:W2:Y:S04]  /*16280*/  LDL.LU R183, [R1+0x1560] ;  /* 0x0015600001b77983 */ /* 0x000ea80000300800 */
[----:B------:R-:W3:Y:S04]  /*16290*/  LDL.LU R26, [R1+0x155c] ;  /* 0x00155c00011a7983 */ /* 0x000ee80000300800 */
[----:B------:R-:W3:Y:S04]  /*162a0*/  LDL.LU R27, [R1+0x1558] ;  /* 0x00155800011b7983 */ /* 0x000ee80000300800 */
[----:B------:R-:W3:Y:S04]  /*162b0*/  LDL.LU R34, [R1+0x1554] ;  /* 0x0015540001227983 */ /* 0x000ee80000300800 */
[----:B------:R-:W4:Y:S04]  /*162c0*/  LDL.LU R190, [R1+0x1550] ;  /* 0x0015500001be7983 */ /* 0x000f280000300800 */
[----:B------:R-:W4:Y:S04]  /*162d0*/  LDL.LU R191, [R1+0x154c] ;  /* 0x00154c0001bf7983 */ /* 0x000f280000300800 */
[----:B------:R-:W3:Y:S04]  /*162e0*/  LDL.LU R35, [R1+0x1548] ;  /* 0x0015480001237983 */ /* 0x000ee80000300800 */
[----:B------:R-:W3:Y:S04]  /*162f0*/  LDL.LU R186, [R1+0x1544] ;  /* 0x0015440001ba7983 */ /* 0x000ee80000300800 */
[----:B------:R-:W3:Y:S01]  /*16300*/  LDL.LU R187, [R1+0x1540] ;  /* 0x0015400001bb7983 */ /* 0x000ee20000300800 */
[C---:B--2---:R-:W-:Y:S08]  /*16310*/  HMMA.1688.F32.TF32 R4, R228.reuse, R182, R4 ;  /* 0x000000b6e404723c */ /* 0x044ff00000081004 */
[C---:B----4-:R-:W-:Y:S08]  /*16320*/  HMMA.1688.F32.TF32 R20, R228.reuse, R190, R20 ;  /* 0x000000bee414723c */ /* 0x050ff00000081014 */
[C---:B---3--:R-:W-:Y:S08]  /*16330*/  HMMA.1688.F32.TF32 R12, R228.reuse, R34, R12 ;  /* 0x00000022e40c723c */ /* 0x048ff0000008100c */
[C---:B------:R-:W-:Y:S08]  /*16340*/  HMMA.1688.F32.TF32 R16, R228.reuse, R186, R16 ;  /* 0x000000bae410723c */ /* 0x040ff00000081010 */
[----:B------:R-:W-:Y:S01]  /*16350*/  HMMA.1688.F32.TF32 R8, R228, R26, R8 ;  /* 0x0000001ae408723c */ /* 0x000fe20000081008 */
[----:B------:R-:W-:-:S02]  /*16360*/  IMAD.MOV.U32 R24, RZ, RZ, R23 ;  /* 0x000000ffff187224 */ /* 0x000fc400078e0017 */
[----:B------:R-:W-:Y:S02]  /*16370*/  IMAD.MOV.U32 R37, RZ, RZ, R21 ;  /* 0x000000ffff257224 */ /* 0x000fe400078e0015 */
[----:B------:R-:W-:Y:S02]  /*16380*/  IMAD.MOV.U32 R188, RZ, RZ, R20 ;  /* 0x000000ffffbc7224 */ /* 0x000fe400078e0014 */
[----:B------:R-:W-:Y:S01]  /*16390*/  IMAD.MOV.U32 R36, RZ, RZ, R22 ;  /* 0x000000ffff247224 */ /* 0x000fe200078e0016 */
[----:B------:R-:W-:Y:S04]  /*163a0*/  STL [R1+0x1364], R24 ;  /* 0x0013641801007387 */ /* 0x000fe80000100800 */
[----:B------:R-:W-:Y:S04]  /*163b0*/  STL [R1+0x1360], R37 ;  /* 0x0013602501007387 */ /* 0x000fe80000100800 */
[----:B------:R-:W-:Y:S04]  /*163c0*/  STL [R1+0x135c], R188 ;  /* 0x00135cbc01007387 */ /* 0x000fe80000100800 */
[----:B------:R-:W-:Y:S04]  /*163d0*/  STL [R1+0x1358], R36 ;  /* 0x0013582401007387 */ /* 0x000fe80000100800 */
[----:B------:R-:W-:Y:S04]  /*163e0*/  STL.64 [R1+0x450], R16 ;  /* 0x0004501001007387 */ /* 0x000fe80000100a00 */
[----:B------:R-:W-:Y:S04]  /*163f0*/  STL.64 [R1+0x458], R18 ;  /* 0x0004581201007387 */ /* 0x000fe80000100a00 */
[----:B------:R-:W-:Y:S04]  /*16400*/  STL.64 [R1+0x470], R12 ;  /* 0x0004700c01007387 */ /* 0x000fe80000100a00 */
[----:B------:R1:W-:Y:S04]  /*16410*/  STL.64 [R1+0x478], R14 ;  /* 0x0004780e01007387 */ /* 0x0003e80000100a00 */
[----:B------:R-:W-:Y:S04]  /*16420*/  STL.64 [R1+0x4a0], R8 ;  /* 0x0004a00801007387 */ /* 0x000fe80000100a00 */
[----:B------:R2:W-:Y:S01]  /*16430*/  STL.64 [R1+0x4a8], R10 ;  /* 0x0004a80a01007387 */ /* 0x0005e20000100a00 */
[----:B------:R-:W-:Y:S01]  /*16440*/  MOV R61, R4 ;  /* 0x00000004003d7202 */ /* 0x000fe20000000f00 */
[----:B------:R-:W-:Y:S01]  /*16450*/  IMAD.MOV.U32 R60, RZ, RZ, R5 ;  /* 0x000000ffff3c7224 */ /* 0x000fe200078e0005 */
[----:B-1----:R-:W-:Y:S01]  /*16460*/  HMMA.1688.F32.TF32 R12, R228, R174, R224 ;  /* 0x000000aee40c723c */ /* 0x002fe200000810e0 */
[----:B------:R-:W-:-:S02]  /*16470*/  IMAD.MOV.U32 R57, RZ, RZ, R6 ;  /* 0x000000ffff397224 */ /* 0x000fc400078e0006 */
[----:B------:R-:W-:-:S05]  /*16480*/  IMAD.MOV.U32 R56, RZ, RZ, R7 ;  /* 0x000000ffff387224 */ /* 0x000fca00078e0007 */
[C---:B--2---:R-:W-:Y:S08]  /*16490*/  HMMA.1688.F32.TF32 R8, R228.reuse, R178, R212 ;  /* 0x000000b2e408723c */ /* 0x044ff000000810d4 */
[C---:B------:R-:W-:Y:S01]  /*164a0*/  HMMA.1688.F32.TF32 R4, R228.reuse, R122, R220 ;  /* 0x0000007ae404723c */ /* 0x040fe200000810dc */
[----:B------:R-:W-:Y:S04]  /*164b0*/  STL [R1+0x1324], R56 ;  /* 0x0013243801007387 */ /* 0x000fe80000100800 */
[----:B------:R-:W-:Y:S04]  /*164c0*/  STL [R1+0x1320], R60 ;  /* 0x0013203c01007387 */ /* 0x000fe80000100800 */
[----:B------:R-:W-:Y:S04]  /*164d0*/  STL [R1+0x131c], R61 ;  /* 0x00131c3d01007387 */ /* 0x000fe80000100800 */
[----:B------:R-:W-:Y:S04]  /*164e0*/  STL [R1+0x1318], R57 ;  /* 0x0013183901007387 */ /* 0x000fe80000100800 */
        /* <DEDUP_REMOVED lines=21> */
[----:B------:R-:W-:Y:S01]  /*16640*/  STL.64 [R1+0x908], R14 ;  /* 0x0009080e01007387 */ /* 0x000fe20000100a00 */
[C---:B-1----:R-:W-:Y:S03]  /*16650*/  HMMA.1688.F32.TF32 R8, R228.reuse, R50, R240 ;  /* 0x00000032e408723c */ /* 0x042fe600000810f0 */
[----:B------:R-:W-:Y:S04]  /*16660*/  STL.64 [R1+0x8f0], R4 ;  /* 0x0008f00401007387 */ /* 0x000fe80000100a00 */
[----:B------:R1:W-:Y:S02]  /*16670*/  STL.64 [R1+0x8f8], R6 ;  /* 0x0008f80601007387 */ /* 0x0003e40000100a00 */
[----:B-1----:R-:W-:Y:S01]  /*16680*/  HMMA.1688.F32.TF32 R4, R228, R38, R244 ;  /* 0x00000026e404723c */ /* 0x002fe200000810f4 */
[----:B------:R-:W-:-:S09]  /*16690*/  LOP3.LUT R32, R0, 0x40, RZ, 0x3c, !PT ;  /* 0x0000004000207812 */ /* 0x000fd200078e3cff */
[----:B------:R1:W-:Y:S04]  /*166a0*/  STL.64 [R1+0x8e0], R8 ;  /* 0x0008e00801007387 */ /* 0x0003e80000100a00 */
[----:B------:R2:W-:Y:S04]  /*166b0*/  STL.64 [R1+0x8e8], R10 ;  /* 0x0008e80a01007387 */ /* 0x0005e80000100a00 */
[----:B------:R-:W3:Y:S01]  /*166c0*/  LDL.LU R240, [R1+0x380] ;  /* 0x0003800001f07983 */ /* 0x000ee20000300800 */
[----:B------:R-:W-:-:S03]  /*166d0*/  LOP3.LUT R33, R0, 0x60, RZ, 0x3c, !PT ;  /* 0x0000006000217812 */ /* 0x000fc600078e3cff */
[----:B------:R-:W-:Y:S04]  /*166e0*/  LDS R216, [R32+UR7+0x11000] ;  /* 0x0110000720d87984 */ /* 0x000fe80008000800 */
[----:B------:R-:W-:Y:S04]  /*166f0*/  LDS R218, [R32+UR7+0x11800] ;  /* 0x0118000720da7984 */ /* 0x000fe80008000800 */
[----:B------:R4:W-:Y:S04]  /*16700*/  STL.64 [R1+0x8d0], R4 ;  /* 0x0008d00401007387 */ /* 0x0009e80000100a00 */
[----:B------:R1:W-:Y:S04]  /*16710*/  STL.64 [R1+0x8d8], R6 ;  /* 0x0008d80601007387 */ /* 0x0003e80000100a00 */
[----:B------:R-:W3:Y:S04]  /*16720*/  LDL.LU R241, [R1+0x384] ;  /* 0x0003840001f17983 */ /* 0x000ee80000300800 */
        /* <DEDUP_REMOVED lines=18> */
[----:B-1----:R-:W3:Y:S04]  /*16850*/  LDL.LU R8, [R1+0x4c0] ;  /* 0x0004c00001087983 */ /* 0x002ee80000300800 */
[----:B------:R-:W3:Y:S04]  /*16860*/  LDL.LU R9, [R1+0x4c4] ;  /* 0x0004c40001097983 */ /* 0x000ee80000300800 */
[----:B--2---:R-:W3:Y:S04]  /*16870*/  LDL.LU R10, [R1+0x4c8] ;  /* 0x0004c800010a7983 */ /* 0x004ee80000300800 */
[----:B------:R-:W3:Y:S04]  /*16880*/  LDL.LU R11, [R1+0x4cc] ;  /* 0x0004cc00010b7983 */ /* 0x000ee80000300800 */
[----:B------:R-:W2:Y:S04]  /*16890*/  LDL.LU R244, [R1+0x4f0] ;  /* 0x0004f00001f47983 */ /* 0x000ea80000300800 */
        /* <DEDUP_REMOVED lines=19> */
[----:B----4-:R-:W4:Y:S04]  /*169d0*/  LDL.LU R4, [R1+0x4b0] ;  /* 0x0004b00001047983 */ /* 0x010f280000300800 */
        /* <DEDUP_REMOVED lines=17> */
[----:B------:R-:W-:Y:S04]  /*16af0*/  LDS R217, [R33+UR7+0x11000] ;  /* 0x0110000721d97984 */ /* 0x000fe80008000800 */
[----:B------:R-:W3:Y:S01]  /*16b00*/  LDS R219, [R33+UR7+0x11800] ;  /* 0x0118000721db7984 */ /* 0x000ee20008000800 */
[----:B------:R-:W-:Y:S01]  /*16b10*/  IMAD.MOV.U32 R238, RZ, RZ, R3 ;  /* 0x000000ffffee7224 */ /* 0x000fe200078e0003 */
[----:B------:R-:W-:-:S02]  /*16b20*/  MOV R239, R2 ;  /* 0x0000000200ef7202 */ /* 0x000fc40000000f00 */
[----:B------:R-:W-:Y:S01]  /*16b30*/  LOP3.LUT R25, R0, 0x20, RZ, 0x3c, !PT ;  /* 0x0000002000197812 */ /* 0x000fe200078e3cff */
[----:B------:R-:W-:Y:S04]  /*16b40*/  LDS R228, [R0+UR7+0x11080] ;  /* 0x0110800700e47984 */ /* 0x000fe80008000800 */
[----:B------:R-:W-:Y:S04]  /*16b50*/  LDS R230, [R0+UR7+0x11880] ;  /* 0x0118800700e67984 */ /* 0x000fe80008000800 */
[----:B------:R-:W-:Y:S04]  /*16b60*/  LDS R229, [R25+UR7+0x11080] ;  /* 0x0110800719e57984 */ /* 0x000fe80008000800 */
[----:B------:R-:W1:Y:S01]  /*16b70*/  LDS R231, [R25+UR7+0x11880] ;  /* 0x0118800719e77984 */ /* 0x000e620008000800 */
[C---:B---3--:R-:W-:Y:S08]  /*16b80*/  HMMA.1688.F32.TF32 R8, R216.reuse, R182, R8 ;  /* 0x000000b6d808723c */ /* 0x048ff00000081008 */
[C---:B--2---:R-:W-:Y:S08]  /*16b90*/  HMMA.1688.F32.TF32 R244, R216.reuse, R26, R244 ;  /* 0x0000001ad8f4723c */ /* 0x044ff000000810f4 */
[C---:B------:R-:W-:Y:S08]  /*16ba0*/  HMMA.1688.F32.TF32 R16, R216.reuse, R186, R16 ;  /* 0x000000bad810723c */ /* 0x040ff00000081010 */
[----:B------:R-:W-:Y:S01]  /*16bb0*/  HMMA.1688.F32.TF32 R20, R216, R190, R20 ;  /* 0x000000bed814723c */ /* 0x000fe20000081014 */
[----:B------:R-:W-:-:S02]  /*16bc0*/  IMAD.MOV.U32 R53, RZ, RZ, R8 ;  /* 0x000000ffff357224 */ /* 0x000fc400078e0008 */
[----:B------:R-:W-:Y:S02]  /*16bd0*/  IMAD.MOV.U32 R52, RZ, RZ, R9 ;  /* 0x000000ffff347224 */ /* 0x000fe400078e0009 */
[----:B------:R-:W-:-:S03]  /*16be0*/  IMAD.MOV.U32 R49, RZ, RZ, R10 ;  /* 0x000000ffff317224 */ /* 0x000fc600078e000a */
[----:B------:R-:W-:Y:S01]  /*16bf0*/  HMMA.1688.F32.TF32 R12, R216, R34, R12 ;  /* 0x00000022d80c723c */ /* 0x000fe2000008100c */
[----:B------:R-:W-:-:S10]  /*16c00*/  IMAD.MOV.U32 R48, RZ, RZ, R11 ;  /* 0x000000ffff307224 */ /* 0x000fd400078e000b */
[----:B------:R-:W-:Y:S04]  /*16c10*/  STL.64 [R1+0x410], R20 ;  /* 0x0004101401007387 */ /* 0x000fe80000100a00 */
[----:B------:R2:W-:Y:S04]  /*16c20*/  STL.64 [R1+0x418], R22 ;  /* 0x0004181601007387 */ /* 0x0005e80000100a00 */
[----:B--2---:R-:W2:Y:S04]  /*16c30*/  LDL.LU.64 R22, [R1+0x1538] ;  /* 0x0015380001167983 */ /* 0x004ea80000300a00 */
[----:B------:R-:W2:Y:S04]  /*16c40*/  LDL.LU.64 R20, [R1+0x1530] ;  /* 0x0015300001147983 */ /* 0x000ea80000300a00 */
[----:B------:R-:W-:Y:S01]  /*16c50*/  STL.64 [R1+0x430], R16 ;  /* 0x0004301001007387 */ /* 0x000fe20000100a00 */
[C---:B----4-:R-:W-:Y:S03]  /*16c60*/  HMMA.1688.F32.TF32 R8, R216.reuse, R178, R4 ;  /* 0x000000b2d808723c */ /* 0x050fe60000081004 */
[----:B------:R3:W-:Y:S04]  /*16c70*/  STL.64 [R1+0x438], R18 ;  /* 0x0004381201007387 */ /* 0x0007e80000100a00 */
[----:B---3--:R-:W3:Y:S01]  /*16c80*/  LDL.LU.64 R18, [R1+0x1528] ;  /* 0x0015280001127983 */ /* 0x008ee20000300a00 */
[C---:B------:R-:W-:Y:S03]  /*16c90*/  HMMA.1688.F32.TF32 R4, R216.reuse, R174, R212 ;  /* 0x000000aed804723c */ /* 0x040fe600000810d4 */
[----:B------:R-:W3:Y:S04]  /*16ca0*/  LDL.LU.64 R16, [R1+0x1520] ;  /* 0x0015200001107983 */ /* 0x000ee80000300a00 */
[----:B------:R-:W-:Y:S04]  /*16cb0*/  STL.64 [R1+0x460], R12 ;  /* 0x0004600c01007387 */ /* 0x000fe80000100a00 */
[----:B------:R4:W-:Y:S04]  /*16cc0*/  STL.64 [R1+0x468], R14 ;  /* 0x0004680e01007387 */ /* 0x0009e80000100a00 */
[----:B----4-:R-:W4:Y:S04]  /*16cd0*/  LDL.LU.64 R14, [R1+0x1518] ;  /* 0x00151800010e7983 */ /* 0x010f280000300a00 */
[----:B------:R-:W4:Y:S04]  /*16ce0*/  LDL.LU.64 R12, [R1+0x1510] ;  /* 0x00151000010c7983 */ /* 0x000f280000300a00 */
[----:B------:R-:W-:Y:S04]  /*16cf0*/  STL.64 [R1+0x480], R244 ;  /* 0x000480f401007387 */ /* 0x000fe80000100a00 */
[----:B------:R1:W-:Y:S01]  /*16d00*/  STL.64 [R1+0x488], R246 ;  /* 0x000488f601007387 */ /* 0x0003e20000100a00 */
[C---:B------:R-:W-:Y:S01]  /*16d10*/  HMMA.1688.F32.TF32 R212, R216.reuse, R122, R224 ;  /* 0x0000007ad8d4723c */ /* 0x040fe200000810e0 */
[----:B------:R-:W-:Y:S01]  /*16d20*/  MOV R3, R6 ;  /* 0x0000000600037202 */ /* 0x000fe20000000f00 */
[----:B------:R-:W-:Y:S01]  /*16d30*/  IMAD.MOV.U32 R2, RZ, RZ, R7 ;  /* 0x000000ffff027224 */ /* 0x000fe200078e0007 */
[----:B-1----:R-:W2:Y:S04]  /*16d40*/  LDL.LU.64 R246, [R1+0x1508] ;  /* 0x0015080001f67983 */ /* 0x002ea80000300a00 */
[----:B------:R-:W2:Y:S04]  /*16d50*/  LDL.LU.64 R244, [R1+0x1500] ;  /* 0x0015000001f47983 */ /* 0x000ea80000300a00 */
[----:B------:R-:W-:Y:S04]  /*16d60*/  STL [R1+0x132c], R48 ;  /* 0x00132c3001007387 */ /* 0x000fe80000100800 */
[----:B------:R-:W-:Y:S04]  /*16d70*/  STL [R1+0x1328], R52 ;  /* 0x0013283401007387 */ /* 0x000fe80000100800 */
[----:B------:R-:W-:Y:S04]  /*16d80*/  STL [R1+0x1314], R53 ;  /* 0x0013143501007387 */ /* 0x000fe80000100800 */
[----:B------:R-:W-:Y:S04]  /*16d90*/  STL [R1+0x1310], R49 ;  /* 0x0013103101007387 */ /* 0x000fe80000100800 */
[----:B------:R-:W-:Y:S04]  /*16da0*/  STL.64 [R1+0x4b0], R8 ;  /* 0x0004b00801007387 */ /* 0x000fe80000100a00 */
[----:B------:R1:W-:Y:S04]  /*16db0*/  STL.64 [R1+0x4b8], R10 ;  /* 0x0004b80a01007387 */ /* 0x0003e80000100a00 */
[----:B------:R1:W-:Y:S02]  /*16dc0*/  STL.64 [R1+0x4c0], R4 ;  /* 0x0004c00401007387 */ /* 0x0003e40000100a00 */
[C---:B-1----:R-:W-:Y:S08]  /*16dd0*/  HMMA.1688.F32.TF32 R8, R216.reuse, R118, R220 ;  /* 0x00000076d808723c */ /* 0x042ff000000810dc */
[C---:B------:R-:W-:Y:S01]  /*16de0*/  HMMA.1688.F32.TF32 R4, R216.reuse, R114, R40 ;  /* 0x00000072d804723c */ /* 0x040fe20000081028 */
[----:B------:R-:W-:Y:S04]  /*16df0*/  STL [R1+0x12fc], R2 ;  /* 0x0012fc0201007387 */ /* 0x000fe80000100800 */
[----:B------:R-:W-:Y:S03]  /*16e00*/  STL [R1+0x12f8], R3 ;  /* 0x0012f80301007387 */ /* 0x000fe60000100800 */
[C---:B------:R-:W-:Y:S01]  /*16e10*/  HMMA.1688.F32.TF32 R40, R216.reuse, R110, R164 ;  /* 0x0000006ed828723c */ /* 0x040fe200000810a4 */
[----:B------:R-:W-:Y:S04]  /*16e20*/  STL.64 [R1+0x540], R212 ;  /* 0x000540d401007387 */ /* 0x000fe80000100a00 */
[----:B------:R-:W-:Y:S04]  /*16e30*/  STL.64 [R1+0x548], R214 ;  /* 0x000548d601007387 */ /* 0x000fe80000100a00 */
[----:B------:R-:W-:Y:S04]  /*16e40*/  STL.64 [R1+0x550], R8 ;  /* 0x0005500801007387 */ /* 0x000fe80000100a00 */
[----:B------:R1:W-:Y:S04]  /*16e50*/  STL.64 [R1+0x558], R10 ;  /* 0x0005580a01007387 */ /* 0x0003e80000100a00 */
[----:B------:R-:W-:Y:S04]  /*16e60*/  STL.64 [R1+0x5c0], R4 ;  /* 0x0005c00401007387 */ /* 0x000fe80000100a00 */
[----:B------:R1:W-:Y:S02]  /*16e70*/  STL.64 [R1+0x5c8], R6 ;  /* 0x0005c80601007387 */ /* 0x0003e40000100a00 */
[C---:B-1----:R-:W-:Y:S08]  /*16e80*/  HMMA.1688.F32.TF32 R8, R216.reuse, R62, R140 ;  /* 0x0000003ed808723c */ /* 0x042ff0000008108c */
[C---:B------:R-:W-:Y:S01]  /*16e90*/  HMMA.1688.F32.TF32 R4, R216.reuse, R58, R136 ;  /* 0x0000003ad804723c */ /* 0x040fe20000081088 */
[----:B------:R-:W-:Y:S04]  /*16ea0*/  STL.64 [R1+0x6d0], R40 ;  /* 0x0006d02801007387 */ /* 0x000fe80000100a00 */
[----:B------:R1:W-:Y:S06]  /*16eb0*/  STL.64 [R1+0x6d8], R42 ;  /* 0x0006d82a01007387 */ /* 0x0003ec0000100a00 */
[----:B------:R-:W-:Y:S04]  /*16ec0*/  STL.64 [R1+0x870], R8 ;  /* 0x0008700801007387 */ /* 0x000fe80000100a00 */
[----:B------:R1:W-:Y:S02]  /*16ed0*/  STL.64 [R1+0x878], R10 ;  /* 0x0008780a01007387 */ /* 0x0003e40000100a00 */
[C---:B-1----:R-:W-:Y:S02]  /*16ee0*/  HMMA.1688.F32.TF32 R40, R216.reuse, R54, R232 ;  /* 0x00000036d828723c */ /* 0x042fe400000810e8 */
[----:B------:R-:W-:Y:S04]  /*16ef0*/  STL.64 [R1+0x860], R4 ;  /* 0x0008600401007387 */ /* 0x000fe80000100a00 */
[----:B------:R1:W-:Y:S02]  /*16f00*/  STL.64 [R1+0x868], R6 ;  /* 0x0008680601007387 */ /* 0x0003e40000100a00 */
[C---:B------:R-:W-:Y:S08]  /*16f10*/  HMMA.1688.F32.TF32 R8, R216.reuse, R50, R236 ;  /* 0x00000032d808723c */ /* 0x040ff000000810ec */
[----:B-1----:R-:W-:Y:S03]  /*16f20*/  HMMA.1688.F32.TF32 R4, R216, R38, R240 ;  /* 0x00000026d804723c */ /* 0x002fe600000810f0 */
[----:B------:R1:W-:Y:S04]  /*16f30*/  STL.64 [R1+0x850], R40 ;  /* 0x0008502801007387 */ /* 0x0003e80000100a00 */
[----:B------:R1:W-:Y:S04]  /*16f40*/  STL.64 [R1+0x858], R42 ;  /* 0x0008582a01007387 */ /* 0x0003e80000100a00 */
[----:B------:R-:W2:Y:S04]  /*16f50*/  LDL.LU R164, [R1+0x340] ;  /* 0x0003400001a47983 */ /* 0x000ea80000300800 */
[----:B------:R-:W-:Y:S04]  /*16f60*/  STL.64 [R1+0x840], R8 ;  /* 0x0008400801007387 */ /* 0x000fe80000100a00 */
[----:B------:R-:W-:Y:S04]  /*16f70*/  STL.64 [R1+0x848], R10 ;  /* 0x0008480a01007387 */ /* 0x000fe80000100a00 */
[----:B------:R-:W-:Y:S04]  /*16f80*/  STL.64 [R1+0x830], R4 ;  /* 0x0008300401007387 */ /* 0x000fe80000100a00 */
[----:B------:R1:W-:Y:S04]  /*16f90*/  STL.64 [R1+0x838], R6 ;  /* 0x0008380601007387 */ /* 0x0003e80000100a00 */
[----:B------:R-:W2:Y:S04]  /*16fa0*/  LDL.LU R165, [R1+0x344] ;  /* 0x0003440001a57983 */ /* 0x000ea80000300800 */
[----:B------:R-:W2:Y:S04]  /*16fb0*/  LDL.LU R166, [R1+0x348] ;  /* 0x0003480001a67983 */ /* 0x000ea80000300800 */
[----:B------:R-:W2:Y:S04]  /*16fc0*/  LDL.LU R167, [R1+0x34c] ;  /* 0x00034c0001a77983 */ /* 0x000ea80000300800 */
[----:B------:R-:W2:Y:S04]  /*16fd0*/  LDL.LU R224, [R1+0x370] ;  /* 0x0003700001e07983 */ /* 0x000ea80000300800 */
[----:B------:R-:W2:Y:S04]  /*16fe0*/  LDL.LU R225, [R1+0x374] ;  /* 0x0003740001e17983 */ /* 0x000ea80000300800 */
[----:B------:R-:W2:Y:S04]  /*16ff0*/  LDL.LU R226, [R1+0x378] ;  /* 0x0003780001e27983 */ /* 0x000ea80000300800 */
[----:B------:R-:W2:Y:S04]  /*17000*/  LDL.LU R227, [R1+0x37c] ;  /* 0x00037c0001e37983 */ /* 0x000ea80000300800 */
[----:B-1----:R-:W3:Y:S04]  /*17010*/  LDL.LU R40, [R1+0x350] ;  /* 0x0003500001287983 */ /* 0x002ee80000300800 */
[----:B------:R-:W3:Y:S04]  /*17020*/  LDL.LU R41, [R1+0x354] ;  /* 0x0003540001297983 */ /* 0x000ee80000300800 */
[----:B------:R-:W3:Y:S04]  /*17030*/  LDL.LU R42, [R1+0x358] ;  /* 0x00035800012a7983 */ /* 0x000ee80000300800 */
[----:B------:R-:W3:Y:S04]  /*17040*/  LDL.LU R43, [R1+0x35c] ;  /* 0x00035c00012b7983 */ /* 0x000ee80000300800 */
        /* <DEDUP_REMOVED lines=25> */
[----:B------:R-:W-:Y:S04]  /*171e0*/  LDS R218, [R32+UR7+0x11880] ;  /* 0x0118800720da7984 */ /* 0x000fe80008000800 */
[----:B------:R-:W-:Y:S04]  /*171f0*/  LDS R217, [R33+UR7+0x11080] ;  /* 0x0110800721d97984 */ /* 0x000fe80008000800 */
[----:B------:R-:W1:Y:S01]  /*17200*/  LDS R219, [R33+UR7+0x11880] ;  /* 0x0118800721db7984 */ /* 0x000e620008000800 */
[C---:B--2---:R-:W-:Y:S08]  /*17210*/  HMMA.1688.F32.TF32 R4, R228.reuse, R190, R224 ;  /* 0x000000bee404723c */ /* 0x044ff000000810e0 */
[----:B---3--:R-:W-:Y:S11]  /*17220*/  HMMA.1688.F32.TF32 R8, R228, R34, R40 ;  /* 0x00000022e408723c */ /* 0x008ff60000081028 */
[----:B------:R-:W-:Y:S01]  /*17230*/  IMAD.MOV.U32 R24, RZ, RZ, R4 ;  /* 0x000000ffff187224 */ /* 0x000fe200078e0004 */
[----:B------:R-:W-:Y:S01]  /*17240*/  MOV R36, R7 ;  /* 0x0000000700247202 */ /* 0x000fe20000000f00 */
[----:B------:R-:W-:-:S02]  /*17250*/  IMAD.MOV.U32 R37, RZ, RZ, R5 ;  /* 0x000000ffff257224 */ /* 0x000fc400078e0005 */
[----:B------:R-:W-:Y:S02]  /*17260*/  IMAD.MOV.U32 R188, RZ, RZ, R6 ;  /* 0x000000ffffbc7224 */ /* 0x000fe400078e0006 */
[C---:B------:R-:W-:Y:S08]  /*17270*/  HMMA.1688.F32.TF32 R4, R228.reuse, R26, R164 ;  /* 0x0000001ae404723c */ /* 0x040ff000000810a4 */
[----:B----4-:R-:W-:Y:S01]  /*17280*/  HMMA.1688.F32.TF32 R212, R228, R186, R220 ;  /* 0x000000bae4d4723c */ /* 0x010fe200000810dc */
[----:B------:R-:W-:Y:S04]  /*17290*/  STL [R1+0x136c], R188 ;  /* 0x00136cbc01007387 */ /* 0x000fe80000100800 */
[----:B------:R-:W-:Y:S06]  /*172a0*/  STL [R1+0x1368], R36 ;  /* 0x0013682401007387 */ /* 0x000fec0000100800 */
[----:B------:R-:W-:-:S02]  /*172b0*/  IMAD.MOV.U32 R56, RZ, RZ, R4 ;  /* 0x000000ffff387224 */ /* 0x000fc400078e0004 */
[----:B------:R-:W-:-:S06]  /*172c0*/  IMAD.MOV.U32 R60, RZ, RZ, R5 ;  /* 0x000000ffff3c7224 */ /* 0x000fcc00078e0005 */
[----:B------:R-:W-:Y:S04]  /*172d0*/  STL.64 [R1+0x2f0], R212 ;  /* 0x0002f0d401007387 */ /* 0x000fe80000100a00 */
[----:B------:R-:W-:Y:S01]  /*172e0*/  STL.64 [R1+0x2f8], R214 ;  /* 0x0002f8d601007387 */ /* 0x000fe20000100a00 */
[----:B------:R-:W-:-:S03]  /*172f0*/  IMAD.MOV.U32 R61, RZ, RZ, R6 ;  /* 0x000000ffff3d7224 */ /* 0x000fc600078e0006 */
[----:B------:R-:W-:Y:S01]  /*17300*/  STL.64 [R1+0x350], R8 ;  /* 0x0003500801007387 */ /* 0x000fe20000100a00 */
[----:B------:R-:W-:-:S03]  /*17310*/  IMAD.MOV.U32 R57, RZ, RZ, R7 ;  /* 0x000000ffff397224 */ /* 0x000fc600078e0007 */
[----:B------:R2:W-:Y:S01]  /*17320*/  STL.64 [R1+0x358], R10 ;  /* 0x0003580a01007387 */ /* 0x0005e20000100a00 */
[C---:B------:R-:W-:Y:S08]  /*17330*/  HMMA.1688.F32.TF32 R4, R228.reuse, R178, R240 ;  /* 0x000000b2e404723c */ /* 0x040ff000000810f0 */
[C---:B--2---:R-:W-:Y:S01]  /*17340*/  HMMA.1688.F32.TF32 R8, R228.reuse, R182, R140 ;  /* 0x000000b6e408723c */ /* 0x044fe2000008108c */
[----:B------:R-:W-:Y:S04]  /*17350*/  STL [R1+0x133c], R57 ;  /* 0x00133c3901007387 */ /* 0x000fe80000100800 */
[----:B------:R-:W-:Y:S04]  /*17360*/  STL [R1+0x1338], R61 ;  /* 0x0013383d01007387 */ /* 0x000fe80000100800 */
[----:B------:R-:W-:Y:S04]  /*17370*/  STL [R1+0x1334], R60 ;  /* 0x0013343c01007387 */ /* 0x000fe80000100800 */
[----:B------:R-:W-:Y:S04]  /*17380*/  STL [R1+0x1330], R56 ;  /* 0x0013303801007387 */ /* 0x000fe80000100800 */
[----:B------:R-:W2:Y:S04]  /*17390*/  LDL.LU R240, [R1+0x2c0] ;  /* 0x0002c00001f07983 */ /* 0x000ea80000300800 */
[----:B------:R-:W-:Y:S04]  /*173a0*/  STL.64 [R1+0x330], R8 ;  /* 0x0003300801007387 */ /* 0x000fe80000100a00 */
[----:B------:R-:W-:Y:S04]  /*173b0*/  STL.64 [R1+0x338], R10 ;  /* 0x0003380a01007387 */ /* 0x000fe80000100a00 */
[----:B------:R-:W-:Y:S04]  /*173c0*/  STL.64 [R1+0x370], R4 ;  /* 0x0003700401007387 */ /* 0x000fe80000100a00 */
[----:B------:R3:W-:Y:S04]  /*173d0*/  STL.64 [R1+0x378], R6 ;  /* 0x0003780601007387 */ /* 0x0007e80000100a00 */
[----:B------:R-:W2:Y:S04]  /*173e0*/  LDL.LU R241, [R1+0x2c4] ;  /* 0x0002c40001f17983 */ /* 0x000ea80000300800 */
[----:B------:R-:W2:Y:S04]  /*173f0*/  LDL.LU R242, [R1+0x2c8] ;  /* 0x0002c80001f27983 */ /* 0x000ea80000300800 */
[----:B------:R-:W2:Y:S01]  /*17400*/  LDL.LU R243, [R1+0x2cc] ;  /* 0x0002cc0001f37983 */ /* 0x000ea20000300800 */
[C---:B---3--:R-:W-:Y:S08]  /*17410*/  HMMA.1688.F32.TF32 R4, R228.reuse, R174, R136 ;  /* 0x000000aee404723c */ /* 0x048ff00000081088 */
[----:B------:R-:W-:Y:S11]  /*17420*/  HMMA.1688.F32.TF32 R8, R228, R122, R232 ;  /* 0x0000007ae408723c */ /* 0x000ff600000810e8 */
[----:B------:R-:W-:Y:S01]  /*17430*/  MOV R2, R6 ;  /* 0x0000000600027202 */ /* 0x000fe20000000f00 */
[----:B------:R3:W-:Y:S01]  /*17440*/  STL.64 [R1+0x390], R4 ;  /* 0x0003900401007387 */ /* 0x0007e20000100a00 */
[----:B------:R-:W-:-:S02]  /*17450*/  IMAD.MOV.U32 R3, RZ, RZ, R7 ;  /* 0x000000ffff037224 */ /* 0x000fc400078e0007 */
[----:B---3--:R-:W-:Y:S01]  /*17460*/  HMMA.1688.F32.TF32 R4, R228, R118, R236 ;  /* 0x00000076e404723c */ /* 0x008fe200000810ec */
[----:B------:R-:W-:Y:S04]  /*17470*/  STL [R1+0x1304], R2 ;  /* 0x0013040201007387 */ /* 0x000fe80000100800 */
[----:B------:R-:W-:Y:S04]  /*17480*/  STL [R1+0x1300], R3 ;  /* 0x0013000301007387 */ /* 0x000fe80000100800 */
[----:B------:R-:W-:Y:S04]  /*17490*/  STL.64 [R1+0x400], R8 ;  /* 0x0004000801007387 */ /* 0x000fe80000100a00 */
[----:B------:R3:W-:Y:S04]  /*174a0*/  STL.64 [R1+0x408], R10 ;  /* 0x0004080a01007387 */ /* 0x0007e80000100a00 */
[----:B------:R-:W4:Y:S02]  /*174b0*/  LDL.LU R140, [R1+0x280] ;  /* 0x00028000018c7983 */ /* 0x000f240000300800 */
[----:B------:R-:W-:Y:S01]  /*174c0*/  IMAD.MOV.U32 R113, RZ, RZ, R4 ;  /* 0x000000ffff717224 */ /* 0x000fe200078e0004 */
[----:B------:R-:W-:Y:S01]  /*174d0*/  MOV R108, R7 ;  /* 0x00000007006c7202 */ /* 0x000fe20000000f00 */
[----:B------:R-:W-:Y:S01]  /*174e0*/  IMAD.MOV.U32 R112, RZ, RZ, R5 ;  /* 0x000000ffff707224 */ /* 0x000fe200078e0005 */
[----:B------:R-:W4:Y:S01]  /*174f0*/  LDL.LU R141, [R1+0x284] ;  /* 0x00028400018d7983 */ /* 0x000f220000300800 */
[----:B------:R-:W-:-:S03]  /*17500*/  IMAD.MOV.U32 R109, RZ, RZ, R6 ;  /* 0x000000ffff6d7224 */ /* 0x000fc600078e0006 */
[----:B------:R-:W4:Y:S04]  /*17510*/  LDL.LU R142, [R1+0x288] ;  /* 0x00028800018e7983 */ /* 0x000f280000300800 */
[----:B------:R-:W4:Y:S04]  /*17520*/  LDL.LU R143, [R1+0x28c] ;  /* 0x00028c00018f7983 */ /* 0x000f280000300800 */
[----:B------:R-:W3:Y:S04]  /*17530*/  LDL.LU R164, [R1+0x290] ;  /* 0x0002900001a47983 */ /* 0x000ee80000300800 */
        /* <DEDUP_REMOVED lines=11> */
[----:B------:R-:W-:Y:S04]  /*175f0*/  STL [R1+0x12d4], R108 ;  /* 0x0012d46c01007387 */ /* 0x000fe80000100800 */
[----:B------:R-:W-:Y:S04]  /*17600*/  STL [R1+0x12d0], R112 ;  /* 0x0012d07001007387 */ /* 0x000fe80000100800 */
[----:B------:R-:W-:Y:S04]  /*17610*/  STL [R1+0x12cc], R113 ;  /* 0x0012cc7101007387 */ /* 0x000fe80000100800 */
[----:B------:R-:W-:Y:S01]  /*17620*/  STL [R1+0x12c8], R109 ;  /* 0x0012c86d01007387 */ /* 0x000fe20000100800 */
[----:B------:R-:W-:-:S03]  /*17630*/  IMAD.MOV.U32 R234, RZ, RZ, R244 ;  /* 0x000000ffffea7224 */ /* 0x000fc600078e00f4 */
[----:B------:R-:W4:Y:S01]  /*17640*/  LDL.LU R232, [R1+0x250] ;  /* 0x0002500001e87983 */ /* 0x000f220000300800 */
[----:B------:R-:W-:Y:S01]  /*17650*/  IMAD.MOV.U32 R235, RZ, RZ, R245 ;  /* 0x000000ffffeb7224 */ /* 0x000fe200078e00f5 */
[----:B--2---:R-:W-:Y:S01]  /*17660*/  HMMA.1688.F32.TF32 R4, R228, R114, R240 ;  /* 0x00000072e404723c */ /* 0x004fe200000810f0 */
[----:B------:R-:W-:Y:S02]  /*17670*/  IMAD.MOV.U32 R240, RZ, RZ, R246 ;  /* 0x000000fffff07224 */ /* 0x000fe400078e00f6 */
[----:B------:R-:W-:-:S15]  /*17680*/  IMAD.MOV.U32 R241, RZ, RZ, R247 ;  /* 0x000000fffff17224 */ /* 0x000fde00078e00f7 */
[----:B------:R-:W-:Y:S01]  /*17690*/  NOP ;  /* 0x0000000000007918 */ /* 0x000fe20000000000 */
        /* <DEDUP_REMOVED lines=9> */
[----:B------:R-:W1:Y:S04]  /*17730*/  LDL.LU R236, [R1+0x240] ;  /* 0x0002400001ec7983 */ /* 0x000e680000300800 */
[----:B------:R-:W1:Y:S04]  /*17740*/  LDL.LU R237, [R1+0x244] ;  /* 0x0002440001ed7983 */ /* 0x000e680000300800 */
[----:B------:R-:W1:Y:S01]  /*17750*/  LDL.LU R238, [R1+0x248] ;  /* 0x0002480001ee7983 */ /* 0x000e620000300800 */
[----:B------:R-:W-:Y:S01]  /*17760*/  MOV R239, R252 ;  /* 0x000000fc00ef7202 */ /* 0x000fe20000000f00 */
[C---:B---3--:R-:W-:Y:S08]  /*17770*/  HMMA.1688.F32.TF32 R8, R228.reuse, R58, R164 ;  /* 0x0000003ae408723c */ /* 0x048ff000000810a4 */
[C---:B----4-:R-:W-:Y:S08]  /*17780*/  HMMA.1688.F32.TF32 R40, R228.reuse, R62, R40 ;  /* 0x0000003ee428723c */ /* 0x050ff00000081028 */
[----:B--2---:R-:W-:-:S15]  /*17790*/  HMMA.1688.F32.TF32 R4, R228, R110, R244 ;  /* 0x0000006ee404723c */ /* 0x004fde00000810f4 */
[----:B------:R-:W-:-:S04]  /*177a0*/  NOP ;  /* 0x0000000000007918 */ /* 0x000fc80000000000 */
[----:B------:R-:W-:Y:S02]  /*177b0*/  IMAD.MOV.U32 R252, RZ, RZ, R4 ;  /* 0x000000fffffc7224 */ /* 0x000fe400078e0004 */
[----:B------:R-:W-:Y:S02]  /*177c0*/  IMAD.MOV.U32 R247, RZ, RZ, R5 ;  /* 0x000000fffff77224 */ /* 0x000fe400078e0005 */
[----:B------:R-:W-:Y:S02]  /*177d0*/  IMAD.MOV.U32 R246, RZ, RZ, R6 ;  /* 0x000000fffff67224 */ /* 0x000fe400078e0006 */
[----:B------:R-:W-:Y:S02]  /*177e0*/  IMAD.MOV.U32 R244, RZ, RZ, R7 ;  /* 0x000000fffff47224 */ /* 0x000fe400078e0007 */
[----:B------:R-:W-:Y:S03]  /*177f0*/  HMMA.1688.F32.TF32 R4, R228, R54, R140 ;  /* 0x00000036e404723c */ /* 0x000fe6000008108c */
[----:B------:R-:W-:Y:S04]  /*17800*/  STL [R1+0x1274], R244 ;  /* 0x001274f401007387 */ /* 0x000fe80000100800 */
[----:B------:R-:W-:Y:S04]  /*17810*/  STL [R1+0x1270], R246 ;  /* 0x001270f601007387 */ /* 0x000fe80000100800 */
[----:B------:R-:W-:Y:S04]  /*17820*/  STL [R1+0x126c], R247 ;  /* 0x00126cf701007387 */ /* 0x000fe80000100800 */
[----:B------:R-:W-:Y:S04]  /*17830*/  STL [R1+0x1268], R252 ;  /* 0x001268fc01007387 */ /* 0x000fe80000100800 */
[----:B------:R-:W-:Y:S01]  /*17840*/  STL.64 [R1+0x7d0], R40 ;  /* 0x0007d02801007387 */ /* 0x000fe20000100a00 */
[----:B------:R-:W-:-:S03]  /*17850*/  MOV R245, R6 ;  /* 0x0000000600f57202 */ /* 0x000fc60000000f00 */
[----:B------:R-:W-:Y:S01]  /*17860*/  STL.64 [R1+0x7d8], R42 ;  /* 0x0007d82a01007387 */ /* 0x000fe20000100a00 */
[----:B------:R-:W-:-:S03]  /*17870*/  IMAD.MOV.U32 R189, RZ, RZ, R7 ;  /* 0x000000ffffbd7224 */ /* 0x000fc600078e0007 */
[----:B------:R-:W-:Y:S04]  /*17880*/  STL.64 [R1+0x7c0], R8 ;  /* 0x0007c00801007387 */ /* 0x000fe80000100a00 */
[----:B------:R-:W-:Y:S04]  /*17890*/  STL.64 [R1+0x7c8], R10 ;  /* 0x0007c80a01007387 */ /* 0x000fe80000100a00 */
[----:B------:R2:W-:Y:S02]  /*178a0*/  STL.64 [R1+0x7b0], R4 ;  /* 0x0007b00401007387 */ /* 0x0005e40000100a00 */
[----:B--2---:R-:W-:Y:S02]  /*178b0*/  HMMA.1688.F32.TF32 R4, R228, R50, R136 ;  /* 0x00000032e404723c */ /* 0x004fe40000081088 */
[----:B------:R-:W-:-:S15]  /*178c0*/  STL [R1+0x127c], R189 ;  /* 0x00127cbd01007387 */ /* 0x000fde0000100800 */
[----:B------:R-:W-:Y:S02]  /*178d0*/  NOP ;  /* 0x0000000000007918 */ /* 0x000fe40000000000 */
[----:B------:R-:W-:Y:S01]  /*178e0*/  IMAD.MOV.U32 R181, RZ, RZ, R4 ;  /* 0x000000ffffb57224 */ /* 0x000fe200078e0004 */
[----:B------:R-:W-:Y:S01]  /*178f0*/  MOV R176, R7 ;  /* 0x0000000700b07202 */ /* 0x000fe20000000f00 */
[----:B------:R-:W-:Y:S02]  /*17900*/  IMAD.MOV.U32 R180, RZ, RZ, R5 ;  /* 0x000000ffffb47224 */ /* 0x000fe400078e0005 */
[----:B------:R-:W-:Y:S02]  /*17910*/  IMAD.MOV.U32 R177, RZ, RZ, R6 ;  /* 0x000000ffffb17224 */ /* 0x000fe400078e0006 */
[----:B------:R-:W-:Y:S01]  /*17920*/  HMMA.1688.F32.TF32 R4, R228, R38, R232 ;  /* 0x00000026e404723c */ /* 0x000fe200000810e8 */
[----:B------:R-:W-:Y:S04]  /*17930*/  STL [R1+0x1278], R245 ;  /* 0x001278f501007387 */ /* 0x000fe80000100800 */
[----:B------:R-:W-:Y:S04]  /*17940*/  STL [R1+0x128c], R176 ;  /* 0x00128cb001007387 */ /* 0x000fe80000100800 */
[----:B------:R-:W-:Y:S04]  /*17950*/  STL [R1+0x1288], R177 ;  /* 0x001288b101007387 */ /* 0x000fe80000100800 */
[----:B------:R-:W-:Y:S04]  /*17960*/  STL [R1+0x1284], R180 ;  /* 0x001284b401007387 */ /* 0x000fe80000100800 */
[----:B------:R-:W-:Y:S04]  /*17970*/  STL [R1+0x1280], R181 ;  /* 0x001280b501007387 */ /* 0x000fe80000100800 */
[----:B------:R-:W-:Y:S04]  /*17980*/  STL.64 [R1+0x780], R4 ;  /* 0x0007800401007387 */ /* 0x000fe80000100a00 */
[----:B------:R1:W-:Y:S04]  /*17990*/  STL.64 [R1+0x788], R6 ;  /* 0x0007880601007387 */ /* 0x0003e80000100a00 */
[----:B------:R-:W-:Y:S04]  /*179a0*/  LDS R228, [R0+UR7+0x11100] ;  /* 0x0111000700e47984 */ /* 0x000fe80008000800 */
[----:B------:R-:W-:Y:S01]  /*179b0*/  LDS R230, [R0+UR7+0x11900] ;  /* 0x0119000700e67984 */ /* 0x000fe20008000800 */
[----:B-1----:R-:W-:Y:S03]  /*179c0*/  HMMA.1688.F32.TF32 R4, R216, R190, R236 ;  /* 0x000000bed804723c */ /* 0x002fe600000810ec */
[----:B------:R-:W-:Y:S04]  /*179d0*/  LDS R229, [R25+UR7+0x11100] ;  /* 0x0111000719e57984 */ /* 0x000fe80008000800 */
[----:B------:R-:W1:-:S12]  /*179e0*/  LDS R231, [R25+UR7+0x11900] ;  /* 0x0119000719e77984 */ /* 0x000e580008000800 */
[----:B------:R-:W-:Y:S01]  /*179f0*/  IMAD.MOV.U32 R188, RZ, RZ, R4 ;  /* 0x000000ffffbc7224 */ /* 0x000fe200078e0004 */
[----:B------:R2:W-:Y:S01]  /*17a00*/  STL.64 [R1+0x248], R6 ;  /* 0x0002480601007387 */ /* 0x0005e20000100a00 */
[----:B------:R-:W-:-:S03]  /*17a10*/  IMAD.MOV.U32 R36, RZ, RZ, R5 ;  /* 0x000000ffff247224 */ /* 0x000fc600078e0005 */
[----:B------:R-:W3:Y:S01]  /*17a20*/  LDL.LU R224, [R1+0x220] ;  /* 0x0002200001e07983 */ /* 0x000ee20000300800 */
[----:B--2---:R-:W-:-:S15]  /*17a30*/  HMMA.1688.F32.TF32 R4, R216, R186, R240 ;  /* 0x000000bad804723c */ /* 0x004fde00000810f0 */
[----:B------:R-:W-:-:S04]  /*17a40*/  NOP ;  /* 0x0000000000007918 */ /* 0x000fc80000000000 */
[----:B------:R-:W-:Y:S04]  /*17a50*/  STL.64 [R1+0x230], R4 ;  /* 0x0002300401007387 */ /* 0x000fe80000100a00 */
[----:B------:R3:W-:Y:S04]  /*17a60*/  STL.64 [R1+0x238], R6 ;  /* 0x0002380601007387 */ /* 0x0007e80000100a00 */
[----:B------:R-:W3:Y:S04]  /*17a70*/  LDL.LU R225, [R1+0x224] ;  /* 0x0002240001e17983 */ /* 0x000ee80000300800 */
[----:B------:R-:W3:Y:S04]  /*17a80*/  LDL.LU R226, [R1+0x228] ;  /* 0x0002280001e27983 */ /* 0x000ee80000300800 */
[----:B------:R-:W3:Y:S04]  /*17a90*/  LDL.LU R227, [R1+0x22c] ;  /* 0x00022c0001e37983 */ /* 0x000ee80000300800 */
[----:B------:R-:W2:Y:S04]  /*17aa0*/  LDL.LU R220, [R1+0x210] ;  /* 0x0002100001dc7983 */ /* 0x000ea80000300800 */
[----:B------:R-:W2:Y:S04]  /*17ab0*/  LDL.LU R221, [R1+0x214] ;  /* 0x0002140001dd7983 */ /* 0x000ea80000300800 */
[----:B------:R-:W2:Y:S04]  /*17ac0*/  LDL.LU R222, [R1+0x218] ;  /* 0x0002180001de7983 */ /* 0x000ea80000300800 */
[----:B------:R-:W2:Y:S04]  /*17ad0*/  LDL.LU R223, [R1+0x21c] ;  /* 0x00021c0001df7983 */ /* 0x000ea80000300800 */
        /* <DEDUP_REMOVED lines=28> */
[----:B---3--:R-:W-:-:S15]  /*17ca0*/  HMMA.1688.F32.TF32 R4, R216, R34, R224 ;  /* 0x00000022d804723c */ /* 0x008fde00000810e0 */
[----:B------:R-:W-:-:S04]  /*17cb0*/  NOP ;  /* 0x0000000000007918 */ /* 0x000fc80000000000 */
[----:B------:R-:W-:Y:S01]  /*17cc0*/  IMAD.MOV.U32 R57, RZ, RZ, R6 ;  /* 0x000000ffff397224 */ /* 0x000fe200078e0006 */
[----:B------:R2:W-:Y:S01]  /*17cd0*/  STL.64 [R1+0x220], R4 ;  /* 0x0002200401007387 */ /* 0x0005e20000100a00 */
[----:B------:R-:W-:Y:S02]  /*17ce0*/  IMAD.MOV.U32 R61, RZ, RZ, R7 ;  /* 0x000000ffff3d7224 */ /* 0x000fe400078e0007 */
[C---:B--2---:R-:W-:Y:S01]  /*17cf0*/  HMMA.1688.F32.TF32 R4, R216.reuse, R26, R220 ;  /* 0x0000001ad804723c */ /* 0x044fe200000810dc */
[----:B------:R-:W-:Y:S07]  /*17d00*/  STL [R1+0x134c], R57 ;  /* 0x00134c3901007387 */ /* 0x000fee0000100800 */
[----:B----4-:R-:W-:Y:S11]  /*17d10*/  HMMA.1688.F32.TF32 R8, R216, R178, R164 ;  /* 0x000000b2d808723c */ /* 0x010ff600000810a4 */
[----:B------:R-:W-:Y:S01]  /*17d20*/  MOV R60, R4 ;  /* 0x00000004003c7202 */ /* 0x000fe20000000f00 */
[----:B------:R-:W-:-:S02]  /*17d30*/  IMAD.MOV.U32 R56, RZ, RZ, R5 ;  /* 0x000000ffff387224 */ /* 0x000fc400078e0005 */
[----:B------:R-:W-:Y:S02]  /*17d40*/  IMAD.MOV.U32 R48, RZ, RZ, R6 ;  /* 0x000000ffff307224 */ /* 0x000fe400078e0006 */
[----:B------:R-:W-:Y:S02]  /*17d50*/  IMAD.MOV.U32 R52, RZ, RZ, R7 ;  /* 0x000000ffff347224 */ /* 0x000fe400078e0007 */
[C---:B------:R-:W-:Y:S08]  /*17d60*/  HMMA.1688.F32.TF32 R4, R216.reuse, R174, R140 ;  /* 0x000000aed804723c */ /* 0x040ff0000008108c */
[----:B------:R-:W-:Y:S01]  /*17d70*/  HMMA.1688.F32.TF32 R40, R216, R182, R40 ;  /* 0x000000b6d828723c */ /* 0x000fe20000081028 */
[----:B------:R-:W-:Y:S04]  /*17d80*/  STL [R1+0x1348], R61 ;  /* 0x0013483d01007387 */ /* 0x000fe80000100800 */
[----:B------:R-:W-:Y:S04]  /*17d90*/  STL [R1+0x1354], R52 ;  /* 0x0013543401007387 */ /* 0x000fe80000100800 */
[----:B------:R-:W-:Y:S04]  /*17da0*/  STL [R1+0x1350], R48 ;  /* 0x0013503001007387 */ /* 0x000fe80000100800 */
[----:B------:R-:W-:Y:S04]  /*17db0*/  STL [R1+0x1344], R60 ;  /* 0x0013443c01007387 */ /* 0x000fe80000100800 */
[----:B------:R-:W-:Y:S04]  /*17dc0*/  STL [R1+0x1340], R56 ;  /* 0x0013403801007387 */ /* 0x000fe80000100800 */
[----:B------:R-:W-:Y:S01]  /*17dd0*/  STL.64 [R1+0x270], R40 ;  /* 0x0002702801007387 */ /* 0x000fe20000100a00 */
[----:B------:R-:W-:-:S03]  /*17de0*/  IMAD.MOV.U32 R2, RZ, RZ, R4 ;  /* 0x000000ffff027224 */ /* 0x000fc600078e0004 */
[----:B------:R-:W-:Y:S01]  /*17df0*/  STL.64 [R1+0x278], R42 ;  /* 0x0002782a01007387 */ /* 0x000fe20000100a00 */
[----:B------:R-:W-:-:S03]  /*17e00*/  MOV R3, R5 ;  /* 0x0000000500037202 */ /* 0x000fc60000000f00 */
[----:B------:R-:W-:Y:S04]  /*17e10*/  STL.64 [R1+0x1f0], R8 ;  /* 0x0001f00801007387 */ /* 0x000fe80000100a00 */
[----:B------:R-:W-:Y:S04]  /*17e20*/  STL.64 [R1+0x1f8], R10 ;  /* 0x0001f80a01007387 */ /* 0x000fe80000100a00 */
[----:B------:R2:W-:Y:S02]  /*17e30*/  STL.64 [R1+0x298], R6 ;  /* 0x0002980601007387 */ /* 0x0005e40000100a00 */
[C---:B--2---:R-:W-:Y:S08]  /*17e40*/  HMMA.1688.F32.TF32 R4, R216.reuse, R122, R136 ;  /* 0x0000007ad804723c */ /* 0x044ff00000081088 */
[C---:B------:R-:W-:Y:S08]  /*17e50*/  HMMA.1688.F32.TF32 R8, R216.reuse, R114, R236 ;  /* 0x00000072d808723c */ /* 0x040ff000000810ec */
[----:B------:R-:W-:Y:S03]  /*17e60*/  HMMA.1688.F32.TF32 R40, R216, R118, R232 ;  /* 0x00000076d828723c */ /* 0x000fe600000810e8 */
[----:B------:R-:W-:-:S02]  /*17e70*/  IMAD.MOV.U32 R109, RZ, RZ, R7 ;  /* 0x000000ffff6d7224 */ /* 0x000fc400078e0007 */
[----:B------:R-:W-:Y:S01]  /*17e80*/  IMAD.MOV.U32 R113, RZ, RZ, R6 ;  /* 0x000000ffff717224 */ /* 0x000fe200078e0006 */
[----:B------:R-:W-:Y:S01]  /*17e90*/  STL [R1+0x130c], R3 ;  /* 0x00130c0301007387 */ /* 0x000fe20000100800 */
[----:B------:R-:W-:Y:S02]  /*17ea0*/  IMAD.MOV.U32 R112, RZ, RZ, R5 ;  /* 0x000000ffff707224 */ /* 0x000fe400078e0005 */
[----:B------:R-:W-:Y:S01]  /*17eb0*/  IMAD.MOV.U32 R108, RZ, RZ, R4 ;  /* 0x000000ffff6c7224 */ /* 0x000fe200078e0004 */
[----:B------:R-:W-:Y:S04]  /*17ec0*/  STL [R1+0x1308], R2 ;  /* 0x0013080201007387 */ /* 0x000fe80000100800 */
[----:B------:R-:W-:Y:S01]  /*17ed0*/  STL [R1+0x12e4], R109 ;  /* 0x0012e46d01007387 */ /* 0x000fe20000100800 */
[----:B------:R-:W-:Y:S03]  /*17ee0*/  HMMA.1688.F32.TF32 R4, R216, R110, R240 ;  /* 0x0000006ed804723c */ /* 0x000fe600000810f0 */
[----:B------:R-:W-:Y:S04]  /*17ef0*/  STL [R1+0x12e0], R113 ;  /* 0x0012e07101007387 */ /* 0x000fe80000100800 */
[----:B------:R-:W-:Y:S04]  /*17f00*/  STL [R1+0x12dc], R112 ;  /* 0x0012dc7001007387 */ /* 0x000fe80000100800 */
[----:B------:R-:W-:Y:S04]  /*17f10*/  STL [R1+0x12d8], R108 ;  /* 0x0012d86c01007387 */ /* 0x000fe80000100800 */
[----:B------:R-:W-:Y:S04]  /*17f20*/  STL.64 [R1+0x360], R40 ;  /* 0x0003602801007387 */ /* 0x000fe80000100a00 */
[----:B------:R-:W-:Y:S04]  /*17f30*/  STL.64 [R1+0x368], R42 ;  /* 0x0003682a01007387 */ /* 0x000fe80000100a00 */
[----:B------:R2:W-:Y:S04]  /*17f40*/  STL.64 [R1+0x380], R8 ;  /* 0x0003800801007387 */ /* 0x0005e80000100a00 */
[----:B------:R3:W-:Y:S04]  /*17f50*/  STL.64 [R1+0x388], R10 ;  /* 0x0003880a01007387 */ /* 0x0007e80000100a00 */
[----:B------:R-:W1:Y:S04]  /*17f60*/  LDL.LU R240, [R1+0x60] ;  /* 0x0000600001f07983 */ /* 0x000e680000300800 */
[----:B------:R-:W1:Y:S04]  /*17f70*/  LDL.LU R241, [R1+0x64] ;  /* 0x0000640001f17983 */ /* 0x000e680000300800 */
[----:B------:R-:W1:Y:S04]  /*17f80*/  LDL.LU R242, [R1+0x68] ;  /* 0x0000680001f27983 */ /* 0x000e680000300800 */
[----:B------:R-:W1:Y:S04]  /*17f90*/  LDL.LU R243, [R1+0x6c] ;  /* 0x00006c0001f37983 */ /* 0x000e680000300800 */
        /* <DEDUP_REMOVED lines=8> */
[----:B------:R-:W-:-:S03]  /*18020*/  MOV R244, R4 ;  /* 0x0000000400f47202 */ /* 0x000fc60000000f00 */
[----:B------:R-:W4:Y:S01]  /*18030*/  LDL.LU R224, [R1+0x130] ;  /* 0x0001300001e07983 */ /* 0x000f220000300800 */
[----:B------:R-:W-:-:S03]  /*18040*/  IMAD.MOV.U32 R246, RZ, RZ, R5 ;  /* 0x000000fffff67224 */ /* 0x000fc600078e0005 */
[----:B------:R-:W4:Y:S01]  /*18050*/  LDL.LU R225, [R1+0x134] ;  /* 0x0001340001e17983 */ /* 0x000f220000300800 */
[----:B------:R-:W-:-:S03]  /*18060*/  IMAD.MOV.U32 R247, RZ, RZ, R6 ;  /* 0x000000fffff77224 */ /* 0x000fc600078e0006 */
[----:B------:R-:W4:Y:S01]  /*18070*/  LDL.LU R226, [R1+0x138] ;  /* 0x0001380001e27983 */ /* 0x000f220000300800 */
[----:B------:R-:W-:-:S03]  /*18080*/  IMAD.MOV.U32 R252, RZ, RZ, R7 ;  /* 0x000000fffffc7224 */ /* 0x000fc600078e0007 */
[----:B------:R-:W4:Y:S04]  /*18090*/  LDL.LU R227, [R1+0x13c] ;  /* 0x00013c0001e37983 */ /* 0x000f280000300800 */
[----:B------:R-:W4:Y:S04]  /*180a0*/  LDL.LU R4, [R1+0x180] ;  /* 0x0001800001047983 */ /* 0x000f280000300800 */
[----:B------:R-:W4:Y:S04]  /*180b0*/  LDL.LU R5, [R1+0x184] ;  /* 0x0001840001057983 */ /* 0x000f280000300800 */
[----:B------:R-:W4:Y:S04]  /*180c0*/  LDL.LU R6, [R1+0x188] ;  /* 0x0001880001067983 */ /* 0x000f280000300800 */
[----:B------:R-:W4:Y:S04]  /*180d0*/  LDL.LU R7, [R1+0x18c] ;  /* 0x00018c0001077983 */ /* 0x000f280000300800 */
[----:B--2---:R-:W2:Y:S04]  /*180e0*/  LDL.LU R8, [R1+0x190] ;  /* 0x0001900001087983 */ /* 0x004ea80000300800 */
[----:B------:R-:W2:Y:S04]  /*180f0*/  LDL.LU R9, [R1+0x194] ;  /* 0x0001940001097983 */ /* 0x000ea80000300800 */
[----:B---3--:R-:W2:Y:S04]  /*18100*/  LDL.LU R10, [R1+0x198] ;  /* 0x00019800010a7983 */ /* 0x008ea80000300800 */
[----:B------:R-:W2:Y:S04]  /*18110*/  LDL.LU R11, [R1+0x19c] ;  /* 0x00019c00010b7983 */ /* 0x000ea80000300800 */
        /* <DEDUP_REMOVED lines=24> */
[----:B------:R-:W-:Y:S04]  /*182a0*/  STL [R1+0x129c], R252 ;  /* 0x00129cfc01007387 */ /* 0x000fe80000100800 */
[----:B------:R-:W-:Y:S04]  /*182b0*/  STL [R1+0x1298], R247 ;  /* 0x001298f701007387 */ /* 0x000fe80000100800 */
[----:B------:R-:W-:Y:S04]  /*182c0*/  STL [R1+0x1294], R246 ;  /* 0x001294f601007387 */ /* 0x000fe80000100800 */
[----:B------:R1:W-:Y:S04]  /*182d0*/  STL [R1+0x1290], R244 ;  /* 0x001290f401007387 */ /* 0x0003e80000100800 */
[----:B-1----:R-:W3:Y:S04]  /*182e0*/  LDL.LU R244, [R1+0x50] ;  /* 0x0000500001f47983 */ /* 0x002ee80000300800 */
[----:B------:R-:W3:Y:S04]  /*182f0*/  LDL.LU R245, [R1+0x54] ;  /* 0x0000540001f57983 */ /* 0x000ee80000300800 */
[----:B------:R-:W3:Y:S04]  /*18300*/  LDL.LU R246, [R1+0x58] ;  /* 0x0000580001f67983 */ /* 0x000ee80000300800 */
[----:B------:R-:W3:Y:S01]  /*18310*/  LDL.LU R247, [R1+0x5c] ;  /* 0x00005c0001f77983 */ /* 0x000ee20000300800 */
[C---:B------:R-:W-:Y:S08]  /*18320*/  HMMA.1688.F32.TF32 R240, R228.reuse, R174, R240 ;  /* 0x000000aee4f0723c */ /* 0x040ff000000810f0 */
[----:B----4-:R-:W-:Y:S08]  /*18330*/  HMMA.1688.F32.TF32 R140, R228, R34, R140 ;  /* 0x00000022e48c723c */ /* 0x010ff0000008108c */
[C---:B------:R-:W-:Y:S08]  /*18340*/  HMMA.1688.F32.TF32 R224, R216.reuse, R50, R224 ;  /* 0x00000032d8e0723c */ /* 0x040ff000000810e0 */
[C---:B------:R-:W-:Y:S08]  /*18350*/  HMMA.1688.F32.TF32 R4, R216.reuse, R58, R4 ;  /* 0x0000003ad804723c */ /* 0x040ff00000081004 */
[C---:B--2---:R-:W-:Y:S08]  /*18360*/  HMMA.1688.F32.TF32 R8, R216.reuse, R62, R8 ;  /* 0x0000003ed808723c */ /* 0x044ff00000081008 */
[C---:B---3--:R-:W-:Y:S11]  /*18370*/  HMMA.1688.F32.TF32 R212, R216.reuse, R54, R212 ;  /* 0x00000036d8d4723c */ /* 0x048ff600000810d4 */
[----:B------:R-:W-:Y:S01]  /*18380*/  STL.64 [R1+0x700], R8 ;  /* 0x0007000801007387 */ /* 0x000fe20000100a00 */
[----:B------:R-:W-:Y:S03]  /*18390*/  HMMA.1688.F32.TF32 R216, R216, R38, R220 ;  /* 0x00000026d8d8723c */ /* 0x000fe600000810dc */
[----:B------:R1:W-:Y:S05]  /*183a0*/  STL.64 [R1+0x708], R10 ;  /* 0x0007080a01007387 */ /* 0x0003ea0000100a00 */
[C---:B------:R-:W-:Y:S01]  /*183b0*/  HMMA.1688.F32.TF32 R40, R228.reuse, R190, R40 ;  /* 0x000000bee428723c */ /* 0x040fe20000081028 */
[----:B-1----:R-:W2:Y:S04]  /*183c0*/  LDL.LU.64 R10, [R1+0x14e8] ;  /* 0x0014e800010a7983 */ /* 0x002ea80000300a00 */
[----:B------:R-:W2:Y:S04]  /*183d0*/  LDL.LU.64 R8, [R1+0x14e0] ;  /* 0x0014e00001087983 */ /* 0x000ea80000300a00 */
[----:B------:R-:W-:Y:S01]  /*183e0*/  STL.64 [R1+0x6c0], R4 ;  /* 0x0006c00401007387 */ /* 0x000fe20000100a00 */
[C---:B------:R-:W-:Y:S03]  /*183f0*/  HMMA.1688.F32.TF32 R164, R228.reuse, R186, R164 ;  /* 0x000000bae4a4723c */ /* 0x040fe600000810a4 */
[----:B------:R1:W-:Y:S04]  /*18400*/  STL.64 [R1+0x6c8], R6 ;  /* 0x0006c80601007387 */ /* 0x0003e80000100a00 */
[----:B-1----:R-:W3:Y:S04]  /*18410*/  LDL.LU.64 R6, [R1+0x14d8] ;  /* 0x0014d80001067983 */ /* 0x002ee80000300a00 */
[----:B------:R-:W3:Y:S04]  /*18420*/  LDL.LU.64 R4, [R1+0x14d0] ;  /* 0x0014d00001047983 */ /* 0x000ee80000300a00 */
[----:B------:R-:W-:Y:S04]  /*18430*/  STL.64 [R1+0x6b0], R212 ;  /* 0x0006b0d401007387 */ /* 0x000fe80000100a00 */
[----:B------:R1:W-:Y:S01]  /*18440*/  STL.64 [R1+0x6b8], R214 ;  /* 0x0006b8d601007387 */ /* 0x0003e20000100a00 */
[C---:B------:R-:W-:Y:S08]  /*18450*/  HMMA.1688.F32.TF32 R232, R228.reuse, R182, R232 ;  /* 0x000000b6e4e8723c */ /* 0x040ff000000810e8 */
[C---:B------:R-:W-:Y:S01]  /*18460*/  HMMA.1688.F32.TF32 R136, R228.reuse, R26, R136 ;  /* 0x0000001ae488723c */ /* 0x040fe20000081088 */
[----:B-1----:R-:W4:Y:S04]  /*18470*/  LDL.LU.64 R214, [R1+0x14c8] ;  /* 0x0014c80001d67983 */ /* 0x002f280000300a00 */
[----:B------:R-:W4:Y:S04]  /*18480*/  LDL.LU.64 R212, [R1+0x14c0] ;  /* 0x0014c00001d47983 */ /* 0x000f280000300a00 */
[----:B------:R-:W-:Y:S04]  /*18490*/  STL.64 [R1+0x6a0], R224 ;  /* 0x0006a0e001007387 */ /* 0x000fe80000100a00 */
[----:B------:R1:W-:Y:S01]  /*184a0*/  STL.64 [R1+0x6a8], R226 ;  /* 0x0006a8e201007387 */ /* 0x0003e20000100a00 */
[----:B------:R-:W-:Y:S01]  /*184b0*/  HMMA.1688.F32.TF32 R236, R228, R178, R236 ;  /* 0x000000b2e4ec723c */ /* 0x000fe200000810ec */
[----:B------:R-:W-:-:S02]  /*184c0*/  IMAD.MOV.U32 R52, RZ, RZ, R166 ;  /* 0x000000ffff347224 */ /* 0x000fc400078e00a6 */
[----:B-1----:R-:W2:Y:S04]  /*184d0*/  LDL.LU.64 R226, [R1+0x14b8] ;  /* 0x0014b80001e27983 */ /* 0x002ea80000300a00 */
[----:B------:R-:W2:Y:S04]  /*184e0*/  LDL.LU.64 R224, [R1+0x14b0] ;  /* 0x0014b00001e07983 */ /* 0x000ea80000300a00 */
[----:B------:R-:W2:Y:S04]  /*184f0*/  LDL.LU.64 R222, [R1+0x14a8] ;  /* 0x0014a80001de7983 */ /* 0x000ea80000300a00 */
[----:B------:R-:W2:Y:S04]  /*18500*/  LDL.LU.64 R220, [R1+0x14a0] ;  /* 0x0014a00001dc7983 */ /* 0x000ea80000300a00 */
[----:B------:R-:W-:Y:S04]  /*18510*/  STL.64 [R1+0x690], R216 ;  /* 0x000690d801007387 */ /* 0x000fe80000100a00 */
[----:B------:R-:W-:Y:S04]  /*18520*/  STL.64 [R1+0x698], R218 ;  /* 0x000698da01007387 */ /* 0x000fe80000100a00 */
[----:B------:R-:W-:Y:S01]  /*18530*/  STL.64 [R1+0x100], R40 ;  /* 0x0001002801007387 */ /* 0x000fe20000100a00 */
[----:B------:R-:W-:-:S03]  /*18540*/  MOV R48, R167 ;  /* 0x000000a700307202 */ /* 0x000fc60000000f00 */
[----:B------:R1:W-:Y:S01]  /*18550*/  STL.64 [R1+0x108], R42 ;  /* 0x0001082a01007387 */ /* 0x0003e20000100a00 */
[----:B------:R-:W-:Y:S02]  /*18560*/  IMAD.MOV.U32 R60, RZ, RZ, R142 ;  /* 0x000000ffff3c7224 */ /* 0x000fe400078e008e */
[----:B------:R-:W-:Y:S02]  /*18570*/  IMAD.MOV.U32 R56, RZ, RZ, R143 ;  /* 0x000000ffff387224 */ /* 0x000fe400078e008f */
[----:B------:R-:W-:Y:S02]  /*18580*/  IMAD.MOV.U32 R57, RZ, RZ, R140 ;  /* 0x000000ffff397224 */ /* 0x000fe400078e008c */
[----:B------:R-:W-:Y:S01]  /*18590*/  IMAD.MOV.U32 R61, RZ, RZ, R141 ;  /* 0x000000ffff3d7224 */ /* 0x000fe200078e008d */
[----:B------:R-:W-:Y:S01]  /*185a0*/  MOV R53, R136 ;  /* 0x0000008800357202 */ /* 0x000fe20000000f00 */
[----:B------:R-:W-:Y:S01]  /*185b0*/  IMAD.MOV.U32 R49, RZ, RZ, R137 ;  /* 0x000000ffff317224 */ /* 0x000fe200078e0089 */
[----:B------:R-:W-:Y:S01]  /*185c0*/  MOV R117, R241 ;  /* 0x000000f100757202 */ /* 0x000fe20000000f00 */
[----:B------:R-:W-:Y:S01]  /*185d0*/  IMAD.MOV.U32 R3, RZ, RZ, R234 ;  /* 0x000000ffff037224 */ /* 0x000fe200078e00ea */
[----:B-1----:R-:W2:Y:S04]  /*185e0*/  LDL.LU.64 R42, [R1+0x1498] ;  /* 0x00149800012a7983 */ /* 0x002ea80000300a00 */
[----:B------:R-:W2:Y:S04]  /*185f0*/  LDL.LU.64 R40, [R1+0x1490] ;  /* 0x0014900001287983 */ /* 0x000ea80000300a00 */
[----:B------:R1:W-:Y:S04]  /*18600*/  STL.64 [R1+0x130], R164 ;  /* 0x000130a401007387 */ /* 0x0003e80000100a00 */
[----:B------:R-:W2:Y:S01]  /*18610*/  LDL.LU.64 R166, [R1+0x1488] ;  /* 0x0014880001a67983 */ /* 0x000ea20000300a00 */
[----:B------:R-:W-:-:S02]  /*18620*/  IMAD.MOV.U32 R2, RZ, RZ, R235 ;  /* 0x000000ffff027224 */ /* 0x000fc400078e00eb */
[----:B------:R-:W-:Y:S01]  /*18630*/  IMAD.MOV.U32 R116, RZ, RZ, R240 ;  /* 0x000000ffff747224 */ /* 0x000fe200078e00f0 */
[----:B------:R-:W-:Y:S01]  /*18640*/  HMMA.1688.F32.TF32 R244, R228, R122, R244 ;  /* 0x0000007ae4f4723c */ /* 0x000fe200000810f4 */
[----:B------:R-:W-:Y:S04]  /*18650*/  LDS R216, [R32+UR7+0x11100] ;  /* 0x0111000720d87984 */ /* 0x000fe80008000800 */
[----:B-1----:R-:W2:Y:S04]  /*18660*/  LDL.LU.64 R164, [R1+0x1480] ;  /* 0x0014800001a47983 */ /* 0x002ea80000300a00 */
[----:B------:R-:W2:Y:S04]  /*18670*/  LDL.LU.64 R142, [R1+0x1478] ;  /* 0x00147800018e7983 */ /* 0x000ea80000300a00 */
[----:B------:R-:W2:Y:S04]  /*18680*/  LDL.LU.64 R140, [R1+0x1470] ;  /* 0x00147000018c7983 */ /* 0x000ea80000300a00 */
[----:B------:R1:W-:Y:S04]  /*18690*/  STL.64 [R1+0x198], R138 ;  /* 0x0001988a01007387 */ /* 0x0003e80000100a00 */
[----:B------:R-:W-:Y:S04]  /*186a0*/  LDS R218, [R32+UR7+0x11900] ;  /* 0x0119000720da7984 */ /* 0x000fe80008000800 */
[----:B------:R-:W-:Y:S04]  /*186b0*/  LDS R217, [R33+UR7+0x11100] ;  /* 0x0111000721d97984 */ /* 0x000fe80008000800 */
[----:B-1----:R-:W2:Y:S04]  /*186c0*/  LDL.LU.64 R138, [R1+0x1468] ;  /* 0x00146800018a7983 */ /* 0x002ea80000300a00 */
[----:B------:R-:W2:Y:S04]  /*186d0*/  LDL.LU.64 R136, [R1+0x1460] ;  /* 0x0014600001887983 */ /* 0x000ea80000300a00 */
[----:B------:R1:W-:Y:S04]  /*186e0*/  STL.64 [R1+0x1b0], R232 ;  /* 0x0001b0e801007387 */ /* 0x0003e80000100a00 */
[----:B------:R-:W2:Y:S04]  /*186f0*/  LDL.LU.64 R234, [R1+0x1458] ;  /* 0x0014580001ea7983 */ /* 0x000ea80000300a00 */
[----:B------:R-:W3:Y:S04]  /*18700*/  LDS R219, [R33+UR7+0x11900] ;  /* 0x0119000721db7984 */ /* 0x000ee80008000800 */
[----:B-1----:R-:W2:Y:S04]  /*18710*/  LDL.LU.64 R232, [R1+0x1450] ;  /* 0x0014500001e87983 */ /* 0x002ea80000300a00 */
[----:B------:R-:W-:Y:S04]  /*18720*/  STL.64 [R1+0x1d0], R236 ;  /* 0x0001d0ec01007387 */ /* 0x000fe80000100a00 */
[----:B------:R1:W-:Y:S04]  /*18730*/  STL.64 [R1+0x1d8], R238 ;  /* 0x0001d8ee01007387 */ /* 0x0003e80000100a00 */
[----:B-1----:R-:W3:Y:S04]  /*18740*/  LDL.LU.64 R238, [R1+0x1448] ;  /* 0x0014480001ee7983 */ /* 0x002ee80000300a00 */
[----:B------:R-:W3:Y:S04]  /*18750*/  LDL.LU.64 R236, [R1+0x1440] ;  /* 0x0014400001ec7983 */ /* 0x000ee80000300a00 */
[----:B------:R1:W-:Y:S04]  /*18760*/  STL.64 [R1+0x208], R242 ;  /* 0x000208f201007387 */ /* 0x0003e80000100a00 */
[----:B-1----:R-:W4:Y:S04]  /*18770*/  LDL.LU.64 R242, [R1+0x1438] ;  /* 0x0014380001f27983 */ /* 0x002f280000300a00 */
[----:B------:R-:W4:Y:S01]  /*18780*/  LDL.LU.64 R240, [R1+0x1430] ;  /* 0x0014300001f07983 */ /* 0x000f220000300a00 */
[----:B------:R-:W-:-:S02]  /*18790*/  IMAD.MOV.U32 R113, RZ, RZ, R245 ;  /* 0x000000ffff717224 */ /* 0x000fc400078e00f5 */
[----:B------:R-:W-:Y:S02]  /*187a0*/  IMAD.MOV.U32 R109, RZ, RZ, R244 ;  /* 0x000000ffff6d7224 */ /* 0x000fe400078e00f4 */
[----:B------:R-:W-:Y:S02]  /*187b0*/  IMAD.MOV.U32 R112, RZ, RZ, R246 ;  /* 0x000000ffff707224 */ /* 0x000fe400078e00f6 */
[----:B------:R-:W-:Y:S01]  /*187c0*/  IMAD.MOV.U32 R108, RZ, RZ, R247 ;  /* 0x000000ffff6c7224 */ /* 0x000fe200078e00f7 */
[----:B------:R-:W-:Y:S04]  /*187d0*/  STL [R1+0x12f4], R113 ;  /* 0x0012f47101007387 */ /* 0x000fe80000100800 */
[----:B------:R-:W-:Y:S04]  /*187e0*/  STL [R1+0x12f0], R109 ;  /* 0x0012f06d01007387 */ /* 0x000fe80000100800 */
[----:B------:R-:W-:Y:S04]  /*187f0*/  STL [R1+0x12ec], R112 ;  /* 0x0012ec7001007387 */ /* 0x000fe80000100800 */
[----:B------:R-:W-:Y:S01]  /*18800*/  STL [R1+0x12e8], R108 ;  /* 0x0012e86c01007387 */ /* 0x000fe20000100800 */
[C---:B--2---:R-:W-:Y:S08]  /*18810*/  HMMA.1688.F32.TF32 R232, R228.reuse, R110, R232 ;  /* 0x0000006ee4e8723c */ /* 0x044ff000000810e8 */
[C---:B---3--:R-:W-:Y:S08]  /*18820*/  HMMA.1688.F32.TF32 R236, R228.reuse, R114, R236 ;  /* 0x00000072e4ec723c */ /* 0x048ff000000810ec */
[----:B----4-:R-:W-:-:S15]  /*18830*/  HMMA.1688.F32.TF32 R240, R228, R118, R240 ;  /* 0x00000076e4f0723c */ /* 0x010fde00000810f0 */
[----:B------:R-:W-:-:S04]  /*18840*/  NOP ;  /* 0x0000000000007918 */ /* 0x000fc80000000000 */
[----:B------:R-:W-:Y:S01]  /*18850*/  IMAD.MOV.U32 R247, RZ, RZ, R243 ;  /* 0x000000fffff77224 */ /* 0x000fe200078e00f3 */
[----:B------:R-:W-:Y:S01]  /*18860*/  MOV R252, R242 ;  /* 0x000000f200fc7202 */ /* 0x000fe20000000f00 */
[----:B------:R-:W-:Y:S04]  /*18870*/  STL.64 [R1+0x260], R240 ;  /* 0x000260f001007387 */ /* 0x000fe80000100a00 */
[----:B------:R1:W-:Y:S04]  /*18880*/  STL [R1+0x12a4], R247 ;  /* 0x0012a4f701007387 */ /* 0x0003e80000100800 */
[----:B------:R2:W-:Y:S04]  /*18890*/  STL [R1+0x12a0], R252 ;  /* 0x0012a0fc01007387 */ /* 0x0005e80000100800 */
[----:B------:R-:W-:Y:S01]  /*188a0*/  STL.64 [R1+0x280], R236 ;  /* 0x000280ec01007387 */ /* 0x000fe20000100a00 */
[----:B-1----:R-:W-:-:S03]  /*188b0*/  IMAD.MOV.U32 R247, RZ, RZ, R234 ;  /* 0x000000fffff77224 */ /* 0x002fc600078e00ea */
[----:B------:R1:W-:Y:S01]  /*188c0*/  STL.64 [R1+0x288], R238 ;  /* 0x000288ee01007387 */ /* 0x0003e20000100a00 */
[----:B--2---:R-:W-:-:S03]  /*188d0*/  IMAD.MOV.U32 R252, RZ, RZ, R235 ;  /* 0x000000fffffc7224 */ /* 0x004fc600078e00eb */
[----:B------:R2:W-:Y:S01]  /*188e0*/  STL.64 [R1+0x2b0], R232 ;  /* 0x0002b0e801007387 */ /* 0x0005e20000100a00 */
[C---:B-1----:R-:W-:Y:S08]  /*188f0*/  HMMA.1688.F32.TF32 R236, R228.reuse, R62, R136 ;  /* 0x0000003ee4ec723c */ /* 0x042ff00000081088 */
[C---:B--2---:R-:W-:Y:S08]  /*18900*/  HMMA.1688.F32.TF32 R232, R228.reuse, R58, R140 ;  /* 0x0000003ae4e8723c */ /* 0x044ff0000008108c */
[C---:B------:R-:W-:Y:S08]  /*18910*/  HMMA.1688.F32.TF32 R136, R228.reuse, R54, R164 ;  /* 0x00000036e488723c */ /* 0x040ff000000810a4 */
[C---:B------:R-:W-:Y:S08]  /*18920*/  HMMA.1688.F32.TF32 R140, R228.reuse, R50, R40 ;  /* 0x00000032e48c723c */ /* 0x040ff00000081028 */
[----:B------:R-:W-:Y:S08]  /*18930*/  HMMA.1688.F32.TF32 R40, R228, R38, R220 ;  /* 0x00000026e428723c */ /* 0x000ff000000810dc */
[C---:B------:R-:W-:Y:S01]  /*18940*/  HMMA.1688.F32.TF32 R164, R216.reuse, R34, R4 ;  /* 0x00000022d8a4723c */ /* 0x040fe20000081004 */
[----:B------:R-:W-:Y:S07]  /*18950*/  STL [R1+0x12b4], R247 ;  /* 0x0012b4f701007387 */ /* 0x000fee0000100800 */
[----:B------:R-:W-:Y:S01]  /*18960*/  HMMA.1688.F32.TF32 R4, R216, R122, R28 ;  /* 0x0000007ad804723c */ /* 0x000fe2000008101c */
[----:B------:R-:W-:Y:S04]  /*18970*/  STL [R1+0x12b0], R252 ;  /* 0x0012b0fc01007387 */ /* 0x000fe80000100800 */
[----:B------:R-:W-:Y:S04]  /*18980*/  STL.64 [R1+0x620], R236 ;  /* 0x000620ec01007387 */ /* 0x000fe80000100a00 */
[----:B------:R-:W-:Y:S04]  /*18990*/  STL.64 [R1+0x628], R238 ;  /* 0x000628ee01007387 */ /* 0x000fe80000100a00 */
[----:B------:R-:W-:Y:S04]  /*189a0*/  STL.64 [R1+0x610], R232 ;  /* 0x000610e801007387 */ /* 0x000fe80000100a00 */
[----:B------:R1:W-:Y:S04]  /*189b0*/  STL.64 [R1+0x618], R234 ;  /* 0x000618ea01007387 */ /* 0x0003e80000100a00 */
[----:B------:R-:W-:Y:S04]  /*189c0*/  STL.64 [R1+0x530], R136 ;  /* 0x0005308801007387 */ /* 0x000fe80000100a00 */
[----:B------:R-:W-:Y:S04]  /*189d0*/  STL.64 [R1+0x538], R138 ;  /* 0x0005388a01007387 */ /* 0x000fe80000100a00 */
[----:B------:R-:W-:Y:S01]  /*189e0*/  STL.64 [R1+0x500], R140 ;  /* 0x0005008c01007387 */ /* 0x000fe20000100a00 */
[----:B------:R-:W-:-:S03]  /*189f0*/  IMAD.MOV.U32 R112, RZ, RZ, R4 ;  /* 0x000000ffff707224 */ /* 0x000fc600078e0004 */
[----:B------:R-:W-:Y:S01]  /*18a00*/  STL.64 [R1+0x508], R142 ;  /* 0x0005088e01007387 */ /* 0x000fe20000100a00 */
[----:B------:R-:W-:-:S03]  /*18a10*/  IMAD.MOV.U32 R108, RZ, RZ, R5 ;  /* 0x000000ffff6c7224 */ /* 0x000fc600078e0005 */
[----:B------:R-:W-:Y:S04]  /*18a20*/  STL.64 [R1+0x4e0], R40 ;  /* 0x0004e02801007387 */ /* 0x000fe80000100a00 */
[----:B------:R-:W-:Y:S04]  /*18a30*/  STL.64 [R1+0x4e8], R42 ;  /* 0x0004e82a01007387 */ /* 0x000fe80000100a00 */
[----:B------:R2:W-:Y:S01]  /*18a40*/  STL.64 [R1+0x188], R6 ;  /* 0x0001880601007387 */ /* 0x0005e20000100a00 */
[----:B-1----:R-:W-:Y:S01]  /*18a50*/  HMMA.1688.F32.TF32 R232, R216, R26, R8 ;  /* 0x0000001ad8e8723c */ /* 0x002fe20000081008 */
[----:B------:R-:W-:-:S02]  /*18a60*/  IMAD.MOV.U32 R228, RZ, RZ, R209 ;  /* 0x000000ffffe47224 */ /* 0x000fc400078e00d1 */
[----:B------:R-:W-:Y:S01]  /*18a70*/  IMAD.MOV.U32 R229, RZ, RZ, R208 ;  /* 0x000000ffffe57224 */ /* 0x000fe200078e00d0 */
[----:B------:R-:W-:Y:S01]  /*18a80*/  MOV R231, R86 ;  /* 0x0000005600e77202 */ /* 0x000fe20000000f00 */
[----:B------:R-:W-:-:S03]  /*18a90*/  IMAD.MOV.U32 R230, RZ, RZ, R87 ;  /* 0x000000ffffe67224 */ /* 0x000fc600078e0057 */
[C---:B------:R-:W-:Y:S01]  /*18aa0*/  HMMA.1688.F32.TF32 R240, R216.reuse, R178, R16 ;  /* 0x000000b2d8f0723c */ /* 0x040fe20000081010 */
[----:B------:R-:W-:Y:S02]  /*18ab0*/  IMAD.MOV.U32 R28, RZ, RZ, R83 ;  /* 0x000000ffff1c7224 */ /* 0x000fe400078e0053 */
[----:B------:R-:W-:Y:S01]  /*18ac0*/  IMAD.MOV.U32 R29, RZ, RZ, R128 ;  /* 0x000000ffff1d7224 */ /* 0x000fe200078e0080 */
[----:B------:R-:W-:Y:S01]  /*18ad0*/  MOV R31, R130 ;  /* 0x00000082001f7202 */ /* 0x000fe20000000f00 */
[----:B------:R-:W-:Y:S01]  /*18ae0*/  IMAD.MOV.U32 R30, RZ, RZ, R129 ;  /* 0x000000ffff1e7224 */ /* 0x000fe200078e0081 */
[----:B------:R-:W-:Y:S02]  /*18af0*/  LDS R136, [R0+UR7+0x11180] ;  /* 0x0111800700887984 */ /* 0x000fe40008000800 */
[C---:B--2---:R-:W-:Y:S02]  /*18b00*/  HMMA.1688.F32.TF32 R4, R216.reuse, R118, R44 ;  /* 0x00000076d804723c */ /* 0x044fe4000008102c */
[----:B------:R-:W-:Y:S04]  /*18b10*/  LDS R138, [R0+UR7+0x11980] ;  /* 0x01198007008a7984 */ /* 0x000fe80008000800 */
[----:B------:R-:W-:Y:S02]  /*18b20*/  LDS R137, [R25+UR7+0x11180] ;  /* 0x0111800719897984 */ /* 0x000fe40008000800 */
[----:B------:R-:W-:Y:S02]  /*18b30*/  HMMA.1688.F32.TF32 R236, R216, R182, R12 ;  /* 0x000000b6d8ec723c */ /* 0x000fe4000008100c */
[----:B------:R-:W1:Y:S04]  /*18b40*/  LDS R139, [R25+UR7+0x11980] ;  /* 0x01198007198b7984 */ /* 0x000e680008000800 */
[----:B------:R-:W-:Y:S04]  /*18b50*/  LDS R140, [R32+UR7+0x11180] ;  /* 0x01118007208c7984 */ /* 0x000fe80008000800 */
[----:B------:R-:W-:Y:S01]  /*18b60*/  LDS R142, [R32+UR7+0x11980] ;  /* 0x01198007208e7984 */ /* 0x000fe20008000800 */
[----:B------:R-:W-:Y:S01]  /*18b70*/  MOV R246, R4 ;  /* 0x0000000400f67202 */ /* 0x000fe20000000f00 */
[----:B------:R-:W-:-:S02]  /*18b80*/  IMAD.MOV.U32 R244, RZ, RZ, R5 ;  /* 0x000000fffff47224 */ /* 0x000fc400078e0005 */
[----:B------:R-:W-:Y:S01]  /*18b90*/  IMAD.MOV.U32 R176, RZ, RZ, R6 ;  /* 0x000000ffffb07224 */ /* 0x000fe200078e0006 */
[----:B------:R-:W-:Y:S01]  /*18ba0*/  LDS R141, [R33+UR7+0x11180] ;  /* 0x01118007218d7984 */ /* 0x000fe20008000800 */
[----:B------:R-:W-:Y:S02]  /*18bb0*/  IMAD.MOV.U32 R177, RZ, RZ, R7 ;  /* 0x000000ffffb17224 */ /* 0x000fe400078e0007 */
[----:B------:R-:W-:Y:S01]  /*18bc0*/  HMMA.1688.F32.TF32 R4, R216, R114, R64 ;  /* 0x00000072d804723c */ /* 0x000fe20000081040 */
[----:B------:R-:W2:-:S15]  /*18bd0*/  LDS R143, [R33+UR7+0x11980] ;  /* 0x01198007218f7984 */ /* 0x000e9e0008000800 */
[----:B------:R-:W-:-:S03]  /*18be0*/  NOP ;  /* 0x0000000000007918 */ /* 0x000fc60000000000 */
[----:B------:R-:W-:Y:S01]  /*18bf0*/  IMAD.MOV.U32 R180, RZ, RZ, R4 ;  /* 0x000000ffffb47224 */ /* 0x000fe200078e0004 */
[----:B------:R-:W-:Y:S01]  /*18c00*/  MOV R181, R5 ;  /* 0x0000000500b57202 */ /* 0x000fe20000000f00 */
[----:B------:R-:W-:Y:S02]  /*18c10*/  IMAD.MOV.U32 R189, RZ, RZ, R6 ;  /* 0x000000ffffbd7224 */ /* 0x000fe400078e0006 */
[----:B------:R-:W-:Y:S02]  /*18c20*/  IMAD.MOV.U32 R245, RZ, RZ, R7 ;  /* 0x000000fffff57224 */ /* 0x000fe400078e0007 */
[C---:B------:R-:W-:Y:S01]  /*18c30*/  HMMA.1688.F32.TF32 R4, R216.reuse, R110, R68 ;  /* 0x0000006ed804723c */ /* 0x040fe20000081044 */
[----:B------:R-:W-:Y:S04]  /*18c40*/  STL [R1+0x12bc], R177 ;  /* 0x0012bcb101007387 */ /* 0x000fe80000100800 */
[----:B------:R-:W-:Y:S03]  /*18c50*/  STL [R1+0x12b8], R176 ;  /* 0x0012b8b001007387 */ /* 0x000fe60000100800 */
[----:B------:R-:W-:Y:S01]  /*18c60*/  HMMA.1688.F32.TF32 R8, R216, R62, R72 ;  /* 0x0000003ed808723c */ /* 0x000fe20000081048 */
[----:B------:R3:W-:Y:S04]  /*18c70*/  STL [R1+0x12ac], R244 ;  /* 0x0012acf401007387 */ /* 0x0007e80000100800 */
[----:B------:R4:W-:Y:S06]  /*18c80*/  STL [R1+0x12a8], R246 ;  /* 0x0012a8f601007387 */ /* 0x0009ec0000100800 */
[----:B------:R-:W-:Y:S01]  /*18c90*/  IMAD.MOV.U32 R247, RZ, RZ, R4 ;  /* 0x000000fffff77224 */ /* 0x000fe200078e0004 */
[----:B---3--:R-:W-:Y:S01]  /*18ca0*/  MOV R244, R6 ;  /* 0x0000000600f47202 */ /* 0x008fe20000000f00 */
[----:B------:R-:W-:-:S02]  /*18cb0*/  IMAD.MOV.U32 R252, RZ, RZ, R5 ;  /* 0x000000fffffc7224 */ /* 0x000fc400078e0005 */
[----:B----4-:R-:W-:Y:S02]  /*18cc0*/  IMAD.MOV.U32 R246, RZ, RZ, R7 ;  /* 0x000000fffff67224 */ /* 0x010fe400078e0007 */
[C---:B------:R-:W-:Y:S01]  /*18cd0*/  HMMA.1688.F32.TF32 R4, R216.reuse, R58, R76 ;  /* 0x0000003ad804723c */ /* 0x040fe2000008104c */
[----:B------:R-:W-:Y:S04]  /*18ce0*/  STL [R1+0x12c4], R181 ;  /* 0x0012c4b501007387 */ /* 0x000fe80000100800 */
[----:B------:R-:W-:Y:S03]  /*18cf0*/  STL [R1+0x12c0], R180 ;  /* 0x0012c0b401007387 */ /* 0x000fe60000100800 */
[C---:B------:R-:W-:Y:S01]  /*18d00*/  HMMA.1688.F32.TF32 R12, R216.reuse, R54, R100 ;  /* 0x00000036d80c723c */ /* 0x040fe20000081064 */
[----:B------:R-:W-:Y:S04]  /*18d10*/  STL.64 [R1+0x3e0], R8 ;  /* 0x0003e00801007387 */ /* 0x000fe80000100a00 */
[----:B------:R3:W-:Y:S06]  /*18d20*/  STL.64 [R1+0x3e8], R10 ;  /* 0x0003e80a01007387 */ /* 0x0007ec0000100a00 */
[----:B------:R-:W-:Y:S04]  /*18d30*/  STL.64 [R1+0x3d0], R4 ;  /* 0x0003d00401007387 */ /* 0x000fe80000100a00 */
[----:B------:R4:W-:Y:S01]  /*18d40*/  STL.64 [R1+0x3d8], R6 ;  /* 0x0003d80601007387 */ /* 0x0009e20000100a00 */
[C---:B---3--:R-:W-:Y:S08]  /*18d50*/  HMMA.1688.F32.TF32 R8, R216.reuse, R50, R104 ;  /* 0x00000032d808723c */ /* 0x048ff00000081068 */
[----:B----4-:R-:W-:Y:S01]  /*18d60*/  HMMA.1688.F32.TF32 R4, R216, R38, R124 ;  /* 0x00000026d804723c */ /* 0x010fe2000008107c */
[----:B------:R-:W-:Y:S04]  /*18d70*/  STL.64 [R1+0x3c0], R12 ;  /* 0x0003c00c01007387 */ /* 0x000fe80000100a00 */
[----:B------:R-:W-:Y:S06]  /*18d80*/  STL.64 [R1+0x3c8], R14 ;  /* 0x0003c80e01007387 */ /* 0x000fec0000100a00 */
[----:B------:R-:W-:Y:S04]  /*18d90*/  STL.64 [R1+0x3b0], R8 ;  /* 0x0003b00801007387 */ /* 0x000fe80000100a00 */
[----:B------:R-:W-:Y:S04]  /*18da0*/  STL.64 [R1+0x3b8], R10 ;  /* 0x0003b80a01007387 */ /* 0x000fe80000100a00 */
[----:B------:R-:W3:Y:S04]  /*18db0*/  LDL.LU R209, [R1+0x142c] ;  /* 0x00142c0001d17983 */ /* 0x000ee80000300800 */
[----:B------:R4:W-:Y:S04]  /*18dc0*/  STL.64 [R1+0x3a0], R4 ;  /* 0x0003a00401007387 */ /* 0x0009e80000100a00 */
[----:B------:R1:W-:Y:S04]  /*18dd0*/  STL.64 [R1+0x3a8], R6 ;  /* 0x0003a80601007387 */ /* 0x0003e80000100a00 */
[----:B------:R-:W2:Y:S04]  /*18de0*/  LDL.LU R208, [R1+0x1428] ;  /* 0x0014280001d07983 */ /* 0x000ea80000300800 */
[----:B------:R-:W2:Y:S01]  /*18df0*/  LDL.LU R87, [R1+0x1424] ;  /* 0x0014240001577983 */ /* 0x000ea20000300800 */
[----:B----4-:R-:W-:-:S02]  /*18e00*/  IMAD.MOV.U32 R4, RZ, RZ, R85 ;  /* 0x000000ffff047224 */ /* 0x010fc400078e0055 */
[----:B------:R-:W-:Y:S01]  /*18e10*/  IMAD.MOV.U32 R5, RZ, RZ, R84 ;  /* 0x000000ffff057224 */ /* 0x000fe200078e0054 */
[----:B------:R-:W4:Y:S01]  /*18e20*/  LDL.LU R86, [R1+0x1420] ;  /* 0x0014200001567983 */ /* 0x000f220000300800 */
[----:B-1----:R-:W-:-:S03]  /*18e30*/  IMAD.MOV.U32 R6, RZ, RZ, R90 ;  /* 0x000000ffff067224 */ /* 0x002fc600078e005a */
[----:B------:R-:W2:Y:S01]  /*18e40*/  LDL.LU R85, [R1+0x141c] ;  /* 0x00141c0001557983 */ /* 0x000ea20000300800 */
[----:B------:R-:W-:Y:S01]  /*18e50*/  IMAD.MOV.U32 R7, RZ, RZ, R89 ;  /* 0x000000ffff077224 */ /* 0x000fe200078e0059 */
[----:B------:R-:W-:Y:S02]  /*18e60*/  MOV R8, R94 ;  /* 0x0000005e00087202 */ /* 0x000fe40000000f00 */
[----:B------:R-:W2:Y:S01]  /*18e70*/  LDL.LU R84, [R1+0x1418] ;  /* 0x0014180001547983 */ /* 0x000ea20000300800 */
[----:B------:R-:W-:-:S03]  /*18e80*/  IMAD.MOV.U32 R9, RZ, RZ, R93 ;  /* 0x000000ffff097224 */ /* 0x000fc600078e005d */
[----:B------:R-:W2:Y:S01]  /*18e90*/  LDL.LU R90, [R1+0x1414] ;  /* 0x00141400015a7983 */ /* 0x000ea20000300800 */
[----:B------:R-:W-:-:S03]  /*18ea0*/  IMAD.MOV.U32 R10, RZ, RZ, R88 ;  /* 0x000000ffff0a7224 */ /* 0x000fc600078e0058 */
[----:B------:R-:W2:Y:S01]  /*18eb0*/  LDL.LU R89, [R1+0x1410] ;  /* 0x0014100001597983 */ /* 0x000ea20000300800 */
[----:B------:R-:W-:-:S03]  /*18ec0*/  IMAD.MOV.U32 R11, RZ, RZ, R95 ;  /* 0x000000ffff0b7224 */ /* 0x000fc600078e005f */
[----:B------:R-:W2:Y:S04]  /*18ed0*/  LDL.LU R94, [R1+0x140c] ;  /* 0x00140c00015e7983 */ /* 0x000ea80000300800 */
[----:B------:R-:W3:Y:S04]  /*18ee0*/  LDL.LU R93, [R1+0x1408] ;  /* 0x00140800015d7983 */ /* 0x000ee80000300800 */
[----:B------:R-:W4:Y:S04]  /*18ef0*/  LDL.LU R88, [R1+0x1404] ;  /* 0x0014040001587983 */ /* 0x000f280000300800 */
[----:B------:R-:W4:Y:S01]  /*18f00*/  LDL.LU R95, [R1+0x1400] ;  /* 0x00140000015f7983 */ /* 0x000f220000300800 */
[----:B------:R-:W-:Y:S01]  /*18f10*/  IMAD.MOV.U32 R12, RZ, RZ, R92 ;  /* 0x000000ffff0c7224 */ /* 0x000fe200078e005c */
[----:B------:R-:W-:Y:S01]  /*18f20*/  MOV R13, R98 ;  /* 0x00000062000d7202 */ /* 0x000fe20000000f00 */
[----:B------:R-:W-:Y:S01]  /*18f30*/  IMAD.MOV.U32 R14, RZ, RZ, R96 ;  /* 0x000000ffff0e7224 */ /* 0x000fe200078e0060 */
[----:B------:R-:W4:Y:S01]  /*18f40*/  LDL.LU R92, [R1+0x13fc] ;  /* 0x0013fc00015c7983 */ /* 0x000f220000300800 */
[----:B------:R-:W-:Y:S01]  /*18f50*/  HMMA.1688.F32.TF32 R40, R216, R190, R224 ;  /* 0x000000bed828723c */ /* 0x000fe200000810e0 */
[----:B------:R-:W-:-:S02]  /*18f60*/  IMAD.MOV.U32 R15, RZ, RZ, R97 ;  /* 0x000000ffff0f7224 */ /* 0x000fc400078e0061 */
[----:B------:R-:W4:Y:S04]  /*18f70*/  LDL.LU R98, [R1+0x13f8] ;  /* 0x0013f80001627983 */ /* 0x000f280000300800 */
[----:B------:R-:W4:Y:S04]  /*18f80*/  LDL.LU R96, [R1+0x13f4] ;  /* 0x0013f40001607983 */ /* 0x000f280000300800 */
[----:B------:R-:W4:Y:S01]  /*18f90*/  LDL.LU R97, [R1+0x13f0] ;  /* 0x0013f00001617983 */ /* 0x000f220000300800 */
[----:B--2---:R-:W-:Y:S01]  /*18fa0*/  IMAD.MOV.U32 R227, RZ, RZ, R94 ;  /* 0x000000ffffe37224 */ /* 0x004fe200078e005e */
[----:B---3--:R-:W-:Y:S01]  /*18fb0*/  MOV R226, R93 ;  /* 0x0000005d00e27202 */ /* 0x008fe20000000f00 */
[----:B----4-:R-:W-:-:S02]  /*18fc0*/  IMAD.MOV.U32 R224, RZ, RZ, R88 ;  /* 0x000000ffffe07224 */ /* 0x010fc400078e0058 */
[----:B------:R-:W2:Y:S01]  /*18fd0*/  LDL.LU R88, [R1+0x13ec] ;  /* 0x0013ec0001587983 */ /* 0x000ea20000300800 */
[----:B------:R-:W-:-:S03]  /*18fe0*/  IMAD.MOV.U32 R225, RZ, RZ, R95 ;  /* 0x000000ffffe17224 */ /* 0x000fc600078e005f */
[----:B------:R-:W3:Y:S04]  /*18ff0*/  LDL.LU R95, [R1+0x13e8] ;  /* 0x0013e800015f7983 */ /* 0x000ee80000300800 */
[----:B------:R-:W4:Y:S04]  /*19000*/  LDL.LU R93, [R1+0x13e4] ;  /* 0x0013e400015d7983 */ /* 0x000f280000300800 */
[----:B------:R-:W4:Y:S01]  /*19010*/  LDL.LU R94, [R1+0x13e0] ;  /* 0x0013e000015e7983 */ /* 0x000f220000300800 */
[----:B------:R-:W-:-:S03]  /*19020*/  IMAD.MOV.U32 R220, RZ, RZ, R96 ;  /* 0x000000ffffdc7224 */ /* 0x000fc600078e0060 */
[----:B------:R-:W4:Y:S01]  /*19030*/  LDL.LU R96, [R1+0x13dc] ;  /* 0x0013dc0001607983 */ /* 0x000f220000300800 */
[----:B------:R-:W-:Y:S02]  /*19040*/  IMAD.MOV.U32 R222, RZ, RZ, R98 ;  /* 0x000000ffffde7224 */ /* 0x000fe400078e0062 */
[----:B------:R-:W-:Y:S01]  /*19050*/  IMAD.MOV.U32 R221, RZ, RZ, R97 ;  /* 0x000000ffffdd7224 */ /* 0x000fe200078e0061 */
[----:B------:R-:W-:Y:S01]  /*19060*/  MOV R223, R92 ;  /* 0x0000005c00df7202 */ /* 0x000fe20000000f00 */
[----:B------:R-:W4:Y:S04]  /*19070*/  LDL.LU R97, [R1+0x13d8] ;  /* 0x0013d80001617983 */ /* 0x000f280000300800 */
[----:B------:R-:W4:Y:S04]  /*19080*/  LDL.LU R98, [R1+0x13d4] ;  /* 0x0013d40001627983 */ /* 0x000f280000300800 */
[----:B------:R-:W4:Y:S01]  /*19090*/  LDL.LU R92, [R1+0x13d0] ;  /* 0x0013d000015c7983 */ /* 0x000f220000300800 */
        /* <DEDUP_REMOVED lines=13> */
[----:B------:R-:W-:Y:S02]  /*19170*/  IMAD.MOV.U32 R45, RZ, RZ, R211 ;  /* 0x000000ffff2d7224 */ /* 0x000fe400078e00d3 */
[----:B------:R-:W-:Y:S02]  /*19180*/  IMAD.MOV.U32 R46, RZ, RZ, R91 ;  /* 0x000000ffff2e7224 */ /* 0x000fe400078e005b */
[----:B------:R-:W-:Y:S02]  /*19190*/  IMAD.MOV.U32 R47, RZ, RZ, R99 ;  /* 0x000000ffff2f7224 */ /* 0x000fe400078e0063 */
[----:B--2---:R-:W-:-:S02]  /*191a0*/  IMAD.MOV.U32 R79, RZ, RZ, R88 ;  /* 0x000000ffff4f7224 */ /* 0x004fc400078e0058 */
[----:B---3--:R-:W-:Y:S02]  /*191b0*/  IMAD.MOV.U32 R78, RZ, RZ, R95 ;  /* 0x000000ffff4e7224 */ /* 0x008fe400078e005f */
[----:B----4-:R-:W-:Y:S02]  /*191c0*/  IMAD.MOV.U32 R76, RZ, RZ, R93 ;  /* 0x000000ffff4c7224 */ /* 0x010fe400078e005d */
[----:B------:R-:W2:Y:S01]  /*191d0*/  LDL.LU R93, [R1+0x13cc] ;  /* 0x0013cc00015d7983 */ /* 0x000ea20000300800 */
[----:B------:R-:W-:-:S03]  /*191e0*/  IMAD.MOV.U32 R77, RZ, RZ, R94 ;  /* 0x000000ffff4d7224 */ /* 0x000fc600078e005e */
[----:B------:R-:W2:Y:S04]  /*191f0*/  LDL.LU R94, [R1+0x13c8] ;  /* 0x0013c800015e7983 */ /* 0x000ea80000300800 */
[----:B------:R-:W2:Y:S04]  /*19200*/  LDL.LU R95, [R1+0x13c4] ;  /* 0x0013c400015f7983 */ /* 0x000ea80000300800 */
[----:B------:R-:W3:Y:S04]  /*19210*/  LDL.LU R88, [R1+0x13c0] ;  /* 0x0013c00001587983 */ /* 0x000ee80000300800 */
[----:B------:R-:W3:Y:S04]  /*19220*/  LDL.LU R89, [R1+0x13bc] ;  /* 0x0013bc0001597983 */ /* 0x000ee80000300800 */
[----:B------:R-:W3:Y:S04]  /*19230*/  LDL.LU R90, [R1+0x13b8] ;  /* 0x0013b800015a7983 */ /* 0x000ee80000300800 */
[----:B------:R-:W4:Y:S04]  /*19240*/  LDL.LU R84, [R1+0x13b4] ;  /* 0x0013b40001547983 */ /* 0x000f280000300800 */
[----:B------:R-:W4:Y:S04]  /*19250*/  LDL.LU R85, [R1+0x13b0] ;  /* 0x0013b00001557983 */ /* 0x000f280000300800 */
[----:B------:R-:W4:Y:S04]  /*19260*/  LDL.LU R86, [R1+0x13ac] ;  /* 0x0013ac0001567983 */ /* 0x000f280000300800 */
[----:B------:R-:W4:Y:S04]  /*19270*/  LDL.LU R87, [R1+0x13a8] ;  /* 0x0013a80001577983 */ /* 0x000f280000300800 */
[----:B------:R-:W2:Y:S04]  /*19280*/  LDL.LU R208, [R1+0x13a4] ;  /* 0x0013a40001d07983 */ /* 0x000ea80000300800 */
[----:B------:R-:W2:Y:S04]  /*19290*/  LDL.LU R209, [R1+0x13a0] ;  /* 0x0013a00001d17983 */ /* 0x000ea80000300800 */
[----:B------:R-:W2:Y:S04]  /*192a0*/  LDL.LU R210, [R1+0x139c] ;  /* 0x00139c0001d27983 */ /* 0x000ea80000300800 */
[----:B------:R-:W2:Y:S04]  /*192b0*/  LDL.LU R80, [R1+0x1398] ;  /* 0x0013980001507983 */ /* 0x000ea80000300800 */
[----:B------:R-:W2:Y:S04]  /*192c0*/  LDL.LU R81, [R1+0x1394] ;  /* 0x0013940001517983 */ /* 0x000ea80000300800 */
[----:B------:R-:W2:Y:S04]  /*192d0*/  LDL.LU R82, [R1+0x1390] ;  /* 0x0013900001527983 */ /* 0x000ea80000300800 */
[----:B------:R-:W2:Y:S04]  /*192e0*/  LDL.LU R83, [R1+0x138c] ;  /* 0x00138c0001537983 */ /* 0x000ea80000300800 */
[----:B------:R-:W3:Y:S04]  /*192f0*/  LDL.LU R128, [R1+0x1388] ;  /* 0x0013880001807983 */ /* 0x000ee80000300800 */
[----:B------:R-:W3:Y:S04]  /*19300*/  LDL.LU R129, [R1+0x1384] ;  /* 0x0013840001817983 */ /* 0x000ee80000300800 */
[----:B------:R-:W3:Y:S04]  /*19310*/  LDL.LU R130, [R1+0x1380] ;  /* 0x0013800001827983 */ /* 0x000ee80000300800 */
[----:B------:R-:W3:Y:S04]  /*19320*/  LDL.LU R131, [R1+0x137c] ;  /* 0x00137c0001837983 */ /* 0x000ee80000300800 */
[----:B------:R-:W3:Y:S04]  /*19330*/  LDL.LU R211, [R1+0x1378] ;  /* 0x0013780001d37983 */ /* 0x000ee80000300800 */
[----:B------:R-:W3:Y:S04]  /*19340*/  LDL.LU R91, [R1+0x1374] ;  /* 0x00137400015b7983 */ /* 0x000ee80000300800 */
[----:B------:R-:W3:Y:S01]  /*19350*/  LDL.LU R99, [R1+0x1370] ;  /* 0x0013700001637983 */ /* 0x000ee20000300800 */
[----:B------:R-:W-:Y:S08]  /*19360*/  HMMA.1688.F32.TF32 R72, R136, R110, R72 ;  /* 0x0000006e8848723c */ /* 0x000ff00000081048 */
[----:B------:R-:W-:Y:S11]  /*19370*/  HMMA.1688.F32.TF32 R20, R216, R174, R20 ;  /* 0x000000aed814723c */ /* 0x000ff60000081014 */
[----:B------:R-:W-:Y:S01]  /*19380*/  IMAD.MOV.U32 R181, RZ, RZ, R72 ;  /* 0x000000ffffb57224 */ /* 0x000fe200078e0048 */
[----:B------:R-:W-:Y:S01]  /*19390*/  MOV R180, R73 ;  /* 0x0000004900b47202 */ /* 0x000fe20000000f00 */
[----:B------:R-:W-:-:S02]  /*193a0*/  IMAD.MOV.U32 R177, RZ, RZ, R74 ;  /* 0x000000ffffb17224 */ /* 0x000fc400078e004a */
[----:B------:R-:W-:Y:S02]  /*193b0*/  IMAD.MOV.U32 R176, RZ, RZ, R75 ;  /* 0x000000ffffb07224 */ /* 0x000fe400078e004b */
[C---:B------:R-:W-:Y:S08]  /*193c0*/  HMMA.1688.F32.TF32 R72, R136.reuse, R62, R68 ;  /* 0x0000003e8848723c */ /* 0x040ff00000081044 */
[----:B------:R-:W-:Y:S01]  /*193d0*/  HMMA.1688.F32.TF32 R68, R136, R58, R248 ;  /* 0x0000003a8844723c */ /* 0x000fe200000810f8 */
[----:B------:R-:W-:Y:S01]  /*193e0*/  IMAD.MOV.U32 R120, RZ, RZ, R20 ;  /* 0x000000ffff787224 */ /* 0x000fe200078e0014 */
[----:B------:R-:W-:Y:S01]  /*193f0*/  MOV R121, R21 ;  /* 0x0000001500797202 */ /* 0x000fe20000000f00 */
[----:B------:R-:W-:Y:S01]  /*19400*/  IMAD.MOV.U32 R113, RZ, RZ, R22 ;  /* 0x000000ffff717224 */ /* 0x000fe200078e0016 */
[----:B------:R-:W-:Y:S01]  /*19410*/  MOV R20, R185 ;  /* 0x000000b900147202 */ /* 0x000fe20000000f00 */
[----:B------:R-:W-:-:S02]  /*19420*/  IMAD.MOV.U32 R109, RZ, RZ, R23 ;  /* 0x000000ffff6d7224 */ /* 0x000fc400078e0017 */
[----:B------:R-:W-:Y:S01]  /*19430*/  IMAD.MOV.U32 R21, RZ, RZ, R184 ;  /* 0x000000ffff157224 */ /* 0x000fe200078e00b8 */
[----:B------:R-:W-:Y:S01]  /*19440*/  HMMA.1688.F32.TF32 R212, R216, R186, R212 ;  /* 0x000000bad8d4723c */ /* 0x000fe200000810d4 */
[----:B------:R-:W-:Y:S02]  /*19450*/  IMAD.MOV.U32 R22, RZ, RZ, R173 ;  /* 0x000000ffff167224 */ /* 0x000fe400078e00ad */
[----:B------:R-:W-:Y:S01]  /*19460*/  IMAD.MOV.U32 R23, RZ, RZ, R172 ;  /* 0x000000ffff177224 */ /* 0x000fe200078e00ac */
[----:B------:R-:W-:Y:S04]  /*19470*/  STL.64 [R1+0x320], R72 ;  /* 0x0003204801007387 */ /* 0x000fe80000100a00 */
[C---:B------:R-:W-:Y:S01]  /*19480*/  HMMA.1688.F32.TF32 R216, R136.reuse, R122, R76 ;  /* 0x0000007a88d8723c */ /* 0x040fe2000008104c */
[----:B------:R1:W-:Y:S04]  /*19490*/  STL.64 [R1+0x328], R74 ;  /* 0x0003284a01007387 */ /* 0x0003e80000100a00 */
[----:B------:R-:W-:Y:S03]  /*194a0*/  STL.64 [R1+0x300], R68 ;  /* 0x0003004401007387 */ /* 0x000fe60000100a00 */
[C---:B------:R-:W-:Y:S01]  /*194b0*/  HMMA.1688.F32.TF32 R76, R136.reuse, R54, R192 ;  /* 0x00000036884c723c */ /* 0x040fe200000810c0 */
[----:B------:R1:W-:Y:S07]  /*194c0*/  STL.64 [R1+0x308], R70 ;  /* 0x0003084601007387 */ /* 0x0003ee0000100a00 */
[C---:B-1----:R-:W-:Y:S08]  /*194d0*/  HMMA.1688.F32.TF32 R72, R136.reuse, R50, R196 ;  /* 0x000000328848723c */ /* 0x042ff000000810c4 */
[----:B------:R-:W-:Y:S03]  /*194e0*/  HMMA.1688.F32.TF32 R68, R136, R38, R200 ;  /* 0x000000268844723c */ /* 0x000fe600000810c8 */
[----:B------:R-:W-:Y:S04]  /*194f0*/  STL.64 [R1+0x2d0], R76 ;  /* 0x0002d04c01007387 */ /* 0x000fe80000100a00 */
[----:B------:R-:W-:Y:S04]  /*19500*/  STL.64 [R1+0x2d8], R78 ;  /* 0x0002d84e01007387 */ /* 0x000fe80000100a00 */
[----:B------:R-:W-:Y:S04]  /*19510*/  STL.64 [R1+0x2c0], R72 ;  /* 0x0002c04801007387 */ /* 0x000fe80000100a00 */
[----:B------:R1:W-:Y:S04]  /*19520*/  STL.64 [R1+0x2c8], R74 ;  /* 0x0002c84a01007387 */ /* 0x0003e80000100a00 */
[----:B------:R2:W-:Y:S04]  /*19530*/  STL.64 [R1+0x2a0], R68 ;  /* 0x0002a04401007387 */ /* 0x0005e80000100a00 */
[----:B------:R2:W-:Y:S01]  /*19540*/  STL.64 [R1+0x2a8], R70 ;  /* 0x0002a84601007387 */ /* 0x0005e20000100a00 */
[C---:B-1----:R-:W-:Y:S08]  /*19550*/  HMMA.1688.F32.TF32 R72, R140.reuse, R26, R148 ;  /* 0x0000001a8c48723c */ /* 0x042ff00000081094 */
[----:B------:R-:W-:Y:S01]  /*19560*/  HMMA.1688.F32.TF32 R148, R140, R118, R44 ;  /* 0x000000768c94723c */ /* 0x000fe2000008102c */
[----:B------:R-:W-:-:S07]  /*19570*/  IMAD.MOV.U32 R44, RZ, RZ, R188 ;  /* 0x000000ffff2c7224 */ /* 0x000fce00078e00bc */
[-C--:B--2---:R-:W-:Y:S08]  /*19580*/  HMMA.1688.F32.TF32 R80, R136, R186.reuse, R80 ;  /* 0x000000ba8850723c */ /* 0x084ff00000081050 */
[C---:B------:R-:W-:Y:S08]  /*19590*/  HMMA.1688.F32.TF32 R184, R140.reuse, R186, R132 ;  /* 0x000000ba8cb8723c */ /* 0x040ff00000081084 */
[-C--:B------:R-:W-:Y:S08]  /*195a0*/  HMMA.1688.F32.TF32 R132, R140, R174.reuse, R160 ;  /* 0x000000ae8c84723c */ /* 0x080ff000000810a0 */
[----:B---3--:R-:W-:Y:S08]  /*195b0*/  HMMA.1688.F32.TF32 R124, R136, R174, R96 ;  /* 0x000000ae887c723c */ /* 0x008ff00000081060 */
[C---:B------:R-:W-:Y:S08]  /*195c0*/  HMMA.1688.F32.TF32 R172, R140.reuse, R110, R20 ;  /* 0x0000006e8cac723c */ /* 0x040ff00000081014 */
[C---:B------:R-:W-:Y:S08]  /*195d0*/  HMMA.1688.F32.TF32 R20, R140.reuse, R62, R16 ;  /* 0x0000003e8c14723c */ /* 0x040ff00000081010 */
[C---:B------:R-:W-:Y:S08]  /*195e0*/  HMMA.1688.F32.TF32 R16, R140.reuse, R58, R12 ;  /* 0x0000003a8c10723c */ /* 0x040ff0000008100c */
[C---:B------:R-:W-:Y:S08]  /*195f0*/  HMMA.1688.F32.TF32 R12, R140.reuse, R54, R8 ;  /* 0x000000368c0c723c */ /* 0x040ff00000081008 */
[C---:B------:R-:W-:Y:S01]  /*19600*/  HMMA.1688.F32.TF32 R8, R140.reuse, R50, R4 ;  /* 0x000000328c08723c */ /* 0x040fe20000081004 */
        /* <DEDUP_REMOVED lines=8> */
[----:B------:R-:W2:Y:S01]  /*19690*/  LDL.LU R188, [R1+0x136c] ;  /* 0x00136c0001bc7983 */ /* 0x000ea20000300800 */
[----:B------:R-:W-:Y:S01]  /*196a0*/  HMMA.1688.F32.TF32 R4, R140, R38, R228 ;  /* 0x000000268c04723c */ /* 0x000fe200000810e4 */
[----:B------:R-:W-:Y:S01]  /*196b0*/  IMAD.MOV.U32 R45, RZ, RZ, R36 ;  /* 0x000000ffff2d7224 */ /* 0x000fe200078e0024 */
[----:B------:R-:W-:Y:S01]  /*196c0*/  MOV R68, R24 ;  /* 0x0000001800447202 */ /* 0x000fe20000000f00 */
[----:B------:R-:W-:Y:S01]  /*196d0*/  IMAD.MOV.U32 R69, RZ, RZ, R37 ;  /* 0x000000ffff457224 */ /* 0x000fe200078e0025 */
[----:B------:R-:W-:Y:S04]  /*196e0*/  LDS R13, [R25+UR7+0x12100] ;  /* 0x01210007190d7984 */ /* 0x000fe80008000800 */
[C---:B------:R-:W-:Y:S01]  /*196f0*/  HMMA.1688.F32.TF32 R64, R136.reuse, R34, R208 ;  /* 0x000000228840723c */ /* 0x040fe200000810d0 */
[----:B------:R-:W-:Y:S04]  /*19700*/  LDS R209, [R25+UR7+0x12000] ;  /* 0x0120000719d17984 */ /* 0x000fe80008000800 */
[----:B------:R-:W-:Y:S03]  /*19710*/  LDS R211, [R25+UR7+0x12800] ;  /* 0x0128000719d37984 */ /* 0x000fe60008000800 */
[----:B----4-:R-:W-:Y:S01]  /*19720*/  HMMA.1688.F32.TF32 R84, R136, R26, R84 ;  /* 0x0000001a8854723c */ /* 0x010fe20000081054 */
[----:B------:R-:W-:Y:S04]  /*19730*/  LDS R15, [R25+UR7+0x12900] ;  /* 0x01290007190f7984 */ /* 0x000fe80008000800 */
[----:B------:R-:W-:Y:S04]  /*19740*/  STL.64 [R1+0x50], R4 ;  /* 0x0000500401007387 */ /* 0x000fe80000100a00 */
[----:B------:R-:W-:Y:S04]  /*19750*/  STL.64 [R1+0x58], R6 ;  /* 0x0000580601007387 */ /* 0x000fe80000100a00 */
[----:B------:R-:W3:Y:S04]  /*19760*/  LDL.LU R36, [R1+0x1368] ;  /* 0x0013680001247983 */ /* 0x000ee80000300800 */
[----:B------:R-:W4:Y:S04]  /*19770*/  LDL.LU R46, [R1+0x248] ;  /* 0x00024800012e7983 */ /* 0x000f280000300800 */
[----:B------:R-:W4:Y:S04]  /*19780*/  LDL.LU R47, [R1+0x24c] ;  /* 0x00024c00012f7983 */ /* 0x000f280000300800 */
[----:B------:R-:W4:Y:S04]  /*19790*/  LDL.LU R24, [R1+0x1364] ;  /* 0x0013640001187983 */ /* 0x000f280000300800 */
[----:B------:R-:W4:Y:S04]  /*197a0*/  LDL.LU R37, [R1+0x1360] ;  /* 0x0013600001257983 */ /* 0x000f280000300800 */
[----:B------:R-:W-:Y:S04]  /*197b0*/  LDS R5, [R25+UR7+0x12080] ;  /* 0x0120800719057984 */ /* 0x000fe80008000800 */
        /* <DEDUP_REMOVED lines=14> */
[----:B------:R-:W-:Y:S01]  /*198a0*/  LDS R11, [R33+UR7+0x12880] ;  /* 0x01288007210b7984 */ /* 0x000fe20008000800 */
[C---:B------:R-:W-:Y:S03]  /*198b0*/  HMMA.1688.F32.TF32 R160, R140.reuse, R114, R28 ;  /* 0x000000728ca0723c */ /* 0x040fe6000008101c */
[----:B------:R-:W-:Y:S04]  /*198c0*/  LDS R16, [R32+UR7+0x12100] ;  /* 0x0121000720107984 */ /* 0x000fe80008000800 */
[----:B------:R-:W-:Y:S01]  /*198d0*/  LDS R18, [R32+UR7+0x12900] ;  /* 0x0129000720127984 */ /* 0x000fe20008000800 */
[----:B------:R-:W-:Y:S03]  /*198e0*/  HMMA.1688.F32.TF32 R144, R140, R34, R144 ;  /* 0x000000228c90723c */ /* 0x000fe60000081090 */
[----:B------:R-:W-:Y:S04]  /*198f0*/  LDS R17, [R33+UR7+0x12100] ;  /* 0x0121000721117984 */ /* 0x000fe80008000800 */
[----:B------:R-:W-:Y:S04]  /*19900*/  LDS R19, [R33+UR7+0x12900] ;  /* 0x0129000721137984 */ /* 0x000fe80008000800 */
[----:B------:R-:W-:Y:S04]  /*19910*/  LDS R28, [R32+UR7+0x12180] ;  /* 0x01218007201c7984 */ /* 0x000fe80008000800 */
[----:B------:R-:W-:Y:S04]  /*19920*/  LDS R30, [R32+UR7+0x12980] ;  /* 0x01298007201e7984 */ /* 0x000fe80008000800 */
[----:B------:R-:W-:Y:S04]  /*19930*/  LDS R29, [R33+UR7+0x12180] ;  /* 0x01218007211d7984 */ /* 0x000fe80008000800 */
[----:B------:R-:W-:Y:S01]  /*19940*/  LDS R31, [R33+UR7+0x12980] ;  /* 0x01298007211f7984 */ /* 0x000fe20008000800 */
[----:B------:R-:W-:Y:S03]  /*19950*/  HMMA.1688.F32.TF32 R100, R136, R178, R92 ;  /* 0x000000b28864723c */ /* 0x000fe6000008105c */
[----:B------:R-:W-:Y:S04]  /*19960*/  LDS R12, [R0+UR7+0x12100] ;  /* 0x01210007000c7984 */ /* 0x000fe80008000800 */
[----:B------:R-:W-:Y:S04]  /*19970*/  LDS R14, [R0+UR7+0x12900] ;  /* 0x01290007000e7984 */ /* 0x000fe80008000800 */
[----:B------:R-:W-:Y:S04]  /*19980*/  LDS R20, [R0+UR7+0x12180] ;  /* 0x0121800700147984 */ /* 0x000fe80008000800 */
[----:B------:R-:W-:Y:S01]  /*19990*/  LDS R22, [R0+UR7+0x12980] ;  /* 0x0129800700167984 */ /* 0x000fe20008000800 */
[----:B--2---:R-:W-:-:S03]  /*199a0*/  IMAD.MOV.U32 R70, RZ, RZ, R188 ;  /* 0x000000ffff467224 */ /* 0x004fc600078e00bc */
[----:B------:R-:W2:Y:S01]  /*199b0*/  LDL.LU R188, [R1+0x135c] ;  /* 0x00135c0001bc7983 */ /* 0x000ea20000300800 */
[----:B---3--:R-:W-:-:S03]  /*199c0*/  IMAD.MOV.U32 R71, RZ, RZ, R36 ;  /* 0x000000ffff477224 */ /* 0x008fc600078e0024 */
[----:B------:R-:W3:Y:S04]  /*199d0*/  LDL.LU R36, [R1+0x1358] ;  /* 0x0013580001247983 */ /* 0x000ee80000300800 */
[----:B------:R-:W3:Y:S04]  /*199e0*/  LDL.LU R76, [R1+0x410] ;  /* 0x00041000014c7983 */ /* 0x000ee80000300800 */
[----:B------:R-:W3:Y:S04]  /*199f0*/  LDL.LU R77, [R1+0x414] ;  /* 0x00041400014d7983 */ /* 0x000ee80000300800 */
[----:B------:R-:W3:Y:S04]  /*19a00*/  LDL.LU R78, [R1+0x418] ;  /* 0x00041800014e7983 */ /* 0x000ee80000300800 */
[----:B------:R-:W3:Y:S01]  /*19a10*/  LDL.LU R79, [R1+0x41c] ;  /* 0x00041c00014f7983 */ /* 0x000ee20000300800 */
[----:B--2---:R-:W-:-:S03]  /*19a20*/  IMAD.MOV.U32 R104, RZ, RZ, R188 ;  /* 0x000000ffff687224 */ /* 0x004fc600078e00bc */
[----:B------:R-:W2:Y:S01]  /*19a30*/  LDL R188, [R1+0x944] ;  /* 0x0009440001bc7983 */ /* 0x000ea20000100800 */
[----:B----4-:R-:W-:Y:S01]  /*19a40*/  IMAD.MOV.U32 R107, RZ, RZ, R24 ;  /* 0x000000ffff6b7224 */ /* 0x010fe200078e0018 */
[----:B------:R-:W-:Y:S01]  /*19a50*/  MOV R105, R37 ;  /* 0x0000002500697202 */ /* 0x000fe20000000f00 */
[----:B---3--:R-:W-:Y:S01]  /*19a60*/  IMAD.MOV.U32 R106, RZ, RZ, R36 ;  /* 0x000000ffff6a7224 */ /* 0x008fe200078e0024 */
[----:B--2---:R-:W1:Y:S04]  /*19a70*/  LDSM.16.M88.4 R24, [R188+UR10] ;  /* 0x0000000abc18783b */ /* 0x004e680008000200 */
[----:B------:R-:W2:Y:S04]  /*19a80*/  LDSM.16.M88.4 R32, [R188+UR10+0x800] ;  /* 0x0008000abc20783b */ /* 0x000ea80008000200 */
[----:B------:R-:W3:Y:S01]  /*19a90*/  LDSM.16.M88.4 R36, [R188+UR10+0x1000] ;  /* 0x0010000abc24783b */ /* 0x000ee20008000200 */
[-C--:B-1----:R-:W-:Y:S08]  /*19aa0*/  HMMA.1688.F32.TF32 R76, R228, R24.reuse, R76 ;  /* 0x00000018e44c723c */ /* 0x082ff0000008104c */
[-C--:B------:R-:W-:Y:S01]  /*19ab0*/  HMMA.1688.F32.TF32 R92, R208, R24.reuse, R104 ;  /* 0x00000018d05c723c */ /* 0x080fe20000081068 */
[----:B------:R-:W-:Y:S07]  /*19ac0*/  STL [R1+0x11a8], R26 ;  /* 0x0011a81a01007387 */ /* 0x000fee0000100800 */
[-C--:B------:R-:W-:Y:S01]  /*19ad0*/  HMMA.1688.F32.TF32 R68, R4, R24.reuse, R68 ;  /* 0x000000180444723c */ /* 0x080fe20000081044 */
[----:B------:R1:W-:Y:S07]  /*19ae0*/  STL [R1+0x11a4], R27 ;  /* 0x0011a41b01007387 */ /* 0x0003ee0000100800 */
[----:B------:R-:W-:Y:S01]  /*19af0*/  HMMA.1688.F32.TF32 R44, R8, R24, R44 ;  /* 0x00000018082c723c */ /* 0x000fe2000008102c */
[----:B--2---:R2:W-:Y:S01]  /*19b00*/  STL [R1+0x11a0], R34 ;  /* 0x0011a02201007387 */ /* 0x0045e20000100800 */
[----:B-1----:R-:W-:-:S03]  /*19b10*/  IMAD.MOV.U32 R27, RZ, RZ, R76 ;  /* 0x000000ffff1b7224 */ /* 0x002fc600078e004c */
[----:B------:R1:W-:Y:S04]  /*19b20*/  STL [R1+0x119c], R35 ;  /* 0x00119c2301007387 */ /* 0x0003e80000100800 */
[----:B---3--:R-:W-:Y:S01]  /*19b30*/  STL [R1+0x11ac], R38 ;  /* 0x0011ac2601007387 */ /* 0x008fe20000100800 */
[----:B--2---:R-:W-:-:S03]  /*19b40*/  IMAD.MOV.U32 R34, RZ, RZ, R77 ;  /* 0x000000ffff227224 */ /* 0x004fc600078e004d */
[----:B------:R2:W-:Y:S01]  /*19b50*/  STL [R1+0x1198], R39 ;  /* 0x0011982701007387 */ /* 0x0005e20000100800 */
[----:B-1----:R-:W-:-:S03]  /*19b60*/  MOV R35, R78 ;  /* 0x0000004e00237202 */ /* 0x002fc60000000f00 */
[----:B------:R1:W-:Y:S04]  /*19b70*/  STL.64 [R1+0x70], R92 ;  /* 0x0000705c01007387 */ /* 0x0003e80000100a00 */
[----:B------:R3:W-:Y:S01]  /*19b80*/  STL.64 [R1+0x78], R94 ;  /* 0x0000785e01007387 */ /* 0x0007e20000100a00 */
[----:B--2---:R-:W-:-:S03]  /*19b90*/  IMAD.MOV.U32 R39, RZ, RZ, R79 ;  /* 0x000000ffff277224 */ /* 0x004fc600078e004f */
[----:B------:R-:W-:Y:S04]  /*19ba0*/  STL [R1+0x11cc], R34 ;  /* 0x0011cc2201007387 */ /* 0x000fe80000100800 */
[----:B------:R-:W-:Y:S04]  /*19bb0*/  STL [R1+0x11c8], R27 ;  /* 0x0011c81b01007387 */ /* 0x000fe80000100800 */
[----:B------:R-:W-:Y:S04]  /*19bc0*/  STL [R1+0x11b4], R35 ;  /* 0x0011b42301007387 */ /* 0x000fe80000100800 */
[----:B------:R-:W-:Y:S04]  /*19bd0*/  STL [R1+0x11b0], R39 ;  /* 0x0011b02701007387 */ /* 0x000fe80000100800 */
[----:B------:R-:W2:Y:S04]  /*19be0*/  LDL.LU R196, [R1+0x100] ;  /* 0x0001000001c47983 */ /* 0x000ea80000300800 */
[----:B------:R4:W-:Y:S04]  /*19bf0*/  STL.64 [R1+0xb0], R68 ;  /* 0x0000b04401007387 */ /* 0x0009e80000100a00 */
[----:B------:R1:W-:Y:S04]  /*19c00*/  STL.64 [R1+0xb8], R70 ;  /* 0x0000b84601007387 */ /* 0x0003e80000100a00 */
[----:B------:R1:W-:Y:S04]  /*19c10*/  STL.64 [R1+0x5f0], R44 ;  /* 0x0005f02c01007387 */ /* 0x0003e80000100a00 */
        /* <DEDUP_REMOVED lines=12> */
[----:B-1----:R-:W2:Y:S04]  /*19ce0*/  LDL.LU R92, [R1+0x230] ;  /* 0x00023000015c7983 */ /* 0x002ea80000300800 */
[----:B------:R-:W2:Y:S04]  /*19cf0*/  LDL.LU R93, [R1+0x234] ;  /* 0x00023400015d7983 */ /* 0x000ea80000300800 */
[----:B---3--:R-:W3:Y:S04]  /*19d00*/  LDL.LU R94, [R1+0x238] ;  /* 0x00023800015e7983 */ /* 0x008ee80000300800 */
[----:B------:R-:W3:Y:S04]  /*19d10*/  LDL.LU R95, [R1+0x23c] ;  /* 0x00023c00015f7983 */ /* 0x000ee80000300800 */
[----:B------:R-:W3:Y:S04]  /*19d20*/  LDL.LU R96, [R1+0x2f0] ;  /* 0x0002f00001607983 */ /* 0x000ee80000300800 */
[----:B------:R-:W3:Y:S04]  /*19d30*/  LDL.LU R97, [R1+0x2f4] ;  /* 0x0002f40001617983 */ /* 0x000ee80000300800 */
[----:B------:R-:W3:Y:S04]  /*19d40*/  LDL.LU R98, [R1+0x2f8] ;  /* 0x0002f80001627983 */ /* 0x000ee80000300800 */
[----:B------:R-:W3:Y:S04]  /*19d50*/  LDL.LU R99, [R1+0x2fc] ;  /* 0x0002fc0001637983 */ /* 0x000ee80000300800 */
[----:B------:R-:W3:Y:S04]  /*19d60*/  LDL.LU R104, [R1+0x130] ;  /* 0x0001300001687983 */ /* 0x000ee80000300800 */
[----:B------:R-:W3:Y:S01]  /*19d70*/  LDL.LU R105, [R1+0x134] ;  /* 0x0001340001697983 */ /* 0x000ee20000300800 */
[----:B------:R-:W-:-:S02]  /*19d80*/  IMAD.MOV.U32 R106, RZ, RZ, R52 ;  /* 0x000000ffff6a7224 */ /* 0x000fc400078e0034 */
[----:B------:R-:W-:Y:S01]  /*19d90*/  IMAD.MOV.U32 R107, RZ, RZ, R48 ;  /* 0x000000ffff6b7224 */ /* 0x000fe200078e0030 */
[----:B------:R-:W3:Y:S04]  /*19da0*/  LDL.LU R52, [R1+0x1354] ;  /* 0x0013540001347983 */ /* 0x000ee80000300800 */
[----:B------:R-:W3:Y:S04]  /*19db0*/  LDL.LU R48, [R1+0x1350] ;  /* 0x0013500001307983 */ /* 0x000ee80000300800 */
[----:B------:R-:W3:Y:S04]  /*19dc0*/  LDL.LU R76, [R1+0x470] ;  /* 0x00047000014c7983 */ /* 0x000ee80000300800 */
[----:B------:R-:W3:Y:S04]  /*19dd0*/  LDL.LU R77, [R1+0x474] ;  /* 0x00047400014d7983 */ /* 0x000ee80000300800 */
[----:B------:R-:W3:Y:S04]  /*19de0*/  LDL.LU R78, [R1+0x478] ;  /* 0x00047800014e7983 */ /* 0x000ee80000300800 */
[----:B------:R-:W3:Y:S04]  /*19df0*/  LDL.LU R79, [R1+0x47c] ;  /* 0x00047c00014f7983 */ /* 0x000ee80000300800 */
[----:B----4-:R-:W4:Y:S04]  /*19e00*/  LDL.LU R68, [R1+0x460] ;  /* 0x0004600001447983 */ /* 0x010f280000300800 */
[----:B------:R-:W4:Y:S04]  /*19e10*/  LDL.LU R69, [R1+0x464] ;  /* 0x0004640001457983 */ /* 0x000f280000300800 */
[----:B------:R-:W4:Y:S04]  /*19e20*/  LDL.LU R70, [R1+0x468] ;  /* 0x0004680001467983 */ /* 0x000f280000300800 */
[----:B------:R-:W4:Y:S01]  /*19e30*/  LDL.LU R71, [R1+0x46c] ;  /* 0x00046c0001477983 */ /* 0x000f220000300800 */
[C---:B------:R-:W-:Y:S03]  /*19e40*/  HMMA.1688.F32.TF32 R128, R136.reuse, R190, R128 ;  /* 0x000000be8880723c */ /* 0x040fe60000081080 */
[----:B------:R-:W4:Y:S04]  /*19e50*/  LDL.LU R44, [R1+0x350] ;  /* 0x00035000012c7983 */ /* 0x000f280000300800 */
[----:B------:R-:W4:Y:S01]  /*19e60*/  LDL.LU R45, [R1+0x354] ;  /* 0x00035400012d7983 */ /* 0x000f220000300800 */
[C---:B------:R-:W-:Y:S03]  /*19e70*/  HMMA.1688.F32.TF32 R88, R136.reuse, R182, R88 ;  /* 0x000000b68858723c */ /* 0x040fe60000081058 */
[----:B------:R-:W4:Y:S04]  /*19e80*/  LDL.LU R46, [R1+0x358] ;  /* 0x00035800012e7983 */ /* 0x000f280000300800 */
[----:B------:R-:W4:Y:S01]  /*19e90*/  LDL.LU R47, [R1+0x35c] ;  /* 0x00035c00012f7983 */ /* 0x000f220000300800 */
[C---:B------:R-:W-:Y:S08]  /*19ea0*/  HMMA.1688.F32.TF32 R220, R136.reuse, R118, R220 ;  /* 0x0000007688dc723c */ /* 0x040ff000000810dc */
[----:B------:R-:W-:Y:S08]  /*19eb0*/  HMMA.1688.F32.TF32 R224, R136, R114, R224 ;  /* 0x0000007288e0723c */ /* 0x000ff000000810e0 */
[----:B------:R-:W-:Y:S08]  /*19ec0*/  HMMA.1688.F32.TF32 R204, R140, R190, R204 ;  /* 0x000000be8ccc723c */ /* 0x000ff000000810cc */
[-C--:B------:R-:W-:Y:S08]  /*19ed0*/  HMMA.1688.F32.TF32 R40, R16, R24.reuse, R40 ;  /* 0x000000181028723c */ /* 0x080ff00000081028 */
[C---:B------:R-:W-:Y:S08]  /*19ee0*/  HMMA.1688.F32.TF32 R128, R20.reuse, R24, R128 ;  /* 0x000000181480723c */ /* 0x040ff00000081080 */
[----:B------:R-:W-:Y:S08]  /*19ef0*/  HMMA.1688.F32.TF32 R80, R20, R32, R80 ;  /* 0x000000201450723c */ /* 0x000ff00000081050 */
[-C--:B--2---:R-:W-:Y:S08]  /*19f00*/  HMMA.1688.F32.TF32 R136, R12, R24.reuse, R196 ;  /* 0x000000180c88723c */ /* 0x084ff000000810c4 */
[----:B------:R-:W-:Y:S11]  /*19f10*/  HMMA.1688.F32.TF32 R24, R28, R24, R204 ;  /* 0x000000181c18723c */ /* 0x000ff600000810cc */
[----:B------:R-:W-:Y:S04]  /*19f20*/  STL.64 [R1+0x710], R136 ;  /* 0x0007108801007387 */ /* 0x000fe80000100a00 */
[----:B------:R-:W-:Y:S04]  /*19f30*/  STL.64 [R1+0x718], R138 ;  /* 0x0007188a01007387 */ /* 0x000fe80000100a00 */
[----:B------:R-:W-:Y:S04]  /*19f40*/  STL.64 [R1+0x7f0], R40 ;  /* 0x0007f02801007387 */ /* 0x000fe80000100a00 */
[----:B------:R1:W-:Y:S02]  /*19f50*/  STL.64 [R1+0x7f8], R42 ;  /* 0x0007f82a01007387 */ /* 0x0003e40000100a00 */
[----:B-1----:R-:W-:Y:S02]  /*19f60*/  HMMA.1688.F32.TF32 R40, R208, R32, R192 ;  /* 0x00000020d028723c */ /* 0x002fe400000810c0 */
[----:B------:R-:W-:Y:S04]  /*19f70*/  STL.64 [R1+0x8b0], R128 ;  /* 0x0008b08001007387 */ /* 0x000fe80000100a00 */
[----:B------:R-:W-:Y:S04]  /*19f80*/  STL.64 [R1+0x8b8], R130 ;  /* 0x0008b88201007387 */ /* 0x000fe80000100a00 */
[----:B------:R-:W-:Y:S04]  /*19f90*/  STL.64 [R1+0x930], R24 ;  /* 0x0009301801007387 */ /* 0x000fe80000100a00 */
[----:B------:R1:W-:Y:S05]  /*19fa0*/  STL.64 [R1+0x938], R26 ;  /* 0x0009381a01007387 */ /* 0x0003ea0000100a00 */
[----:B------:R-:W-:Y:S01]  /*19fb0*/  IMAD.MOV.U32 R34, RZ, RZ, R42 ;  /* 0x000000ffff227224 */ /* 0x000fe200078e002a */
[----:B------:R2:W-:Y:S01]  /*19fc0*/  STL.64 [R1+0x40], R40 ;  /* 0x0000402801007387 */ /* 0x0005e20000100a00 */
[----:B-1----:R-:W-:-:S02]  /*19fd0*/  MOV R27, R43 ;  /* 0x0000002b001b7202 */ /* 0x002fc40000000f00 */
[----:B--2---:R-:W-:Y:S03]  /*19fe0*/  HMMA.1688.F32.TF32 R40, R228, R32, R248 ;  /* 0x00000020e428723c */ /* 0x004fe600000810f8 */
[----:B------:R-:W-:-:S15]  /*19ff0*/  STL [R1+0x11d4], R27 ;  /* 0x0011d41b01007387 */ /* 0x000fde0000100800 */
[----:B------:R-:W-:Y:S01]  /*1a000*/  NOP ;  /* 0x0000000000007918 */ /* 0x000fe20000000000 */
[----:B------:R-:W-:Y:S02]  /*1a010*/  IMAD.MOV.U32 R35, RZ, RZ, R40 ;  /* 0x000000ffff237224 */ /* 0x000fe400078e0028 */
[----:B------:R-:W-:Y:S02]  /*1a020*/  IMAD.MOV.U32 R39, RZ, RZ, R41 ;  /* 0x000000ffff277224 */ /* 0x000fe400078e0029 */
[----:B------:R-:W-:Y:S02]  /*1a030*/  IMAD.MOV.U32 R38, RZ, RZ, R42 ;  /* 0x000000ffff267224 */ /* 0x000fe400078e002a */
[----:B------:R-:W-:Y:S02]  /*1a040*/  IMAD.MOV.U32 R26, RZ, RZ, R43 ;  /* 0x000000ffff1a7224 */ /* 0x000fe400078e002b */
[-C--:B---3--:R-:W-:Y:S01]  /*1a050*/  HMMA.1688.F32.TF32 R40, R4, R32.reuse, R96 ;  /* 0x000000200428723c */ /* 0x088fe20000081060 */
[----:B------:R-:W-:Y:S04]  /*1a060*/  STL [R1+0x11d0], R34 ;  /* 0x0011d02201007387 */ /* 0x000fe80000100800 */
[----:B------:R-:W-:Y:S03]  /*1a070*/  STL [R1+0x11dc], R39 ;  /* 0x0011dc2701007387 */ /* 0x000fe60000100800 */
[-C--:B------:R-:W-:Y:S01]  /*1a080*/  HMMA.1688.F32.TF32 R96, R8, R32.reuse, R92 ;  /* 0x000000200860723c */ /* 0x080fe2000008105c */
[----:B------:R-:W-:Y:S07]  /*1a090*/  STL [R1+0x11d8], R35 ;  /* 0x0011d82301007387 */ /* 0x000fee0000100800 */
[-C--:B------:R-:W-:Y:S03]  /*1a0a0*/  HMMA.1688.F32.TF32 R92, R12, R32.reuse, R104 ;  /* 0x000000200c5c723c */ /* 0x080fe60000081068 */
[----:B------:R-:W-:Y:S04]  /*1a0b0*/  STL.64 [R1+0x60], R40 ;  /* 0x0000602801007387 */ /* 0x000fe80000100a00 */
[----:B------:R1:W-:Y:S02]  /*1a0c0*/  STL.64 [R1+0x68], R42 ;  /* 0x0000682a01007387 */ /* 0x0003e40000100a00 */
[-C--:B-1----:R-:W-:Y:S02]  /*1a0d0*/  HMMA.1688.F32.TF32 R40, R16, R32.reuse, R212 ;  /* 0x000000201028723c */ /* 0x082fe400000810d4 */
[----:B------:R-:W-:Y:S04]  /*1a0e0*/  STL.64 [R1+0x570], R96 ;  /* 0x0005706001007387 */ /* 0x000fe80000100a00 */
[----:B------:R-:W-:Y:S04]  /*1a0f0*/  STL.64 [R1+0x578], R98 ;  /* 0x0005786201007387 */ /* 0x000fe80000100a00 */
[----:B------:R-:W-:Y:S01]  /*1a100*/  STL.64 [R1+0x660], R92 ;  /* 0x0006605c01007387 */ /* 0x000fe20000100a00 */
[----:B------:R-:W-:Y:S03]  /*1a110*/  HMMA.1688.F32.TF32 R32, R28, R32, R184 ;  /* 0x000000201c20723c */ /* 0x000fe600000810b8 */
[----:B------:R-:W-:Y:S05]  /*1a120*/  STL.64 [R1+0x668], R94 ;  /* 0x0006685e01007387 */ /* 0x000fea0000100a00 */
[----:B------:R-:W-:Y:S04]  /*1a130*/  STL.64 [R1+0x770], R40 ;  /* 0x0007702801007387 */ /* 0x000fe80000100a00 */
[----:B------:R1:W-:Y:S02]  /*1a140*/  STL.64 [R1+0x778], R42 ;  /* 0x0007782a01007387 */ /* 0x0003e40000100a00 */
[----:B-1----:R-:W-:Y:S02]  /*1a150*/  HMMA.1688.F32.TF32 R40, R208, R36, R76 ;  /* 0x00000024d028723c */ /* 0x002fe4000008104c */
[----:B------:R-:W-:Y:S04]  /*1a160*/  STL.64 [R1+0x890], R80 ;  /* 0x0008905001007387 */ /* 0x000fe80000100a00 */
[----:B------:R-:W-:Y:S04]  /*1a170*/  STL.64 [R1+0x898], R82 ;  /* 0x0008985201007387 */ /* 0x000fe80000100a00 */
[----:B------:R-:W-:Y:S04]  /*1a180*/  STL.64 [R1+0x920], R32 ;  /* 0x0009202001007387 */ /* 0x000fe80000100a00 */
[----:B------:R1:W-:Y:S05]  /*1a190*/  STL.64 [R1+0x928], R34 ;  /* 0x0009282201007387 */ /* 0x0003ea0000100a00 */
[----:B------:R-:W-:Y:S01]  /*1a1a0*/  MOV R39, R40 ;  /* 0x0000002800277202 */ /* 0x000fe20000000f00 */
[----:B------:R-:W-:-:S02]  /*1a1b0*/  IMAD.MOV.U32 R27, RZ, RZ, R42 ;  /* 0x000000ffff1b7224 */ /* 0x000fc400078e002a */
[----:B-1----:R-:W-:Y:S02]  /*1a1c0*/  IMAD.MOV.U32 R35, RZ, RZ, R41 ;  /* 0x000000ffff237224 */ /* 0x002fe400078e0029 */
[----:B------:R-:W-:Y:S02]  /*1a1d0*/  IMAD.MOV.U32 R34, RZ, RZ, R43 ;  /* 0x000000ffff227224 */ /* 0x000fe400078e002b */
[----:B----4-:R-:W-:Y:S01]  /*1a1e0*/  HMMA.1688.F32.TF32 R40, R228, R36, R68 ;  /* 0x00000024e428723c */ /* 0x010fe20000081044 */
[----:B------:R-:W-:Y:S01]  /*1a1f0*/  IMAD.MOV.U32 R196, RZ, RZ, R57 ;  /* 0x000000ffffc47224 */ /* 0x000fe200078e0039 */
[----:B------:R-:W-:Y:S01]  /*1a200*/  MOV R197, R61 ;  /* 0x0000003d00c57202 */ /* 0x000fe20000000f00 */
[----:B------:R-:W-:Y:S02]  /*1a210*/  IMAD.MOV.U32 R198, RZ, RZ, R60 ;  /* 0x000000ffffc67224 */ /* 0x000fe400078e003c */
[----:B------:R-:W-:-:S14]  /*1a220*/  IMAD.MOV.U32 R199, RZ, RZ, R56 ;  /* 0x000000ffffc77224 */ /* 0x000fdc00078e0038 */
[----:B------:R-:W-:Y:S04]  /*1a230*/  STL.64 [R1+0x1190], R42 ;  /* 0x0011902a01007387 */ /* 0x000fe80000100a00 */
[----:B------:R1:W-:Y:S04]  /*1a240*/  STL.64 [R1+0x1188], R40 ;  /* 0x0011882801007387 */ /* 0x0003e80000100a00 */
[----:B------:R-:W2:Y:S04]  /*1a250*/  LDL.LU R57, [R1+0x134c] ;  /* 0x00134c0001397983 */ /* 0x000ea80000300800 */
[----:B------:R-:W3:Y:S04]  /*1a260*/  LDL.LU R61, [R1+0x1348] ;  /* 0x00134800013d7983 */ /* 0x000ee80000300800 */
[----:B------:R-:W4:Y:S04]  /*1a270*/  LDL.LU R60, [R1+0x1344] ;  /* 0x00134400013c7983 */ /* 0x000f280000300800 */
[----:B------:R-:W4:Y:S04]  /*1a280*/  LDL.LU R56, [R1+0x1340] ;  /* 0x0013400001387983 */ /* 0x000f280000300800 */
[----:B------:R-:W4:Y:S04]  /*1a290*/  LDL.LU R200, [R1+0x220] ;  /* 0x0002200001c87983 */ /* 0x000f280000300800 */
[----:B------:R-:W4:Y:S01]  /*1a2a0*/  LDL.LU R201, [R1+0x224] ;  /* 0x0002240001c97983 */ /* 0x000f220000300800 */
[----:B--2---:R-:W-:-:S03]  /*1a2b0*/  IMAD.MOV.U32 R202, RZ, RZ, R57 ;  /* 0x000000ffffca7224 */ /* 0x004fc600078e0039 */
[----:B------:R-:W2:Y:S01]  /*1a2c0*/  LDL.LU R57, [R1+0x133c] ;  /* 0x00133c0001397983 */ /* 0x000ea20000300800 */
[----:B---3--:R-:W-:-:S03]  /*1a2d0*/  IMAD.MOV.U32 R203, RZ, RZ, R61 ;  /* 0x000000ffffcb7224 */ /* 0x008fc600078e003d */
[----:B------:R-:W3:Y:S01]  /*1a2e0*/  LDL.LU R61, [R1+0x1338] ;  /* 0x00133800013d7983 */ /* 0x000ee20000300800 */
[----:B----4-:R-:W-:-:S03]  /*1a2f0*/  MOV R96, R60 ;  /* 0x0000003c00607202 */ /* 0x010fc60000000f00 */
[----:B------:R-:W4:Y:S01]  /*1a300*/  LDL.LU R60, [R1+0x1334] ;  /* 0x00133400013c7983 */ /* 0x000f220000300800 */
[----:B------:R-:W-:-:S03]  /*1a310*/  IMAD.MOV.U32 R97, RZ, RZ, R56 ;  /* 0x000000ffff617224 */ /* 0x000fc600078e0038 */
[----:B------:R-:W4:Y:S01]  /*1a320*/  LDL.LU R56, [R1+0x1330] ;  /* 0x0013300001387983 */ /* 0x000f220000300800 */
[----:B------:R-:W-:Y:S02]  /*1a330*/  IMAD.MOV.U32 R98, RZ, RZ, R48 ;  /* 0x000000ffff627224 */ /* 0x000fe400078e0030 */
[----:B------:R-:W-:Y:S01]  /*1a340*/  IMAD.MOV.U32 R99, RZ, RZ, R52 ;  /* 0x000000ffff637224 */ /* 0x000fe200078e0034 */
        /* <DEDUP_REMOVED lines=10> */
[----:B------:R-:W-:-:S02]  /*1a3f0*/  IMAD.MOV.U32 R92, RZ, RZ, R53 ;  /* 0x000000ffff5c7224 */ /* 0x000fc400078e0035 */
[----:B------:R-:W-:Y:S02]  /*1a400*/  IMAD.MOV.U32 R93, RZ, RZ, R49 ;  /* 0x000000ffff5d7224 */ /* 0x000fe400078e0031 */
[----:B--2---:R-:W-:Y:S02]  /*1a410*/  IMAD.MOV.U32 R71, RZ, RZ, R57 ;  /* 0x000000ffff477224 */ /* 0x004fe400078e0039 */
[----:B---3--:R-:W-:Y:S01]  /*1a420*/  IMAD.MOV.U32 R70, RZ, RZ, R61 ;  /* 0x000000ffff467224 */ /* 0x008fe200078e003d */
[----:B----4-:R-:W-:Y:S01]  /*1a430*/  MOV R69, R60 ;  /* 0x0000003c00457202 */ /* 0x010fe20000000f00 */
[----:B------:R-:W-:Y:S02]  /*1a440*/  IMAD.MOV.U32 R68, RZ, RZ, R56 ;  /* 0x000000ffff447224 */ /* 0x000fe400078e0038 */
[----:B------:R-:W2:Y:S04]  /*1a450*/  LDL.LU R56, [R1+0x1324] ;  /* 0x0013240001387983 */ /* 0x000ea80000300800 */
[----:B------:R-:W3:Y:S04]  /*1a460*/  LDL.LU R60, [R1+0x1320] ;  /* 0x00132000013c7983 */ /* 0x000ee80000300800 */
[----:B------:R-:W4:Y:S04]  /*1a470*/  LDL.LU R61, [R1+0x131c] ;  /* 0x00131c00013d7983 */ /* 0x000f280000300800 */
[----:B------:R-:W2:Y:S04]  /*1a480*/  LDL.LU R57, [R1+0x1318] ;  /* 0x0013180001397983 */ /* 0x000ea80000300800 */
[----:B------:R-:W2:Y:S04]  /*1a490*/  LDL.LU R53, [R1+0x1314] ;  /* 0x0013140001357983 */ /* 0x000ea80000300800 */
[----:B------:R-:W2:Y:S04]  /*1a4a0*/  LDL.LU R49, [R1+0x1310] ;  /* 0x0013100001317983 */ /* 0x000ea80000300800 */
[----:B------:R-:W3:Y:S04]  /*1a4b0*/  LDL.LU R94, [R1+0x198] ;  /* 0x00019800015e7983 */ /* 0x000ee80000300800 */
[----:B------:R-:W3:Y:S01]  /*1a4c0*/  LDL.LU R95, [R1+0x19c] ;  /* 0x00019c00015f7983 */ /* 0x000ee20000300800 */
[----:B------:R-:W-:Y:S01]  /*1a4d0*/  HMMA.1688.F32.TF32 R44, R4, R36, R44 ;  /* 0x00000024042c723c */ /* 0x000fe2000008102c */
[----:B------:R-:W-:-:S07]  /*1a4e0*/  IMAD.MOV.U32 R79, RZ, RZ, R48 ;  /* 0x000000ffff4f7224 */ /* 0x000fce00078e0030 */
[-C--:B-1----:R-:W-:Y:S11]  /*1a4f0*/  HMMA.1688.F32.TF32 R40, R12, R36.reuse, R196 ;  /* 0x000000240c28723c */ /* 0x082ff600000810c4 */
[----:B------:R-:W-:Y:S04]  /*1a500*/  STL.64 [R1+0x11c0], R46 ;  /* 0x0011c02e01007387 */ /* 0x000fe80000100a00 */
[----:B------:R1:W-:Y:S02]  /*1a510*/  STL.64 [R1+0x11b8], R44 ;  /* 0x0011b82c01007387 */ /* 0x0003e40000100a00 */
[----:B-1----:R-:W-:-:S15]  /*1a520*/  HMMA.1688.F32.TF32 R44, R8, R36, R200 ;  /* 0x00000024082c723c */ /* 0x002fde00000810c8 */
[----:B------:R-:W-:-:S04]  /*1a530*/  NOP ;  /* 0x0000000000007918 */ /* 0x000fc80000000000 */
[----:B------:R-:W-:Y:S04]  /*1a540*/  STL.64 [R1+0x4d0], R44 ;  /* 0x0004d02c01007387 */ /* 0x000fe80000100a00 */
[----:B------:R1:W-:Y:S04]  /*1a550*/  STL.64 [R1+0x4d8], R46 ;  /* 0x0004d82e01007387 */ /* 0x0003e80000100a00 */
[----:B------:R-:W-:Y:S04]  /*1a560*/  STL.64 [R1+0x600], R40 ;  /* 0x0006002801007387 */ /* 0x000fe80000100a00 */
[----:B------:R1:W-:Y:S02]  /*1a570*/  STL.64 [R1+0x608], R42 ;  /* 0x0006082a01007387 */ /* 0x0003e40000100a00 */
[----:B-1----:R-:W-:Y:S01]  /*1a580*/  HMMA.1688.F32.TF32 R44, R20, R36, R64 ;  /* 0x00000024142c723c */ /* 0x002fe20000081040 */
[----:B------:R-:W-:-:S07]  /*1a590*/  MOV R77, R52 ;  /* 0x00000034004d7202 */ /* 0x000fce0000000f00 */
[----:B------:R-:W-:Y:S01]  /*1a5a0*/  HMMA.1688.F32.TF32 R40, R28, R36, R144 ;  /* 0x000000241c28723c */ /* 0x000fe20000081090 */
[----:B------:R-:W-:Y:S02]  /*1a5b0*/  IMAD.MOV.U32 R206, RZ, RZ, R3 ;  /* 0x000000ffffce7224 */ /* 0x000fe400078e0003 */
[----:B------:R-:W-:Y:S02]  /*1a5c0*/  IMAD.MOV.U32 R207, RZ, RZ, R2 ;  /* 0x000000ffffcf7224 */ /* 0x000fe400078e0002 */
[----:B--2---:R-:W-:-:S03]  /*1a5d0*/  IMAD.MOV.U32 R78, RZ, RZ, R49 ;  /* 0x000000ffff4e7224 */ /* 0x004fc600078e0031 */
[----:B------:R-:W-:-:S15]  /*1a5e0*/  HMMA.1688.F32.TF32 R48, R16, R36, R164 ;  /* 0x000000241030723c */ /* 0x000fde00000810a4 */
[----:B------:R-:W-:-:S04]  /*1a5f0*/  NOP ;  /* 0x0000000000007918 */ /* 0x000fc80000000000 */
[----:B------:R-:W-:Y:S04]  /*1a600*/  STL.64 [R1+0x730], R48 ;  /* 0x0007303001007387 */ /* 0x000fe80000100a00 */
[----:B------:R-:W-:Y:S04]  /*1a610*/  STL.64 [R1+0x738], R50 ;  /* 0x0007383201007387 */ /* 0x000fe80000100a00 */
[----:B------:R-:W1:Y:S01]  /*1a620*/  LDSM.16.M88.4 R48, [R188+UR10+0x1800] ;  /* 0x0018000abc30783b */ /* 0x000e620008000200 */
[----:B------:R-:W-:-:S03]  /*1a630*/  IMAD.MOV.U32 R76, RZ, RZ, R53 ;  /* 0x000000ffff4c7224 */ /* 0x000fc600078e0035 */
[----:B------:R-:W2:Y:S04]  /*1a640*/  LDSM.16.M88.4 R52, [R188+UR10+0x2000] ;  /* 0x0020000abc34783b */ /* 0x000ea80008000200 */
[----:B------:R-:W-:Y:S04]  /*1a650*/  STL.64 [R1+0x11e0], R38 ;  /* 0x0011e02601007387 */ /* 0x000fe80000100a00 */
[----:B------:R-:W-:Y:S04]  /*1a660*/  STL.64 [R1+0x810], R44 ;  /* 0x0008102c01007387 */ /* 0x000fe80000100a00 */
[----:B------:R-:W-:Y:S04]  /*1a670*/  STL.64 [R1+0x818], R46 ;  /* 0x0008182e01007387 */ /* 0x000fe80000100a00 */
[----:B------:R-:W-:Y:S04]  /*1a680*/  STL.64 [R1+0x8c0], R40 ;  /* 0x0008c02801007387 */ /* 0x000fe80000100a00 */
[----:B------:R1:W-:Y:S02]  /*1a690*/  STL.64 [R1+0x8c8], R42 ;  /* 0x0008c82a01007387 */ /* 0x0003e40000100a00 */
[-C--:B-1----:R-:W-:Y:S08]  /*1a6a0*/  HMMA.1688.F32.TF32 R248, R208, R48.reuse, R248 ;  /* 0x00000030d0f8723c */ /* 0x082ff000000810f8 */
[-C--:B------:R-:W-:Y:S08]  /*1a6b0*/  HMMA.1688.F32.TF32 R64, R228, R48.reuse, R192 ;  /* 0x00000030e440723c */ /* 0x080ff000000810c0 */
[-C--:B------:R-:W-:Y:S08]  /*1a6c0*/  HMMA.1688.F32.TF32 R68, R4, R48.reuse, R68 ;  /* 0x000000300444723c */ /* 0x080ff00000081044 */
[-C--:B------:R-:W-:Y:S08]  /*1a6d0*/  HMMA.1688.F32.TF32 R40, R8, R48.reuse, R96 ;  /* 0x000000300828723c */ /* 0x080ff00000081060 */
[----:B---3--:R-:W-:Y:S01]  /*1a6e0*/  HMMA.1688.F32.TF32 R36, R12, R48, R92 ;  /* 0x000000300c24723c */ /* 0x008fe2000008105c */
[----:B------:R-:W-:Y:S04]  /*1a6f0*/  STL.64 [R1+0x11f0], R250 ;  /* 0x0011f0fa01007387 */ /* 0x000fe80000100a00 */
[----:B------:R-:W-:Y:S01]  /*1a700*/  STL.64 [R1+0x11e8], R248 ;  /* 0x0011e8f801007387 */ /* 0x000fe20000100a00 */
[----:B----4-:R-:W-:-:S03]  /*1a710*/  MOV R104, R61 ;  /* 0x0000003d00687202 */ /* 0x010fc60000000f00 */
[----:B------:R-:W-:Y:S01]  /*1a720*/  STL.64 [R1+0x1200], R66 ;  /* 0x0012004201007387 */ /* 0x000fe20000100a00 */
[----:B------:R-:W-:Y:S01]  /*1a730*/  IMAD.MOV.U32 R105, RZ, RZ, R60 ;  /* 0x000000ffff697224 */ /* 0x000fe200078e003c */
[-C--:B------:R-:W-:Y:S02]  /*1a740*/  HMMA.1688.F32.TF32 R44, R16, R48.reuse, R232 ;  /* 0x00000030102c723c */ /* 0x080fe400000810e8 */
[----:B------:R-:W-:Y:S01]  /*1a750*/  STL.64 [R1+0x11f8], R64 ;  /* 0x0011f84001007387 */ /* 0x000fe20000100a00 */
[----:B------:R-:W-:Y:S02]  /*1a760*/  IMAD.MOV.U32 R106, RZ, RZ, R57 ;  /* 0x000000ffff6a7224 */ /* 0x000fe400078e0039 */
[----:B------:R-:W-:Y:S01]  /*1a770*/  IMAD.MOV.U32 R107, RZ, RZ, R56 ;  /* 0x000000ffff6b7224 */ /* 0x000fe200078e0038 */
[----:B------:R-:W-:Y:S04]  /*1a780*/  STL.64 [R1+0x1210], R70 ;  /* 0x0012104601007387 */ /* 0x000fe80000100a00 */
[----:B------:R-:W-:Y:S04]  /*1a790*/  STL.64 [R1+0x1208], R68 ;  /* 0x0012084401007387 */ /* 0x000fe80000100a00 */
[----:B------:R-:W-:Y:S04]  /*1a7a0*/  STL.64 [R1+0x2f0], R40 ;  /* 0x0002f02801007387 */ /* 0x000fe80000100a00 */
[----:B------:R1:W-:Y:S04]  /*1a7b0*/  STL.64 [R1+0x2f8], R42 ;  /* 0x0002f82a01007387 */ /* 0x0003e80000100a00 */
[----:B------:R-:W-:Y:S04]  /*1a7c0*/  STL.64 [R1+0x5a0], R36 ;  /* 0x0005a02401007387 */ /* 0x000fe80000100a00 */
[----:B------:R3:W-:Y:S01]  /*1a7d0*/  STL.64 [R1+0x5a8], R38 ;  /* 0x0005a82601007387 */ /* 0x0007e20000100a00 */
[-C--:B-1----:R-:W-:Y:S03]  /*1a7e0*/  HMMA.1688.F32.TF32 R40, R20, R48.reuse, R84 ;  /* 0x000000301428723c */ /* 0x082fe60000081054 */
[----:B------:R-:W1:Y:S04]  /*1a7f0*/  LDSM.16.M88.4 R56, [R188+UR10+0x2800] ;  /* 0x0028000abc38783b */ /* 0x000e680008000200 */
[----:B------:R-:W4:Y:S01]  /*1a800*/  LDSM.16.M88.4 R60, [R188+UR10+0x3000] ;  /* 0x0030000abc3c783b */ /* 0x000f220008000200 */
[----:B---3--:R-:W-:Y:S08]  /*1a810*/  HMMA.1688.F32.TF32 R36, R28, R48, R72 ;  /* 0x000000301c24723c */ /* 0x008ff00000081048 */
[----:B--2---:R-:W-:Y:S01]  /*1a820*/  HMMA.1688.F32.TF32 R72, R208, R52, R104 ;  /* 0x00000034d048723c */ /* 0x004fe20000081068 */
[----:B------:R-:W-:Y:S04]  /*1a830*/  STL.64 [R1+0x670], R44 ;  /* 0x0006702c01007387 */ /* 0x000fe80000100a00 */
[----:B------:R-:W-:Y:S04]  /*1a840*/  STL.64 [R1+0x678], R46 ;  /* 0x0006782e01007387 */ /* 0x000fe80000100a00 */
[----:B------:R-:W-:Y:S04]  /*1a850*/  STL.64 [R1+0x1218], R50 ;  /* 0x0012183201007387 */ /* 0x000fe80000100a00 */
[----:B------:R-:W-:Y:S04]  /*1a860*/  STL.64 [R1+0x790], R40 ;  /* 0x0007902801007387 */ /* 0x000fe80000100a00 */
[----:B------:R2:W-:Y:S04]  /*1a870*/  STL.64 [R1+0x798], R42 ;  /* 0x0007982a01007387 */ /* 0x0005e80000100a00 */
[----:B------:R-:W-:Y:S04]  /*1a880*/  STL.64 [R1+0x8a0], R36 ;  /* 0x0008a02401007387 */ /* 0x000fe80000100a00 */
[----:B------:R3:W-:Y:S04]  /*1a890*/  STL.64 [R1+0x8a8], R38 ;  /* 0x0008a82601007387 */ /* 0x0007e80000100a00 */
[----:B------:R-:W-:Y:S04]  /*1a8a0*/  STL.64 [R1+0x1228], R74 ;  /* 0x0012284a01007387 */ /* 0x000fe80000100a00 */
[----:B------:R-:W-:Y:S04]  /*1a8b0*/  STL.64 [R1+0x1220], R72 ;  /* 0x0012204801007387 */ /* 0x000fe80000100a00 */
        /* <DEDUP_REMOVED lines=22> */
[----:B------:R-:W2:Y:S04]  /*1aa20*/  LDL.LU R3, [R1+0x130c] ;  /* 0x00130c0001037983 */ /* 0x000ea80000300800 */
[----:B------:R-:W3:Y:S01]  /*1aa30*/  LDL.LU R2, [R1+0x1308] ;  /* 0x0013080001027983 */ /* 0x000ee20000300800 */
[C---:B------:R-:W-:Y:S03]  /*1aa40*/  HMMA.1688.F32.TF32 R152, R140.reuse, R182, R152 ;  /* 0x000000b68c98723c */ /* 0x040fe60000081098 */
[----:B------:R-:W1:Y:S04]  /*1aa50*/  LDL.LU R128, [R1+0x520] ;  /* 0x0005200001807983 */ /* 0x000e680000300800 */
[----:B------:R-:W1:Y:S01]  /*1aa60*/  LDL.LU R129, [R1+0x524] ;  /* 0x0005240001817983 */ /* 0x000e620000300800 */
[C---:B------:R-:W-:Y:S03]  /*1aa70*/  HMMA.1688.F32.TF32 R156, R140.reuse, R178, R156 ;  /* 0x000000b28c9c723c */ /* 0x040fe6000008109c */
[----:B------:R-:W1:Y:S04]  /*1aa80*/  LDL.LU R130, [R1+0x528] ;  /* 0x0005280001827983 */ /* 0x000e680000300800 */
[----:B------:R-:W1:Y:S01]  /*1aa90*/  LDL.LU R131, [R1+0x52c] ;  /* 0x00052c0001837983 */ /* 0x000e620000300800 */
[----:B------:R-:W-:Y:S03]  /*1aaa0*/  HMMA.1688.F32.TF32 R168, R140, R122, R168 ;  /* 0x0000007a8ca8723c */ /* 0x000fe600000810a8 */
[----:B------:R-:W4:Y:S04]  /*1aab0*/  LDL.LU R140, [R1+0x4b0] ;  /* 0x0004b000018c7983 */ /* 0x000f280000300800 */
[----:B------:R-:W4:Y:S04]  /*1aac0*/  LDL.LU R141, [R1+0x4b4] ;  /* 0x0004b400018d7983 */ /* 0x000f280000300800 */
[----:B------:R-:W4:Y:S04]  /*1aad0*/  LDL.LU R142, [R1+0x4b8] ;  /* 0x0004b800018e7983 */ /* 0x000f280000300800 */
[----:B------:R-:W4:Y:S01]  /*1aae0*/  LDL.LU R143, [R1+0x4bc] ;  /* 0x0004bc00018f7983 */ /* 0x000f220000300800 */
[----:B--2---:R-:W-:Y:S01]  /*1aaf0*/  IMAD.MOV.U32 R193, RZ, RZ, R3 ;  /* 0x000000ffffc17224 */ /* 0x004fe200078e0003 */
[----:B---3--:R-:W-:-:S02]  /*1ab00*/  MOV R192, R2 ;  /* 0x0000000200c07202 */ /* 0x008fc40000000f00 */
[----:B------:R-:W2:Y:S04]  /*1ab10*/  LDL.LU R2, [R1+0x1304] ;  /* 0x0013040001027983 */ /* 0x000ea80000300800 */
[----:B------:R-:W3:Y:S04]  /*1ab20*/  LDL.LU R3, [R1+0x1300] ;  /* 0x0013000001037983 */ /* 0x000ee80000300800 */
[----:B------:R-:W4:Y:S04]  /*1ab30*/  LDL.LU R194, [R1+0x298] ;  /* 0x0002980001c27983 */ /* 0x000f280000300800 */
[----:B------:R-:W4:Y:S04]  /*1ab40*/  LDL.LU R195, [R1+0x29c] ;  /* 0x00029c0001c37983 */ /* 0x000f280000300800 */
[----:B------:R-:W4:Y:S04]  /*1ab50*/  LDL.LU R104, [R1+0x390] ;  /* 0x0003900001687983 */ /* 0x000f280000300800 */
[----:B------:R-:W4:Y:S01]  /*1ab60*/  LDL.LU R105, [R1+0x394] ;  /* 0x0003940001697983 */ /* 0x000f220000300800 */
[-C--:B------:R-:W-:Y:S08]  /*1ab70*/  HMMA.1688.F32.TF32 R76, R228, R52.reuse, R76 ;  /* 0x00000034e44c723c */ /* 0x080ff0000008104c */
[-C--:B------:R-:W-:Y:S08]  /*1ab80*/  HMMA.1688.F32.TF32 R80, R4, R52.reuse, R80 ;  /* 0x000000340450723c */ /* 0x080ff00000081050 */
[-C--:B------:R-:W-:Y:S08]  /*1ab90*/  HMMA.1688.F32.TF32 R40, R8, R52.reuse, R212 ;  /* 0x000000340828723c */ /* 0x080ff000000810d4 */
[-C--:B------:R-:W-:Y:S08]  /*1aba0*/  HMMA.1688.F32.TF32 R36, R12, R52.reuse, R204 ;  /* 0x000000340c24723c */ /* 0x080ff000000810cc */
[----:B------:R-:W-:Y:S01]  /*1abb0*/  HMMA.1688.F32.TF32 R44, R16, R52, R236 ;  /* 0x00000034102c723c */ /* 0x000fe200000810ec */
[----:B--2---:R-:W-:-:S02]  /*1abc0*/  IMAD.MOV.U32 R106, RZ, RZ, R2 ;  /* 0x000000ffff6a7224 */ /* 0x004fc400078e0002 */
[----:B------:R-:W2:Y:S01]  /*1abd0*/  LDL.LU R2, [R1+0x12fc] ;  /* 0x0012fc0001027983 */ /* 0x000ea20000300800 */
[----:B---3--:R-:W-:-:S03]  /*1abe0*/  IMAD.MOV.U32 R107, RZ, RZ, R3 ;  /* 0x000000ffff6b7224 */ /* 0x008fc600078e0003 */
[----:B------:R-:W3:Y:S04]  /*1abf0*/  LDL.LU R3, [R1+0x12f8] ;  /* 0x0012f80001037983 */ /* 0x000ee80000300800 */
[----:B------:R-:W4:Y:S04]  /*1ac00*/  LDL.LU R96, [R1+0x580] ;  /* 0x0005800001607983 */ /* 0x000f280000300800 */
[----:B------:R-:W4:Y:S04]  /*1ac10*/  LDL.LU R97, [R1+0x584] ;  /* 0x0005840001617983 */ /* 0x000f280000300800 */
[----:B------:R-:W4:Y:S04]  /*1ac20*/  LDL.LU R98, [R1+0x588] ;  /* 0x0005880001627983 */ /* 0x000f280000300800 */
[----:B------:R-:W4:Y:S04]  /*1ac30*/  LDL.LU R99, [R1+0x58c] ;  /* 0x00058c0001637983 */ /* 0x000f280000300800 */
[----:B------:R-:W4:Y:S04]  /*1ac40*/  LDL.LU R196, [R1+0x4c0] ;  /* 0x0004c00001c47983 */ /* 0x000f280000300800 */
[----:B------:R-:W4:Y:S04]  /*1ac50*/  LDL.LU R197, [R1+0x4c4] ;  /* 0x0004c40001c57983 */ /* 0x000f280000300800 */
[----:B------:R-:W-:Y:S04]  /*1ac60*/  STL.64 [R1+0x1238], R78 ;  /* 0x0012384e01007387 */ /* 0x000fe80000100a00 */
[----:B------:R-:W-:Y:S04]  /*1ac70*/  STL.64 [R1+0x1230], R76 ;  /* 0x0012304c01007387 */ /* 0x000fe80000100a00 */
[----:B------:R-:W-:Y:S04]  /*1ac80*/  STL.64 [R1+0x1248], R82 ;  /* 0x0012485201007387 */ /* 0x000fe80000100a00 */
[----:B------:R-:W-:Y:S04]  /*1ac90*/  STL.64 [R1+0x1240], R80 ;  /* 0x0012405001007387 */ /* 0x000fe80000100a00 */
[----:B------:R-:W-:Y:S04]  /*1aca0*/  STL.64 [R1+0x210], R40 ;  /* 0x0002102801007387 */ /* 0x000fe80000100a00 */
[----:B------:R1:W-:Y:S04]  /*1acb0*/  STL.64 [R1+0x218], R42 ;  /* 0x0002182a01007387 */ /* 0x0003e80000100a00 */
[----:B------:R-:W-:Y:S04]  /*1acc0*/  STL.64 [R1+0x560], R36 ;  /* 0x0005602401007387 */ /* 0x000fe80000100a00 */
[----:B------:R1:W-:Y:S02]  /*1acd0*/  STL.64 [R1+0x568], R38 ;  /* 0x0005682601007387 */ /* 0x0003e40000100a00 */
[-C--:B-1----:R-:W-:Y:S08]  /*1ace0*/  HMMA.1688.F32.TF32 R40, R20, R52.reuse, R88 ;  /* 0x000000341428723c */ /* 0x082ff00000081058 */
[----:B------:R-:W-:Y:S01]  /*1acf0*/  HMMA.1688.F32.TF32 R36, R28, R52, R152 ;  /* 0x000000341c24723c */ /* 0x000fe20000081098 */
[----:B------:R-:W-:Y:S04]  /*1ad00*/  STL.64 [R1+0x640], R44 ;  /* 0x0006402c01007387 */ /* 0x000fe80000100a00 */
[----:B------:R-:W-:Y:S03]  /*1ad10*/  STL.64 [R1+0x648], R46 ;  /* 0x0006482e01007387 */ /* 0x000fe60000100a00 */
[-C--:B------:R-:W-:Y:S01]  /*1ad20*/  HMMA.1688.F32.TF32 R84, R208, R56.reuse, R128 ;  /* 0x00000038d054723c */ /* 0x080fe20000081080 */
[----:B------:R-:W-:Y:S04]  /*1ad30*/  STL.64 [R1+0x1250], R54 ;  /* 0x0012503601007387 */ /* 0x000fe80000100a00 */
[----:B------:R-:W-:Y:S04]  /*1ad40*/  STL.64 [R1+0x740], R40 ;  /* 0x0007402801007387 */ /* 0x000fe80000100a00 */
[----:B------:R1:W-:Y:S04]  /*1ad50*/  STL.64 [R1+0x748], R42 ;  /* 0x0007482a01007387 */ /* 0x0003e80000100a00 */
[----:B------:R-:W-:Y:S04]  /*1ad60*/  STL.64 [R1+0x820], R36 ;  /* 0x0008202401007387 */ /* 0x000fe80000100a00 */
[----:B------:R1:W-:Y:S02]  /*1ad70*/  STL.64 [R1+0x828], R38 ;  /* 0x0008282601007387 */ /* 0x0003e40000100a00 */
[-C--:B-1----:R-:W-:Y:S08]  /*1ad80*/  HMMA.1688.F32.TF32 R40, R8, R56.reuse, R136 ;  /* 0x000000380828723c */ /* 0x082ff00000081088 */
[-C--:B------:R-:W-:Y:S01]  /*1ad90*/  HMMA.1688.F32.TF32 R36, R12, R56.reuse, R200 ;  /* 0x000000380c24723c */ /* 0x080fe200000810c8 */
[----:B------:R-:W-:Y:S04]  /*1ada0*/  STL.64 [R1+0x1260], R86 ;  /* 0x0012605601007387 */ /* 0x000fe80000100a00 */
[----:B------:R-:W-:Y:S06]  /*1adb0*/  STL.64 [R1+0x1258], R84 ;  /* 0x0012585401007387 */ /* 0x000fec0000100a00 */
[----:B------:R-:W-:Y:S04]  /*1adc0*/  STL.64 [R1+0x1f0], R40 ;  /* 0x0001f02801007387 */ /* 0x000fe80000100a00 */
[----:B------:R-:W-:Y:S04]  /*1add0*/  STL.64 [R1+0x1f8], R42 ;  /* 0x0001f82a01007387 */ /* 0x000fe80000100a00 */
[----:B------:R-:W-:Y:S04]  /*1ade0*/  STL.64 [R1+0x520], R36 ;  /* 0x0005202401007387 */ /* 0x000fe80000100a00 */
[----:B------:R1:W-:Y:S01]  /*1adf0*/  STL.64 [R1+0x528], R38 ;  /* 0x0005282601007387 */ /* 0x0003e20000100a00 */
[-C--:B------:R-:W-:Y:S08]  /*1ae00*/  HMMA.1688.F32.TF32 R44, R16, R56.reuse, R240 ;  /* 0x00000038102c723c */ /* 0x080ff000000810f0 */
[-C--:B-1----:R-:W-:Y:S08]  /*1ae10*/  HMMA.1688.F32.TF32 R36, R28, R56.reuse, R156 ;  /* 0x000000381c24723c */ /* 0x082ff0000008109c */
[----:B------:R-:W-:Y:S11]  /*1ae20*/  HMMA.1688.F32.TF32 R40, R20, R56, R100 ;  /* 0x000000381428723c */ /* 0x000ff60000081064 */
[----:B------:R-:W-:-:S02]  /*1ae30*/  IMAD.MOV.U32 R33, RZ, RZ, R38 ;  /* 0x000000ffff217224 */ /* 0x000fc400078e0026 */
[----:B------:R-:W-:Y:S01]  /*1ae40*/  IMAD.MOV.U32 R25, RZ, RZ, R39 ;  /* 0x000000ffff197224 */ /* 0x000fe200078e0027 */
[----:B------:R-:W-:Y:S04]  /*1ae50*/  STL.64 [R1+0x5e0], R44 ;  /* 0x0005e02c01007387 */ /* 0x000fe80000100a00 */
[----:B------:R-:W-:Y:S04]  /*1ae60*/  STL.64 [R1+0x5e8], R46 ;  /* 0x0005e82e01007387 */ /* 0x000fe80000100a00 */
[----:B------:R-:W-:Y:S04]  /*1ae70*/  STL.64 [R1+0x680], R40 ;  /* 0x0006802801007387 */ /* 0x000fe80000100a00 */
[----:B------:R-:W-:Y:S04]  /*1ae80*/  STL.64 [R1+0x688], R42 ;  /* 0x0006882a01007387 */ /* 0x000fe80000100a00 */
[----:B------:R-:W-:Y:S04]  /*1ae90*/  STL [R1+0x111c], R25 ;  /* 0x00111c1901007387 */ /* 0x000fe80000100800 */
[----:B------:R-:W-:Y:S01]  /*1aea0*/  STL [R1+0x1118], R33 ;  /* 0x0011182101007387 */ /* 0x000fe20000100800 */
[----:B------:R-:W-:Y:S01]  /*1aeb0*/  MOV R122, R113 ;  /* 0x00000071007a7202 */ /* 0x000fe20000000f00 */
[----:B------:R-:W-:-:S02]  /*1aec0*/  IMAD.MOV.U32 R123, RZ, RZ, R109 ;  /* 0x000000ffff7b7224 */ /* 0x000fc400078e006d */
[----:B------:R-:W-:Y:S02]  /*1aed0*/  IMAD.MOV.U32 R136, RZ, RZ, R112 ;  /* 0x000000ffff887224 */ /* 0x000fe400078e0070 */
[----:B------:R-:W-:Y:S01]  /*1aee0*/  IMAD.MOV.U32 R137, RZ, RZ, R108 ;  /* 0x000000ffff897224 */ /* 0x000fe200078e006c */
[----:B--2---:R-:W-:Y:S01]  /*1aef0*/  MOV R199, R2 ;  /* 0x0000000200c77202 */ /* 0x004fe20000000f00 */
[----:B------:R-:W-:Y:S02]  /*1af00*/  IMAD.MOV.U32 R2, RZ, RZ, R37 ;  /* 0x000000ffff027224 */ /* 0x000fe400078e0025 */
[----:B---3--:R-:W-:Y:S02]  /*1af10*/  IMAD.MOV.U32 R198, RZ, RZ, R3 ;  /* 0x000000ffffc67224 */ /* 0x008fe400078e0003 */
[----:B------:R-:W-:Y:S02]  /*1af20*/  IMAD.MOV.U32 R3, RZ, RZ, R36 ;  /* 0x000000ffff037224 */ /* 0x000fe400078e0024 */
[-C--:B----4-:R-:W-:Y:S01]  /*1af30*/  HMMA.1688.F32.TF32 R36, R8, R60.reuse, R192 ;  /* 0x0000003c0824723c */ /* 0x090fe200000810c0 */
[----:B------:R-:W-:Y:S04]  /*1af40*/  STL [R1+0x1114], R2 ;  /* 0x0011140201007387 */ /* 0x000fe80000100800 */
[----:B------:R-:W-:Y:S03]  /*1af50*/  STL [R1+0x1110], R3 ;  /* 0x0011100301007387 */ /* 0x000fe60000100800 */
[C---:B------:R-:W-:Y:S01]  /*1af60*/  HMMA.1688.F32.TF32 R100, R228.reuse, R60, R196 ;  /* 0x0000003ce464723c */ /* 0x040fe200000810c4 */
[----:B------:R-:W2:Y:S10]  /*1af70*/  LDL.LU R196, [R1+0x550] ;  /* 0x0005500001c47983 */ /* 0x000eb40000300800 */
[----:B------:R-:W-:Y:S04]  /*1af80*/  STL.64 [R1+0x190], R36 ;  /* 0x0001902401007387 */ /* 0x000fe80000100a00 */
[----:B------:R1:W-:Y:S04]  /*1af90*/  STL.64 [R1+0x198], R38 ;  /* 0x0001982601007387 */ /* 0x0003e80000100a00 */
[----:B------:R-:W2:Y:S04]  /*1afa0*/  LDL.LU R197, [R1+0x554] ;  /* 0x0005540001c57983 */ /* 0x000ea80000300800 */
[----:B------:R-:W2:Y:S04]  /*1afb0*/  LDL.LU R198, [R1+0x558] ;  /* 0x0005580001c67983 */ /* 0x000ea80000300800 */
[----:B------:R-:W2:Y:S04]  /*1afc0*/  LDL.LU R199, [R1+0x55c] ;  /* 0x00055c0001c77983 */ /* 0x000ea80000300800 */
[----:B------:R-:W3:Y:S04]  /*1afd0*/  LDL.LU R113, [R1+0x12f4] ;  /* 0x0012f40001717983 */ /* 0x000ee80000300800 */
[----:B------:R-:W4:Y:S04]  /*1afe0*/  LDL.LU R109, [R1+0x12f0] ;  /* 0x0012f000016d7983 */ /* 0x000f280000300800 */
[----:B------:R-:W1:Y:S04]  /*1aff0*/  LDL.LU R118, [R1+0x208] ;  /* 0x0002080001767983 */ /* 0x000e680000300800 */
[----:B------:R-:W1:Y:S04]  /*1b000*/  LDL.LU R119, [R1+0x20c] ;  /* 0x00020c0001777983 */ /* 0x000e680000300800 */
[----:B------:R-:W2:Y:S04]  /*1b010*/  LDL.LU R112, [R1+0x12ec] ;  /* 0x0012ec0001707983 */ /* 0x000ea80000300800 */
[----:B------:R-:W2:Y:S01]  /*1b020*/  LDL.LU R108, [R1+0x12e8] ;  /* 0x0012e800016c7983 */ /* 0x000ea20000300800 */
[----:B------:R-:W-:Y:S03]  /*1b030*/  HMMA.1688.F32.TF32 R88, R228, R56, R140 ;  /* 0x00000038e458723c */ /* 0x000fe6000008108c */
[----:B------:R-:W2:Y:S04]  /*1b040*/  LDL.LU R138, [R1+0x188] ;  /* 0x00018800018a7983 */ /* 0x000ea80000300800 */
[----:B------:R-:W2:Y:S01]  /*1b050*/  LDL.LU R139, [R1+0x18c] ;  /* 0x00018c00018b7983 */ /* 0x000ea20000300800 */
[----:B---3--:R-:W-:Y:S01]  /*1b060*/  MOV R141, R113 ;  /* 0x00000071008d7202 */ /* 0x008fe20000000f00 */
[----:B----4-:R-:W-:-:S02]  /*1b070*/  IMAD.MOV.U32 R140, RZ, RZ, R109 ;  /* 0x000000ffff8c7224 */ /* 0x010fc400078e006d */
[----:B------:R-:W3:Y:S04]  /*1b080*/  LDL.LU R109, [R1+0x12e4] ;  /* 0x0012e400016d7983 */ /* 0x000ee80000300800 */
[----:B------:R-:W4:Y:S01]  /*1b090*/  LDL.LU R113, [R1+0x12e0] ;  /* 0x0012e00001717983 */ /* 0x000f220000300800 */
[----:B--2---:R-:W-:-:S03]  /*1b0a0*/  IMAD.MOV.U32 R142, RZ, RZ, R112 ;  /* 0x000000ffff8e7224 */ /* 0x004fc600078e0070 */
[----:B------:R-:W2:Y:S01]  /*1b0b0*/  LDL.LU R112, [R1+0x12dc] ;  /* 0x0012dc0001707983 */ /* 0x000ea20000300800 */
[----:B------:R-:W-:-:S03]  /*1b0c0*/  IMAD.MOV.U32 R143, RZ, RZ, R108 ;  /* 0x000000ffff8f7224 */ /* 0x000fc600078e006c */
        /* <DEDUP_REMOVED lines=12> */
[----:B------:R-:W2:Y:S01]  /*1b190*/  LDL.LU R215, [R1+0x40c] ;  /* 0x00040c0001d77983 */ /* 0x000ea20000300800 */
[----:B---3--:R-:W-:Y:S01]  /*1b1a0*/  IMAD.MOV.U32 R207, RZ, RZ, R109 ;  /* 0x000000ffffcf7224 */ /* 0x008fe200078e006d */
[----:B----4-:R-:W-:Y:S01]  /*1b1b0*/  MOV R206, R113 ;  /* 0x0000007100ce7202 */ /* 0x010fe20000000f00 */
[----:B--2---:R-:W-:-:S02]  /*1b1c0*/  IMAD.MOV.U32 R205, RZ, RZ, R112 ;  /* 0x000000ffffcd7224 */ /* 0x004fc400078e0070 */
[----:B------:R-:W-:Y:S02]  /*1b1d0*/  IMAD.MOV.U32 R204, RZ, RZ, R108 ;  /* 0x000000ffffcc7224 */ /* 0x000fe400078e006c */
[----:B------:R-:W2:Y:S04]  /*1b1e0*/  LDL.LU R108, [R1+0x12d4] ;  /* 0x0012d400016c7983 */ /* 0x000ea80000300800 */
[----:B------:R-:W3:Y:S04]  /*1b1f0*/  LDL.LU R112, [R1+0x12d0] ;  /* 0x0012d00001707983 */ /* 0x000ee80000300800 */
[----:B------:R-:W4:Y:S04]  /*1b200*/  LDL.LU R113, [R1+0x12cc] ;  /* 0x0012cc0001717983 */ /* 0x000f280000300800 */
[----:B------:R-:W3:Y:S01]  /*1b210*/  LDL.LU R109, [R1+0x12c8] ;  /* 0x0012c800016d7983 */ /* 0x000ee20000300800 */
[-C--:B-1----:R-:W-:Y:S03]  /*1b220*/  HMMA.1688.F32.TF32 R36, R12, R60.reuse, R116 ;  /* 0x0000003c0c24723c */ /* 0x082fe60000081074 */
[----:B------:R-:W4:Y:S04]  /*1b230*/  LDL.LU R200, [R1+0x760] ;  /* 0x0007600001c87983 */ /* 0x000f280000300800 */
[----:B------:R-:W4:Y:S01]  /*1b240*/  LDL.LU R201, [R1+0x764] ;  /* 0x0007640001c97983 */ /* 0x000f220000300800 */
[-C--:B------:R-:W-:Y:S03]  /*1b250*/  HMMA.1688.F32.TF32 R44, R16, R60.reuse, R120 ;  /* 0x0000003c102c723c */ /* 0x080fe60000081078 */
[----:B------:R-:W4:Y:S04]  /*1b260*/  LDL.LU R202, [R1+0x768] ;  /* 0x0007680001ca7983 */ /* 0x000f280000300800 */
[----:B------:R-:W4:Y:S01]  /*1b270*/  LDL.LU R203, [R1+0x76c] ;  /* 0x00076c0001cb7983 */ /* 0x000f220000300800 */
[-C--:B------:R-:W-:Y:S03]  /*1b280*/  HMMA.1688.F32.TF32 R40, R20, R60.reuse, R124 ;  /* 0x0000003c1428723c */ /* 0x080fe6000008107c */
[----:B------:R-:W-:Y:S04]  /*1b290*/  STL.64 [R1+0x480], R36 ;  /* 0x0004802401007387 */ /* 0x000fe80000100a00 */
[----:B------:R1:W-:Y:S04]  /*1b2a0*/  STL.64 [R1+0x488], R38 ;  /* 0x0004882601007387 */ /* 0x0003e80000100a00 */
[----:B------:R-:W-:Y:S04]  /*1b2b0*/  LDSM.16.M88.4 R116, [R188+UR10+0x4800] ;  /* 0x0048000abc74783b */ /* 0x000fe80008000200 */
[----:B------:R-:W-:Y:S01]  /*1b2c0*/  LDSM.16.M88.4 R120, [R188+UR10+0x5000] ;  /* 0x0050000abc78783b */ /* 0x000fe20008000200 */
[----:B-1----:R-:W-:Y:S03]  /*1b2d0*/  HMMA.1688.F32.TF32 R36, R28, R60, R132 ;  /* 0x0000003c1c24723c */ /* 0x002fe60000081084 */
[----:B------:R-:W-:Y:S04]  /*1b2e0*/  STL.64 [R1+0x5b0], R44 ;  /* 0x0005b02c01007387 */ /* 0x000fe80000100a00 */
[----:B------:R-:W-:Y:S04]  /*1b2f0*/  STL.64 [R1+0x5b8], R46 ;  /* 0x0005b82e01007387 */ /* 0x000fe80000100a00 */
[----:B------:R-:W-:Y:S04]  /*1b300*/  STL.64 [R1+0x650], R40 ;  /* 0x0006502801007387 */ /* 0x000fe80000100a00 */
[----:B------:R-:W-:Y:S04]  /*1b310*/  STL.64 [R1+0x658], R42 ;  /* 0x0006582a01007387 */ /* 0x000fe80000100a00 */
[----:B------:R-:W-:-:S02]  /*1b320*/  IMAD.MOV.U32 R2, RZ, RZ, R36 ;  /* 0x000000ffff027224 */ /* 0x000fc400078e0024 */
[----:B------:R-:W-:Y:S02]  /*1b330*/  IMAD.MOV.U32 R3, RZ, RZ, R37 ;  /* 0x000000ffff037224 */ /* 0x000fe400078e0025 */
[----:B------:R-:W-:Y:S02]  /*1b340*/  IMAD.MOV.U32 R32, RZ, RZ, R38 ;  /* 0x000000ffff207224 */ /* 0x000fe400078e0026 */
[----:B------:R-:W-:-:S05]  /*1b350*/  IMAD.MOV.U32 R24, RZ, RZ, R39 ;  /* 0x000000ffff187224 */ /* 0x000fca00078e0027 */
[----:B------:R-:W-:Y:S04]  /*1b360*/  STL [R1+0x112c], R24 ;  /* 0x00112c1801007387 */ /* 0x000fe80000100800 */
[----:B------:R-:W-:Y:S04]  /*1b370*/  STL [R1+0x1128], R32 ;  /* 0x0011282001007387 */ /* 0x000fe80000100800 */
[----:B------:R-:W-:Y:S04]  /*1b380*/  STL [R1+0x1124], R3 ;  /* 0x0011240301007387 */ /* 0x000fe80000100800 */
[----:B------:R-:W-:Y:S01]  /*1b390*/  STL [R1+0x1120], R2 ;  /* 0x0011200201007387 */ /* 0x000fe20000100800 */
[----:B--2---:R-:W-:Y:S01]  /*1b3a0*/  MOV R195, R108 ;  /* 0x0000006c00c37202 */ /* 0x004fe20000000f00 */
[----:B---3--:R-:W-:-:S02]  /*1b3b0*/  IMAD.MOV.U32 R194, RZ, RZ, R109 ;  /* 0x000000ffffc27224 */ /* 0x008fc400078e006d */
[----:B------:R-:W1:Y:S01]  /*1b3c0*/  LDSM.16.M88.4 R108, [R188+UR10+0x3800] ;  /* 0x0038000abc6c783b */ /* 0x000e620008000200 */
[----:B----4-:R-:W-:Y:S02]  /*1b3d0*/  IMAD.MOV.U32 R192, RZ, RZ, R113 ;  /* 0x000000ffffc07224 */ /* 0x010fe400078e0071 */
[----:B------:R-:W-:Y:S02]  /*1b3e0*/  IMAD.MOV.U32 R193, RZ, RZ, R112 ;  /* 0x000000ffffc17224 */ /* 0x000fe400078e0070 */
[----:B------:R-:W2:Y:S01]  /*1b3f0*/  LDSM.16.M88.4 R112, [R188+UR10+0x4000] ;  /* 0x0040000abc70783b */ /* 0x000ea20008000200 */
[-C--:B-1----:R-:W-:Y:S08]  /*1b400*/  HMMA.1688.F32.TF32 R132, R4, R108.reuse, R212 ;  /* 0x0000006c0484723c */ /* 0x082ff000000810d4 */
[-C--:B------:R-:W-:Y:S08]  /*1b410*/  HMMA.1688.F32.TF32 R40, R8, R108.reuse, R204 ;  /* 0x0000006c0828723c */ /* 0x080ff000000810cc */
[-C--:B------:R-:W-:Y:S03]  /*1b420*/  HMMA.1688.F32.TF32 R36, R12, R108.reuse, R140 ;  /* 0x0000006c0c24723c */ /* 0x080fe6000008108c */
[----:B------:R-:W-:Y:S04]  /*1b430*/  STL [R1+0x1170], R132 ;  /* 0x0011708401007387 */ /* 0x000fe80000100800 */
[----:B------:R-:W-:Y:S01]  /*1b440*/  STL [R1+0x116c], R133 ;  /* 0x00116c8501007387 */ /* 0x000fe20000100800 */
[-C--:B------:R-:W-:Y:S03]  /*1b450*/  HMMA.1688.F32.TF32 R44, R16, R108.reuse, R136 ;  /* 0x0000006c102c723c */ /* 0x080fe60000081088 */
[----:B------:R-:W-:Y:S04]  /*1b460*/  STL [R1+0x1168], R134 ;  /* 0x0011688601007387 */ /* 0x000fe80000100800 */
[----:B------:R-:W-:Y:S04]  /*1b470*/  STL [R1+0x1164], R135 ;  /* 0x0011648701007387 */ /* 0x000fe80000100800 */
[----:B------:R-:W-:Y:S04]  /*1b480*/  STL.64 [R1+0x170], R40 ;  /* 0x0001702801007387 */ /* 0x000fe80000100a00 */
[----:B------:R1:W-:Y:S04]  /*1b490*/  STL.64 [R1+0x178], R42 ;  /* 0x0001782a01007387 */ /* 0x0003e80000100a00 */
[----:B------:R-:W-:Y:S04]  /*1b4a0*/  STL.64 [R1+0x430], R36 ;  /* 0x0004302401007387 */ /* 0x000fe80000100a00 */
[----:B------:R3:W-:Y:S01]  /*1b4b0*/  STL.64 [R1+0x438], R38 ;  /* 0x0004382601007387 */ /* 0x0007e20000100a00 */
[-C--:B-1----:R-:W-:Y:S08]  /*1b4c0*/  HMMA.1688.F32.TF32 R40, R20, R108.reuse, R216 ;  /* 0x0000006c1428723c */ /* 0x082ff000000810d8 */
[----:B---3--:R-:W-:Y:S01]  /*1b4d0*/  HMMA.1688.F32.TF32 R36, R28, R108, R168 ;  /* 0x0000006c1c24723c */ /* 0x008fe200000810a8 */
[----:B------:R-:W-:Y:S04]  /*1b4e0*/  STL.64 [R1+0x580], R44 ;  /* 0x0005802c01007387 */ /* 0x000fe80000100a00 */
[----:B------:R-:W-:Y:S03]  /*1b4f0*/  STL.64 [R1+0x588], R46 ;  /* 0x0005882e01007387 */ /* 0x000fe60000100a00 */
[----:B--2---:R-:W-:Y:S03]  /*1b500*/  HMMA.1688.F32.TF32 R144, R4, R112, R192 ;  /* 0x000000700490723c */ /* 0x004fe600000810c0 */
[----:B------:R-:W-:Y:S01]  /*1b510*/  STL.64 [R1+0x630], R40 ;  /* 0x0006302801007387 */ /* 0x000fe20000100a00 */
[----:B------:R-:W-:-:S03]  /*1b520*/  MOV R192, R181 ;  /* 0x000000b500c07202 */ /* 0x000fc60000000f00 */
[----:B------:R-:W-:Y:S01]  /*1b530*/  STL.64 [R1+0x638], R42 ;  /* 0x0006382a01007387 */ /* 0x000fe20000100a00 */
[----:B------:R-:W-:-:S03]  /*1b540*/  IMAD.MOV.U32 R193, RZ, RZ, R180 ;  /* 0x000000ffffc17224 */ /* 0x000fc600078e00b4 */
[----:B------:R1:W-:Y:S01]  /*1b550*/  STL.64 [R1+0x720], R36 ;  /* 0x0007202401007387 */ /* 0x0003e20000100a00 */
[----:B------:R-:W-:-:S03]  /*1b560*/  IMAD.MOV.U32 R194, RZ, RZ, R177 ;  /* 0x000000ffffc27224 */ /* 0x000fc600078e00b1 */
[----:B------:R2:W-:Y:S01]  /*1b570*/  STL.64 [R1+0x728], R38 ;  /* 0x0007282601007387 */ /* 0x0005e20000100a00 */
[----:B------:R-:W-:Y:S01]  /*1b580*/  HMMA.1688.F32.TF32 R140, R228, R112, R196 ;  /* 0x00000070e48c723c */ /* 0x000fe200000810c4 */
[----:B------:R-:W-:Y:S02]  /*1b590*/  IMAD.MOV.U32 R195, RZ, RZ, R176 ;  /* 0x000000ffffc37224 */ /* 0x000fe400078e00b0 */
[----:B------:R-:W3:Y:S01]  /*1b5a0*/  LDL.LU R181, [R1+0x12c4] ;  /* 0x0012c40001b57983 */ /* 0x000ee20000300800 */
[----:B------:R-:W-:-:S03]  /*1b5b0*/  IMAD.MOV.U32 R196, RZ, RZ, R247 ;  /* 0x000000ffffc47224 */ /* 0x000fc600078e00f7 */
[----:B------:R-:W4:Y:S01]  /*1b5c0*/  LDL.LU R180, [R1+0x12c0] ;  /* 0x0012c00001b47983 */ /* 0x000f220000300800 */
[----:B------:R-:W-:-:S03]  /*1b5d0*/  MOV R197, R252 ;  /* 0x000000fc00c57202 */ /* 0x000fc60000000f00 */
[----:B------:R-:W2:Y:S04]  /*1b5e0*/  LDL.LU R177, [R1+0x12bc] ;  /* 0x0012bc0001b17983 */ /* 0x000ea80000300800 */
[----:B------:R-:W2:Y:S04]  /*1b5f0*/  LDL.LU R176, [R1+0x12b8] ;  /* 0x0012b80001b07983 */ /* 0x000ea80000300800 */
[----:B------:R-:W2:Y:S04]  /*1b600*/  LDL.LU R247, [R1+0x12b4] ;  /* 0x0012b40001f77983 */ /* 0x000ea80000300800 */
[----:B------:R-:W3:Y:S01]  /*1b610*/  LDL.LU R252, [R1+0x12b0] ;  /* 0x0012b00001fc7983 */ /* 0x000ee20000300800 */
[----:B------:R-:W-:Y:S01]  /*1b620*/  IMAD.MOV.U32 R198, RZ, RZ, R244 ;  /* 0x000000ffffc67224 */ /* 0x000fe200078e00f4 */
[----:B------:R-:W-:Y:S01]  /*1b630*/  HMMA.1688.F32.TF32 R136, R208, R112, R200 ;  /* 0x00000070d088723c */ /* 0x000fe200000810c8 */
[----:B------:R-:W-:Y:S01]  /*1b640*/  IMAD.MOV.U32 R199, RZ, RZ, R246 ;  /* 0x000000ffffc77224 */ /* 0x000fe200078e00f6 */
[----:B------:R-:W4:Y:S04]  /*1b650*/  LDL.LU R244, [R1+0x12ac] ;  /* 0x0012ac0001f47983 */ /* 0x000f280000300800 */
[----:B------:R-:W4:Y:S04]  /*1b660*/  LDL.LU R246, [R1+0x12a8] ;  /* 0x0012a80001f67983 */ /* 0x000f280000300800 */
[----:B------:R-:W4:Y:S04]  /*1b670*/  LDL.LU R200, [R1+0x2b0] ;  /* 0x0002b00001c87983 */ /* 0x000f280000300800 */
[----:B------:R-:W4:Y:S01]  /*1b680*/  LDL.LU R201, [R1+0x2b4] ;  /* 0x0002b40001c97983 */ /* 0x000f220000300800 */
[----:B--2---:R-:W-:-:S03]  /*1b690*/  IMAD.MOV.U32 R202, RZ, RZ, R247 ;  /* 0x000000ffffca7224 */ /* 0x004fc600078e00f7 */
[----:B------:R-:W2:Y:S01]  /*1b6a0*/  LDL.LU R247, [R1+0x12a4] ;  /* 0x0012a40001f77983 */ /* 0x000ea20000300800 */
[----:B---3--:R-:W-:-:S03]  /*1b6b0*/  IMAD.MOV.U32 R203, RZ, RZ, R252 ;  /* 0x000000ffffcb7224 */ /* 0x008fc600078e00fc */
[----:B------:R-:W3:Y:S04]  /*1b6c0*/  LDL.LU R252, [R1+0x12a0] ;  /* 0x0012a00001fc7983 */ /* 0x000ee80000300800 */
[----:B------:R-:W3:Y:S04]  /*1b6d0*/  LDL.LU R164, [R1+0x280] ;  /* 0x0002800001a47983 */ /* 0x000ee80000300800 */
[----:B------:R-:W3:Y:S04]  /*1b6e0*/  LDL.LU R165, [R1+0x284] ;  /* 0x0002840001a57983 */ /* 0x000ee80000300800 */
[----:B------:R-:W3:Y:S04]  /*1b6f0*/  LDL.LU R166, [R1+0x288] ;  /* 0x0002880001a67983 */ /* 0x000ee80000300800 */
[----:B------:R-:W3:Y:S04]  /*1b700*/  LDL.LU R167, [R1+0x28c] ;  /* 0x00028c0001a77983 */ /* 0x000ee80000300800 */
[----:B-1----:R-:W3:Y:S04]  /*1b710*/  LDL.LU R36, [R1+0x380] ;  /* 0x0003800001247983 */ /* 0x002ee80000300800 */
        /* <DEDUP_REMOVED lines=12> */
[----:B------:R-:W3:Y:S01]  /*1b7e0*/  LDL.LU R49, [R1+0x264] ;  /* 0x0002640001317983 */ /* 0x000ee20000300800 */
[----:B----4-:R-:W-:-:S02]  /*1b7f0*/  IMAD.MOV.U32 R232, RZ, RZ, R246 ;  /* 0x000000ffffe87224 */ /* 0x010fc400078e00f6 */
[----:B------:R-:W-:Y:S02]  /*1b800*/  IMAD.MOV.U32 R233, RZ, RZ, R244 ;  /* 0x000000ffffe97224 */ /* 0x000fe400078e00f4 */
[----:B--2---:R-:W-:Y:S01]  /*1b810*/  IMAD.MOV.U32 R51, RZ, RZ, R247 ;  /* 0x000000ffff337224 */ /* 0x004fe200078e00f7 */
[----:B---3--:R-:W-:Y:S02]  /*1b820*/  MOV R50, R252 ;  /* 0x000000fc00327202 */ /* 0x008fe40000000f00 */
[----:B------:R-:W2:Y:S04]  /*1b830*/  LDL.LU R252, [R1+0x129c] ;  /* 0x00129c0001fc7983 */ /* 0x000ea80000300800 */
[----:B------:R-:W3:Y:S04]  /*1b840*/  LDL.LU R247, [R1+0x1298] ;  /* 0x0012980001f77983 */ /* 0x000ee80000300800 */
[----:B------:R-:W4:Y:S04]  /*1b850*/  LDL.LU R72, [R1+0x360] ;  /* 0x0003600001487983 */ /* 0x000f280000300800 */
[----:B------:R-:W4:Y:S04]  /*1b860*/  LDL.LU R73, [R1+0x364] ;  /* 0x0003640001497983 */ /* 0x000f280000300800 */
[----:B------:R-:W4:Y:S04]  /*1b870*/  LDL.LU R74, [R1+0x368] ;  /* 0x00036800014a7983 */ /* 0x000f280000300800 */
[----:B------:R-:W4:Y:S04]  /*1b880*/  LDL.LU R75, [R1+0x36c] ;  /* 0x00036c00014b7983 */ /* 0x000f280000300800 */
[----:B------:R-:W4:Y:S04]  /*1b890*/  LDL.LU R246, [R1+0x1294] ;  /* 0x0012940001f67983 */ /* 0x000f280000300800 */
[----:B------:R-:W4:Y:S01]  /*1b8a0*/  LDL.LU R244, [R1+0x1290] ;  /* 0x0012900001f47983 */ /* 0x000f220000300800 */
[----:B------:R-:W-:Y:S01]  /*1b8b0*/  IMAD.MOV.U32 R234, RZ, RZ, R176 ;  /* 0x000000ffffea7224 */ /* 0x000fe200078e00b0 */
[----:B------:R-:W-:-:S02]  /*1b8c0*/  MOV R235, R177 ;  /* 0x000000b100eb7202 */ /* 0x000fc40000000f00 */
[----:B------:R-:W4:Y:S04]  /*1b8d0*/  LDL.LU R176, [R1+0x128c] ;  /* 0x00128c0001b07983 */ /* 0x000f280000300800 */
[----:B------:R-:W4:Y:S01]  /*1b8e0*/  LDL.LU R177, [R1+0x1288] ;  /* 0x0012880001b17983 */ /* 0x000f220000300800 */
[----:B------:R-:W-:-:S03]  /*1b8f0*/  IMAD.MOV.U32 R44, RZ, RZ, R180 ;  /* 0x000000ffff2c7224 */ /* 0x000fc600078e00b4 */
        /* <DEDUP_REMOVED lines=10> */
[----:B------:R-:W4:Y:S01]  /*1b9a0*/  LDL.LU R245, [R1+0x1278] ;  /* 0x0012780001f57983 */ /* 0x000f220000300800 */
[----:B------:R-:W-:Y:S08]  /*1b9b0*/  HMMA.1688.F32.TF32 R124, R208, R108, R184 ;  /* 0x0000006cd07c723c */ /* 0x000ff000000810b8 */
[----:B------:R-:W-:Y:S01]  /*1b9c0*/  HMMA.1688.F32.TF32 R48, R12, R112, R48 ;  /* 0x000000700c30723c */ /* 0x000fe20000081030 */
[----:B--2---:R-:W-:-:S02]  /*1b9d0*/  IMAD.MOV.U32 R207, RZ, RZ, R252 ;  /* 0x000000ffffcf7224 */ /* 0x004fc400078e00fc */
[----:B---3--:R-:W-:Y:S02]  /*1b9e0*/  IMAD.MOV.U32 R206, RZ, RZ, R247 ;  /* 0x000000ffffce7224 */ /* 0x008fe400078e00f7 */
[----:B----4-:R-:W-:Y:S01]  /*1b9f0*/  IMAD.MOV.U32 R205, RZ, RZ, R246 ;  /* 0x000000ffffcd7224 */ /* 0x010fe200078e00f6 */
[----:B------:R-:W-:Y:S02]  /*1ba00*/  MOV R204, R244 ;  /* 0x000000f400cc7202 */ /* 0x000fe40000000f00 */
[----:B------:R-:W2:Y:S04]  /*1ba10*/  LDL.LU R244, [R1+0x1274] ;  /* 0x0012740001f47983 */ /* 0x000ea80000300800 */
        /* <DEDUP_REMOVED lines=20> */
[----:B------:R1:W-:Y:S02]  /*1bb60*/  STL.64 [R1+0x348], R50 ;  /* 0x0003483201007387 */ /* 0x0003e40000100a00 */
[-C--:B-1----:R-:W-:Y:S08]  /*1bb70*/  HMMA.1688.F32.TF32 R52, R20, R112.reuse, R220 ;  /* 0x000000701434723c */ /* 0x082ff000000810dc */
[----:B------:R-:W-:Y:S08]  /*1bb80*/  HMMA.1688.F32.TF32 R48, R28, R112, R148 ;  /* 0x000000701c30723c */ /* 0x000ff00000081094 */
[-C--:B------:R-:W-:Y:S01]  /*1bb90*/  HMMA.1688.F32.TF32 R36, R8, R116.reuse, R36 ;  /* 0x000000740824723c */ /* 0x080fe20000081024 */
[----:B------:R-:W-:Y:S04]  /*1bba0*/  STL.64 [R1+0x550], R72 ;  /* 0x0005504801007387 */ /* 0x000fe80000100a00 */
[----:B------:R-:W-:Y:S04]  /*1bbb0*/  STL.64 [R1+0x558], R74 ;  /* 0x0005584a01007387 */ /* 0x000fe80000100a00 */
[----:B------:R-:W-:Y:S04]  /*1bbc0*/  STL.64 [R1+0x5d0], R52 ;  /* 0x0005d03401007387 */ /* 0x000fe80000100a00 */
[----:B------:R-:W-:Y:S04]  /*1bbd0*/  STL.64 [R1+0x5d8], R54 ;  /* 0x0005d83601007387 */ /* 0x000fe80000100a00 */
[----:B------:R-:W-:Y:S01]  /*1bbe0*/  STL.64 [R1+0x6f0], R48 ;  /* 0x0006f03001007387 */ /* 0x000fe20000100a00 */
[-C--:B------:R-:W-:Y:S03]  /*1bbf0*/  HMMA.1688.F32.TF32 R44, R16, R116.reuse, R44 ;  /* 0x00000074102c723c */ /* 0x080fe6000008102c */
[----:B------:R1:W-:Y:S04]  /*1bc00*/  STL.64 [R1+0x6f8], R50 ;  /* 0x0006f83201007387 */ /* 0x0003e80000100a00 */
[----:B------:R-:W-:Y:S04]  /*1bc10*/  STL.64 [R1+0x140], R36 ;  /* 0x0001402401007387 */ /* 0x000fe80000100a00 */
[----:B------:R1:W-:Y:S02]  /*1bc20*/  STL.64 [R1+0x148], R38 ;  /* 0x0001482601007387 */ /* 0x0003e40000100a00 */
[-C--:B-1----:R-:W-:Y:S08]  /*1bc30*/  HMMA.1688.F32.TF32 R48, R12, R116.reuse, R164 ;  /* 0x000000740c30723c */ /* 0x082ff000000810a4 */
[----:B------:R-:W-:Y:S11]  /*1bc40*/  HMMA.1688.F32.TF32 R36, R20, R116, R224 ;  /* 0x000000741424723c */ /* 0x000ff600000810e0 */
[----:B------:R-:W-:Y:S04]  /*1bc50*/  STL.64 [R1+0x310], R48 ;  /* 0x0003103001007387 */ /* 0x000fe80000100a00 */
[----:B------:R-:W-:Y:S04]  /*1bc60*/  STL.64 [R1+0x318], R50 ;  /* 0x0003183201007387 */ /* 0x000fe80000100a00 */
[----:B------:R-:W-:Y:S01]  /*1bc70*/  STL.64 [R1+0x540], R44 ;  /* 0x0005402c01007387 */ /* 0x000fe20000100a00 */
[----:B------:R-:W-:-:S02]  /*1bc80*/  IMAD.MOV.U32 R24, RZ, RZ, R38 ;  /* 0x000000ffff187224 */ /* 0x000fc400078e0026 */
[----:B------:R-:W-:Y:S01]  /*1bc90*/  IMAD.MOV.U32 R32, RZ, RZ, R39 ;  /* 0x000000ffff207224 */ /* 0x000fe200078e0027 */
[----:B------:R-:W-:Y:S04]  /*1bca0*/  STL.64 [R1+0x548], R46 ;  /* 0x0005482e01007387 */ /* 0x000fe80000100a00 */
[----:B------:R1:W-:Y:S02]  /*1bcb0*/  STL.64 [R1+0x5c0], R36 ;  /* 0x0005c02401007387 */ /* 0x0003e40000100a00 */
[----:B-1----:R-:W-:Y:S02]  /*1bcc0*/  HMMA.1688.F32.TF32 R36, R28, R116, R160 ;  /* 0x000000741c24723c */ /* 0x002fe400000810a0 */
[----:B------:R-:W-:Y:S04]  /*1bcd0*/  STL [R1+0x1134], R32 ;  /* 0x0011342001007387 */ /* 0x000fe80000100800 */
[----:B------:R-:W-:Y:S02]  /*1bce0*/  STL [R1+0x1130], R24 ;  /* 0x0011301801007387 */ /* 0x000fe40000100800 */
[----:B------:R-:W-:Y:S08]  /*1bcf0*/  HMMA.1688.F32.TF32 R44, R12, R120, R200 ;  /* 0x000000780c2c723c */ /* 0x000ff000000810c8 */
[-C--:B------:R-:W-:Y:S08]  /*1bd00*/  HMMA.1688.F32.TF32 R156, R4, R116.reuse, R248 ;  /* 0x00000074049c723c */ /* 0x080ff000000810f8 */
[-C--:B------:R-:W-:Y:S08]  /*1bd10*/  HMMA.1688.F32.TF32 R152, R228, R116.reuse, R64 ;  /* 0x00000074e498723c */ /* 0x080ff00000081040 */
[----:B------:R-:W-:Y:S01]  /*1bd20*/  HMMA.1688.F32.TF32 R148, R208, R116, R68 ;  /* 0x00000074d094723c */ /* 0x000fe20000081044 */
[----:B--2---:R-:W-:Y:S01]  /*1bd30*/  IMAD.MOV.U32 R215, RZ, RZ, R244 ;  /* 0x000000ffffd77224 */ /* 0x004fe200078e00f4 */
[----:B------:R-:W-:Y:S01]  /*1bd40*/  MOV R244, R36 ;  /* 0x0000002400f47202 */ /* 0x000fe20000000f00 */
[----:B---3--:R-:W-:-:S02]  /*1bd50*/  IMAD.MOV.U32 R214, RZ, RZ, R246 ;  /* 0x000000ffffd67224 */ /* 0x008fc400078e00f6 */
[----:B------:R-:W-:Y:S01]  /*1bd60*/  IMAD.MOV.U32 R246, RZ, RZ, R39 ;  /* 0x000000fffff67224 */ /* 0x000fe200078e0027 */
[----:B----4-:R-:W-:Y:S01]  /*1bd70*/  MOV R213, R247 ;  /* 0x000000f700d57202 */ /* 0x010fe20000000f00 */
[----:B------:R-:W-:Y:S02]  /*1bd80*/  IMAD.MOV.U32 R247, RZ, RZ, R38 ;  /* 0x000000fffff77224 */ /* 0x000fe400078e0026 */
[----:B------:R-:W-:Y:S02]  /*1bd90*/  IMAD.MOV.U32 R212, RZ, RZ, R252 ;  /* 0x000000ffffd47224 */ /* 0x000fe400078e00fc */
[----:B------:R-:W-:Y:S02]  /*1bda0*/  IMAD.MOV.U32 R252, RZ, RZ, R37 ;  /* 0x000000fffffc7224 */ /* 0x000fe400078e0025 */
[-C--:B------:R-:W-:Y:S03]  /*1bdb0*/  HMMA.1688.F32.TF32 R36, R8, R120.reuse, R204 ;  /* 0x000000780824723c */ /* 0x080fe600000810cc */
[----:B------:R-:W-:Y:S04]  /*1bdc0*/  STL [R1+0x1138], R252 ;  /* 0x001138fc01007387 */ /* 0x000fe80000100800 */
[----:B------:R-:W-:Y:S04]  /*1bdd0*/  STL [R1+0xfb0], R247 ;  /* 0x000fb0f701007387 */ /* 0x000fe80000100800 */
[----:B------:R-:W-:Y:S08]  /*1bde0*/  STL [R1+0xfac], R246 ;  /* 0x000facf601007387 */ /* 0x000ff00000100800 */
[----:B------:R-:W-:Y:S04]  /*1bdf0*/  STL.64 [R1+0x130], R36 ;  /* 0x0001302401007387 */ /* 0x000fe80000100a00 */
[----:B------:R1:W-:Y:S01]  /*1be00*/  STL.64 [R1+0x138], R38 ;  /* 0x0001382601007387 */ /* 0x0003e20000100a00 */
[-C--:B------:R-:W-:Y:S08]  /*1be10*/  HMMA.1688.F32.TF32 R160, R208, R120.reuse, R40 ;  /* 0x00000078d0a0723c */ /* 0x080ff00000081028 */
[-C--:B------:R-:W-:Y:S08]  /*1be20*/  HMMA.1688.F32.TF32 R40, R16, R120.reuse, R196 ;  /* 0x000000781028723c */ /* 0x080ff000000810c4 */
[-C--:B-1----:R-:W-:Y:S01]  /*1be30*/  HMMA.1688.F32.TF32 R36, R20, R120.reuse, R192 ;  /* 0x000000781424723c */ /* 0x082fe200000810c0 */
[----:B------:R-:W-:Y:S04]  /*1be40*/  STL.64 [R1+0x2e0], R44 ;  /* 0x0002e02c01007387 */ /* 0x000fe80000100a00 */
[----:B------:R-:W-:Y:S06]  /*1be50*/  STL.64 [R1+0x2e8], R46 ;  /* 0x0002e82e01007387 */ /* 0x000fec0000100a00 */
[----:B------:R-:W-:Y:S04]  /*1be60*/  STL.64 [R1+0x510], R40 ;  /* 0x0005102801007387 */ /* 0x000fe80000100a00 */
[----:B------:R-:W-:Y:S04]  /*1be70*/  STL.64 [R1+0x518], R42 ;  /* 0x0005182a01007387 */ /* 0x000fe80000100a00 */
[----:B------:R1:W-:Y:S01]  /*1be80*/  STL [R1+0x590], R36 ;  /* 0x0005902401007387 */ /* 0x0003e20000100800 */
[----:B------:R-:W-:Y:S01]  /*1be90*/  IMAD.MOV.U32 R252, RZ, RZ, R37 ;  /* 0x000000fffffc7224 */ /* 0x000fe200078e0025 */
[----:B------:R-:W-:Y:S01]  /*1bea0*/  MOV R32, R38 ;  /* 0x0000002600207202 */ /* 0x000fe20000000f00 */
[----:B------:R-:W-:Y:S01]  /*1beb0*/  IMAD.MOV.U32 R24, RZ, RZ, R39 ;  /* 0x000000ffff187224 */ /* 0x000fe200078e0027 */
[----:B-1----:R-:W2:Y:S04]  /*1bec0*/  LDL.LU R36, [R1+0x7c0] ;  /* 0x0007c00001247983 */ /* 0x002ea80000300800 */
[----:B------:R-:W2:Y:S04]  /*1bed0*/  LDL.LU R37, [R1+0x7c4] ;  /* 0x0007c40001257983 */ /* 0x000ea80000300800 */
[----:B------:R-:W2:Y:S04]  /*1bee0*/  LDL.LU R38, [R1+0x7c8] ;  /* 0x0007c80001267983 */ /* 0x000ea80000300800 */
[----:B------:R-:W2:Y:S04]  /*1bef0*/  LDL.LU R39, [R1+0x7cc] ;  /* 0x0007cc0001277983 */ /* 0x000ea80000300800 */
        /* <DEDUP_REMOVED lines=11> */
[----:B------:R-:W2:Y:S01]  /*1bfb0*/  LDL.LU R235, [R1+0x85c] ;  /* 0x00085c0001eb7983 */ /* 0x000ea20000300800 */
[----:B------:R-:W-:Y:S03]  /*1bfc0*/  HMMA.1688.F32.TF32 R168, R4, R120, R212 ;  /* 0x0000007804a8723c */ /* 0x000fe600000810d4 */
        /* <DEDUP_REMOVED lines=36> */
[----:B------:R-:W2:Y:S01]  /*1c210*/  LDSM.16.M88.4 R180, [R188+UR10+0x6800] ;  /* 0x0068000abcb4783b */ /* 0x000ea20008000200 */
[----:B------:R-:W-:Y:S01]  /*1c220*/  HMMA.1688.F32.TF32 R164, R228, R120, R184 ;  /* 0x00000078e4a4723c */ /* 0x000fe200000810b8 */
[----:B------:R-:W-:Y:S02]  /*1c230*/  IMAD.MOV.U32 R42, RZ, RZ, R177 ;  /* 0x000000ffff2a7224 */ /* 0x000fe400078e00b1 */
[----:B------:R-:W-:Y:S01]  /*1c240*/  IMAD.MOV.U32 R43, RZ, RZ, R176 ;  /* 0x000000ffff2b7224 */ /* 0x000fe200078e00b0 */
[----:B------:R-:W-:Y:S01]  /*1c250*/  LDSM.16.M88.4 R184, [R188+UR10+0x7000] ;  /* 0x0070000abcb8783b */ /* 0x000fe20008000200 */
[----:B------:R-:W-:-:S03]  /*1c260*/  IMAD.MOV.U32 R47, RZ, RZ, R189 ;  /* 0x000000ffff2f7224 */ /* 0x000fc600078e00bd */
[----:B------:R-:W-:Y:S01]  /*1c270*/  HMMA.1688.F32.TF32 R52, R28, R120, R172 ;  /* 0x000000781c34723c */ /* 0x000fe200000810ac */
[----:B------:R-:W-:Y:S04]  /*1c280*/  LDSM.16.M88.4 R172, [R188+UR10+0x5800] ;  /* 0x0058000abcac783b */ /* 0x000fe80008000200 */
[----:B------:R-:W3:Y:S04]  /*1c290*/  LDSM.16.M88.4 R176, [R188+UR10+0x6000] ;  /* 0x0060000abcb0783b */ /* 0x000ee80008000200 */
[----:B------:R-:W1:Y:S01]  /*1c2a0*/  LDSM.16.M88.4 R188, [R188+UR10+0x7800] ;  /* 0x0078000abcbc783b */ /* 0x000e620008000200 */
[----:B------:R-:W-:-:S03]  /*1c2b0*/  IMAD.MOV.U32 R46, RZ, RZ, R245 ;  /* 0x000000ffff2e7224 */ /* 0x000fc600078e00f5 */
[----:B------:R-:W-:Y:S04]  /*1c2c0*/  STL [R1+0x1144], R252 ;  /* 0x001144fc01007387 */ /* 0x000fe80000100800 */
[----:B------:R-:W-:Y:S02]  /*1c2d0*/  STL [R1+0x1140], R32 ;  /* 0x0011402001007387 */ /* 0x000fe40000100800 */
[----:B------:R-:W-:Y:S01]  /*1c2e0*/  IMAD.MOV.U32 R247, RZ, RZ, R52 ;  /* 0x000000fffff77224 */ /* 0x000fe200078e0034 */
[----:B------:R-:W-:Y:S01]  /*1c2f0*/  MOV R245, R55 ;  /* 0x0000003700f57202 */ /* 0x000fe20000000f00 */
[----:B------:R-:W-:Y:S01]  /*1c300*/  IMAD.MOV.U32 R246, RZ, RZ, R53 ;  /* 0x000000fffff67224 */ /* 0x000fe200078e0035 */
[----:B------:R-:W-:Y:S04]  /*1c310*/  STL [R1+0x113c], R24 ;  /* 0x00113c1801007387 */ /* 0x000fe80000100800 */
[----:B------:R-:W-:Y:S04]  /*1c320*/  STL [R1+0x6d8], R54 ;  /* 0x0006d83601007387 */ /* 0x000fe80000100800 */
[----:B------:R-:W-:Y:S04]  /*1c330*/  STL.64 [R1+0xfc0], R246 ;  /* 0x000fc0f601007387 */ /* 0x000fe80000100a00 */
[----:B------:R1:W-:Y:S01]  /*1c340*/  STL.64 [R1+0xfb8], R244 ;  /* 0x000fb8f401007387 */ /* 0x0003e20000100a00 */
[----:B------:R-:W-:Y:S08]  /*1c350*/  HMMA.1688.F32.TF32 R128, R228, R108, R128 ;  /* 0x0000006ce480723c */ /* 0x000ff00000081080 */
[----:B------:R-:W-:Y:S08]  /*1c360*/  HMMA.1688.F32.TF32 R96, R208, R60, R96 ;  /* 0x0000003cd060723c */ /* 0x000ff00000081060 */
[C---:B--2---:R-:W-:Y:S08]  /*1c370*/  HMMA.1688.F32.TF32 R220, R228.reuse, R180, R232 ;  /* 0x000000b4e4dc723c */ /* 0x044ff000000810e8 */
[C---:B---3--:R-:W-:Y:S08]  /*1c380*/  HMMA.1688.F32.TF32 R216, R228.reuse, R176, R48 ;  /* 0x000000b0e4d8723c */ /* 0x048ff00000081030 */
[----:B----4-:R-:W-:Y:S08]  /*1c390*/  HMMA.1688.F32.TF32 R212, R228, R172, R212 ;  /* 0x000000ace4d4723c */ /* 0x010ff000000810d4 */
[C---:B------:R-:W-:Y:S08]  /*1c3a0*/  HMMA.1688.F32.TF32 R204, R208.reuse, R184, R204 ;  /* 0x000000b8d0cc723c */ /* 0x040ff000000810cc */
[C---:B------:R-:W-:Y:S08]  /*1c3b0*/  HMMA.1688.F32.TF32 R200, R208.reuse, R180, R200 ;  /* 0x000000b4d0c8723c */ /* 0x040ff000000810c8 */
[C---:B------:R-:W-:Y:S08]  /*1c3c0*/  HMMA.1688.F32.TF32 R196, R208.reuse, R176, R196 ;  /* 0x000000b0d0c4723c */ /* 0x040ff000000810c4 */
[C---:B------:R-:W-:Y:S08]  /*1c3d0*/  HMMA.1688.F32.TF32 R192, R208.reuse, R172, R192 ;  /* 0x000000acd0c0723c */ /* 0x040ff000000810c0 */
[----:B-1----:R-:W-:Y:S08]  /*1c3e0*/  HMMA.1688.F32.TF32 R208, R208, R188, R72 ;  /* 0x000000bcd0d0723c */ /* 0x002ff00000081048 */
[----:B------:R-:W-:Y:S08]  /*1c3f0*/  HMMA.1688.F32.TF32 R224, R228, R184, R68 ;  /* 0x000000b8e4e0723c */ /* 0x000ff00000081044 */
[----:B------:R-:W-:Y:S01]  /*1c400*/  HMMA.1688.F32.TF32 R240, R4, R180, R44 ;  /* 0x000000b404f0723c */ /* 0x000fe2000008102c */
        /* <DEDUP_REMOVED lines=53> */
[----:B------:R-:W4:Y:S04]  /*1c760*/  LDL.LU R249, [R1+0x4e4] ;  /* 0x0004e40001f97983 */ /* 0x000f280000300800 */
[----:B------:R-:W4:Y:S04]  /*1c770*/  LDL.LU R250, [R1+0x4e8] ;  /* 0x0004e80001fa7983 */ /* 0x000f280000300800 */
[----:B------:R-:W4:Y:S01]  /*1c780*/  LDL.LU R251, [R1+0x4ec] ;  /* 0x0004ec0001fb7983 */ /* 0x000f220000300800 */
[C---:B------:R-:W-:Y:S08]  /*1c790*/  HMMA.1688.F32.TF32 R92, R4.reuse, R56, R92 ;  /* 0x00000038045c723c */ /* 0x040ff0000008105c */
[----:B------:R-:W-:Y:S01]  /*1c7a0*/  HMMA.1688.F32.TF32 R104, R4, R60, R104 ;  /* 0x0000003c0468723c */ /* 0x000fe20000081068 */
[----:B------:R-:W-:-:S02]  /*1c7b0*/  IMAD.MOV.U32 R144, RZ, RZ, R36 ;  /* 0x000000ffff907224 */ /* 0x000fc400078e0024 */
[----:B------:R-:W-:Y:S01]  /*1c7c0*/  IMAD.MOV.U32 R145, RZ, RZ, R37 ;  /* 0x000000ffff917224 */ /* 0x000fe200078e0025 */
[----:B------:R-:W4:Y:S01]  /*1c7d0*/  LDL.LU R36, [R1+0x3e0] ;  /* 0x0003e00001247983 */ /* 0x000f220000300800 */
[----:B------:R-:W-:Y:S02]  /*1c7e0*/  IMAD.MOV.U32 R146, RZ, RZ, R38 ;  /* 0x000000ffff927224 */ /* 0x000fe400078e0026 */
[----:B------:R-:W-:Y:S01]  /*1c7f0*/  IMAD.MOV.U32 R147, RZ, RZ, R39 ;  /* 0x000000ffff937224 */ /* 0x000fe200078e0027 */
[----:B------:R-:W4:Y:S04]  /*1c800*/  LDL.LU R37, [R1+0x3e4] ;  /* 0x0003e40001257983 */ /* 0x000f280000300800 */
[----:B------:R-:W4:Y:S04]  /*1c810*/  LDL.LU R38, [R1+0x3e8] ;  /* 0x0003e80001267983 */ /* 0x000f280000300800 */
[----:B------:R-:W4:Y:S01]  /*1c820*/  LDL.LU R39, [R1+0x3ec] ;  /* 0x0003ec0001277983 */ /* 0x000f220000300800 */
[----:B--2---:R-:W-:Y:S08]  /*1c830*/  HMMA.1688.F32.TF32 R76, R8, R184, R76 ;  /* 0x000000b8084c723c */ /* 0x004ff0000008104c */
[----:B---3--:R-:W-:Y:S08]  /*1c840*/  HMMA.1688.F32.TF32 R4, R4, R188, R132 ;  /* 0x000000bc0404723c */ /* 0x008ff00000081084 */
[C---:B----4-:R-:W-:Y:S08]  /*1c850*/  HMMA.1688.F32.TF32 R80, R8.reuse, R180, R80 ;  /* 0x000000b40850723c */ /* 0x050ff00000081050 */
[----:B------:R-:W-:Y:S03]  /*1c860*/  HMMA.1688.F32.TF32 R84, R8, R172, R84 ;  /* 0x000000ac0854723c */ /* 0x000fe60000081054 */
[----:B------:R-:W-:Y:S01]  /*1c870*/  MOV R132, R4 ;  /* 0x0000000400847202 */ /* 0x000fe20000000f00 */
[----:B------:R-:W-:Y:S01]  /*1c880*/  IMAD.MOV.U32 R133, RZ, RZ, R5 ;  /* 0x000000ffff857224 */ /* 0x000fe200078e0005 */
[----:B------:R-:W2:Y:S01]  /*1c890*/  LDL.LU R4, [R1+0x3c0] ;  /* 0x0003c00001047983 */ /* 0x000ea20000300800 */
[----:B------:R-:W-:-:S02]  /*1c8a0*/  IMAD.MOV.U32 R134, RZ, RZ, R6 ;  /* 0x000000ffff867224 */ /* 0x000fc400078e0006 */
[----:B------:R-:W-:Y:S01]  /*1c8b0*/  HMMA.1688.F32.TF32 R52, R8, R176, R52 ;  /* 0x000000b00834723c */ /* 0x000fe20000081034 */
[----:B------:R-:W2:Y:S01]  /*1c8c0*/  LDL.LU R5, [R1+0x3c4] ;  /* 0x0003c40001057983 */ /* 0x000ea20000300800 */
[----:B------:R-:W-:-:S03]  /*1c8d0*/  IMAD.MOV.U32 R135, RZ, RZ, R7 ;  /* 0x000000ffff877224 */ /* 0x000fc600078e0007 */
[----:B------:R-:W2:Y:S03]  /*1c8e0*/  LDL.LU R6, [R1+0x3c8] ;  /* 0x0003c80001067983 */ /* 0x000ea60000300800 */
[----:B------:R-:W-:Y:S01]  /*1c8f0*/  HMMA.1688.F32.TF32 R8, R8, R188, R72 ;  /* 0x000000bc0808723c */ /* 0x000fe20000081048 */
[----:B------:R-:W2:Y:S04]  /*1c900*/  LDL.LU R7, [R1+0x3cc] ;  /* 0x0003cc0001077983 */ /* 0x000ea80000300800 */
[----:B------:R-:W-:Y:S04]  /*1c910*/  STL.64 [R1+0xe0], R84 ;  /* 0x0000e05401007387 */ /* 0x000fe80000100a00 */
[----:B------:R1:W-:Y:S04]  /*1c920*/  STL.64 [R1+0xe8], R86 ;  /* 0x0000e85601007387 */ /* 0x0003e80000100a00 */
[----:B-1----:R-:W3:Y:S04]  /*1c930*/  LDL.LU.64 R86, [R1+0x1260] ;  /* 0x0012600001567983 */ /* 0x002ee80000300a00 */
[----:B------:R-:W3:Y:S04]  /*1c940*/  LDL.LU.64 R84, [R1+0x1258] ;  /* 0x0012580001547983 */ /* 0x000ee80000300a00 */
[----:B------:R-:W-:Y:S04]  /*1c950*/  STL.64 [R1+0xf0], R52 ;  /* 0x0000f03401007387 */ /* 0x000fe80000100a00 */
[----:B------:R1:W-:Y:S01]  /*1c960*/  STL.64 [R1+0xf8], R54 ;  /* 0x0000f83601007387 */ /* 0x0003e20000100a00 */
[C---:B------:R-:W-:Y:S03]  /*1c970*/  HMMA.1688.F32.TF32 R40, R12.reuse, R172, R40 ;  /* 0x000000ac0c28723c */ /* 0x040fe60000081028 */
[----:B-1----:R-:W4:Y:S04]  /*1c980*/  LDL.LU.64 R54, [R1+0x1250] ;  /* 0x0012500001367983 */ /* 0x002f280000300a00 */
[----:B------:R-:W-:Y:S04]  /*1c990*/  STL.64 [R1+0x100], R80 ;  /* 0x0001005001007387 */ /* 0x000fe80000100a00 */
[----:B------:R1:W-:Y:S04]  /*1c9a0*/  STL.64 [R1+0x108], R82 ;  /* 0x0001085201007387 */ /* 0x0003e80000100a00 */
[----:B-1----:R-:W2:Y:S04]  /*1c9b0*/  LDL.LU.64 R82, [R1+0x1248] ;  /* 0x0012480001527983 */ /* 0x002ea80000300a00 */
[----:B------:R-:W2:Y:S04]  /*1c9c0*/  LDL.LU.64 R80, [R1+0x1240] ;  /* 0x0012400001507983 */ /* 0x000ea80000300a00 */
[----:B------:R-:W-:Y:S04]  /*1c9d0*/  STL.64 [R1+0x120], R76 ;  /* 0x0001204c01007387 */ /* 0x000fe80000100a00 */
[----:B------:R1:W-:Y:S01]  /*1c9e0*/  STL.64 [R1+0x128], R78 ;  /* 0x0001284e01007387 */ /* 0x0003e20000100a00 */
[C---:B------:R-:W-:Y:S03]  /*1c9f0*/  HMMA.1688.F32.TF32 R48, R12.reuse, R176, R48 ;  /* 0x000000b00c30723c */ /* 0x040fe60000081030 */
[----:B-1----:R-:W2:Y:S04]  /*1ca00*/  LDL.LU.64 R78, [R1+0x1238] ;  /* 0x00123800014e7983 */ /* 0x002ea80000300a00 */
[----:B------:R-:W2:Y:S04]  /*1ca10*/  LDL.LU.64 R76, [R1+0x1230] ;  /* 0x00123000014c7983 */ /* 0x000ea80000300a00 */
[----:B------:R-:W4:Y:S04]  /*1ca20*/  LDL.LU.64 R74, [R1+0x1228] ;  /* 0x00122800014a7983 */ /* 0x000f280000300a00 */
[----:B------:R-:W4:Y:S04]  /*1ca30*/  LDL.LU.64 R72, [R1+0x1220] ;  /* 0x0012200001487983 */ /* 0x000f280000300a00 */
[----:B------:R1:W-:Y:S04]  /*1ca40*/  STL.64 [R1+0x110], R8 ;  /* 0x0001100801007387 */ /* 0x0003e80000100a00 */
[----:B------:R1:W-:Y:S01]  /*1ca50*/  STL.64 [R1+0x118], R10 ;  /* 0x0001180a01007387 */ /* 0x0003e20000100a00 */
[C---:B------:R-:W-:Y:S03]  /*1ca60*/  HMMA.1688.F32.TF32 R68, R12.reuse, R180, R68 ;  /* 0x000000b40c44723c */ /* 0x040fe60000081044 */
[----:B-1----:R-:W2:Y:S04]  /*1ca70*/  LDL.LU R8, [R1+0x3d0] ;  /* 0x0003d00001087983 */ /* 0x002ea80000300800 */
[----:B------:R-:W2:Y:S04]  /*1ca80*/  LDL.LU R9, [R1+0x3d4] ;  /* 0x0003d40001097983 */ /* 0x000ea80000300800 */
[----:B------:R-:W2:Y:S04]  /*1ca90*/  LDL.LU R10, [R1+0x3d8] ;  /* 0x0003d800010a7983 */ /* 0x000ea80000300800 */
[----:B------:R-:W2:Y:S01]  /*1caa0*/  LDL.LU R11, [R1+0x3dc] ;  /* 0x0003dc00010b7983 */ /* 0x000ea20000300800 */
[C---:B------:R-:W-:Y:S03]  /*1cab0*/  HMMA.1688.F32.TF32 R64, R12.reuse, R184, R64 ;  /* 0x000000b80c40723c */ /* 0x040fe60000081040 */
[----:B------:R1:W-:Y:S04]  /*1cac0*/  STL.64 [R1+0x260], R40 ;  /* 0x0002602801007387 */ /* 0x0003e80000100a00 */
[----:B------:R1:W-:Y:S01]  /*1cad0*/  STL.64 [R1+0x268], R42 ;  /* 0x0002682a01007387 */ /* 0x0003e20000100a00 */
[----:B------:R-:W-:Y:S03]  /*1cae0*/  HMMA.1688.F32.TF32 R12, R12, R188, R248 ;  /* 0x000000bc0c0c723c */ /* 0x000fe600000810f8 */
[----:B-1----:R-:W3:Y:S04]  /*1caf0*/  LDL.LU R40, [R1+0x300] ;  /* 0x0003000001287983 */ /* 0x002ee80000300800 */
[----:B------:R-:W3:Y:S04]  /*1cb00*/  LDL.LU R41, [R1+0x304] ;  /* 0x0003040001297983 */ /* 0x000ee80000300800 */
[----:B------:R-:W3:Y:S04]  /*1cb10*/  LDL.LU R42, [R1+0x308] ;  /* 0x00030800012a7983 */ /* 0x000ee80000300800 */
[----:B------:R-:W3:Y:S04]  /*1cb20*/  LDL.LU R43, [R1+0x30c] ;  /* 0x00030c00012b7983 */ /* 0x000ee80000300800 */
[----:B------:R-:W-:Y:S04]  /*1cb30*/  STL.64 [R1+0x270], R48 ;  /* 0x0002703001007387 */ /* 0x000fe80000100a00 */
[----:B------:R1:W-:Y:S04]  /*1cb40*/  STL.64 [R1+0x278], R50 ;  /* 0x0002783201007387 */ /* 0x0003e80000100a00 */
[----:B-1----:R-:W3:Y:S04]  /*1cb50*/  LDL.LU.64 R50, [R1+0x1218] ;  /* 0x0012180001327983 */ /* 0x002ee80000300a00 */
[----:B------:R-:W-:Y:S04]  /*1cb60*/  STL.64 [R1+0x280], R68 ;  /* 0x0002804401007387 */ /* 0x000fe80000100a00 */
[----:B------:R1:W-:Y:S04]  /*1cb70*/  STL.64 [R1+0x288], R70 ;  /* 0x0002884601007387 */ /* 0x0003e80000100a00 */
[----:B-1----:R-:W3:Y:S04]  /*1cb80*/  LDL.LU.64 R70, [R1+0x1210] ;  /* 0x0012100001467983 */ /* 0x002ee80000300a00 */
[----:B------:R-:W3:Y:S04]  /*1cb90*/  LDL.LU.64 R68, [R1+0x1208] ;  /* 0x0012080001447983 */ /* 0x000ee80000300a00 */
[----:B------:R-:W-:Y:S04]  /*1cba0*/  STL.64 [R1+0x2b0], R64 ;  /* 0x0002b04001007387 */ /* 0x000fe80000100a00 */
[----:B------:R1:W-:Y:S04]  /*1cbb0*/  STL.64 [R1+0x2b8], R66 ;  /* 0x0002b84201007387 */ /* 0x0003e80000100a00 */
[----:B-1----:R-:W3:Y:S04]  /*1cbc0*/  LDL.LU.64 R66, [R1+0x1200] ;  /* 0x0012000001427983 */ /* 0x002ee80000300a00 */
[----:B------:R-:W3:Y:S04]  /*1cbd0*/  LDL.LU.64 R64, [R1+0x11f8] ;  /* 0x0011f80001407983 */ /* 0x000ee80000300a00 */
[----:B------:R-:W3:Y:S04]  /*1cbe0*/  LDL.LU.64 R250, [R1+0x11f0] ;  /* 0x0011f00001fa7983 */ /* 0x000ee80000300a00 */
[----:B------:R-:W3:Y:S04]  /*1cbf0*/  LDL.LU.64 R248, [R1+0x11e8] ;  /* 0x0011e80001f87983 */ /* 0x000ee80000300a00 */
[----:B------:R1:W-:Y:S04]  /*1cc00*/  STL.64 [R1+0x290], R12 ;  /* 0x0002900c01007387 */ /* 0x0003e80000100a00 */
[----:B------:R1:W-:Y:S04]  /*1cc10*/  STL.64 [R1+0x298], R14 ;  /* 0x0002980e01007387 */ /* 0x0003e80000100a00 */
[----:B-1----:R-:W3:Y:S04]  /*1cc20*/  LDL.LU R12, [R1+0x320] ;  /* 0x00032000010c7983 */ /* 0x002ee80000300800 */
[----:B------:R-:W3:Y:S04]  /*1cc30*/  LDL.LU R13, [R1+0x324] ;  /* 0x00032400010d7983 */ /* 0x000ee80000300800 */
[----:B------:R-:W3:Y:S04]  /*1cc40*/  LDL.LU R14, [R1+0x328] ;  /* 0x00032800010e7983 */ /* 0x000ee80000300800 */
[----:B------:R-:W3:Y:S01]  /*1cc50*/  LDL.LU R15, [R1+0x32c] ;  /* 0x00032c00010f7983 */ /* 0x000ee20000300800 */
[----:B------:R-:W-:-:S15]  /*1cc60*/  HMMA.1688.F32.TF32 R36, R16, R172, R36 ;  /* 0x000000ac1024723c */ /* 0x000fde0000081024 */
[----:B------:R-:W-:-:S04]  /*1cc70*/  NOP ;  /* 0x0000000000007918 */ /* 0x000fc80000000000 */
[----:B------:R-:W-:Y:S04]  /*1cc80*/  STL.64 [R1+0x460], R36 ;  /* 0x0004602401007387 */ /* 0x000fe80000100a00 */
[----:B------:R1:W-:Y:S04]  /*1cc90*/  STL.64 [R1+0x468], R38 ;  /* 0x0004682601007387 */ /* 0x0003e80000100a00 */
[----:B-1----:R-:W4:Y:S01]  /*1cca0*/  LDL.LU.64 R38, [R1+0x11e0] ;  /* 0x0011e00001267983 */ /* 0x002f220000300a00 */
[----:B--2---:R-:W-:-:S15]  /*1ccb0*/  HMMA.1688.F32.TF32 R8, R16, R176, R8 ;  /* 0x000000b01008723c */ /* 0x004fde0000081008 */
[----:B------:R-:W-:-:S04]  /*1ccc0*/  NOP ;  /* 0x0000000000007918 */ /* 0x000fc80000000000 */
[----:B------:R-:W-:Y:S04]  /*1ccd0*/  STL.64 [R1+0x470], R8 ;  /* 0x0004700801007387 */ /* 0x000fe80000100a00 */
[----:B------:R1:W-:Y:S02]  /*1cce0*/  STL.64 [R1+0x478], R10 ;  /* 0x0004780a01007387 */ /* 0x0003e40000100a00 */
[C---:B-1----:R-:W-:Y:S08]  /*1ccf0*/  HMMA.1688.F32.TF32 R8, R16.reuse, R180, R4 ;  /* 0x000000b41008723c */ /* 0x042ff00000081004 */
[C---:B------:R-:W-:Y:S11]  /*1cd00*/  HMMA.1688.F32.TF32 R4, R16.reuse, R184, R244 ;  /* 0x000000b81004723c */ /* 0x040ff600000810f4 */
[----:B------:R1:W-:Y:S04]  /*1cd10*/  STL.64 [R1+0x490], R8 ;  /* 0x0004900801007387 */ /* 0x0003e80000100a00 */
[----:B------:R2:W-:Y:S01]  /*1cd20*/  STL.64 [R1+0x498], R10 ;  /* 0x0004980a01007387 */ /* 0x0005e20000100a00 */
[----:B------:R-:W-:Y:S03]  /*1cd30*/  HMMA.1688.F32.TF32 R244, R16, R188, R44 ;  /* 0x000000bc10f4723c */ /* 0x000fe6000008102c */
[----:B-1----:R-:W4:Y:S04]  /*1cd40*/  LDL.LU R8, [R1+0x2c0] ;  /* 0x0002c00001087983 */ /* 0x002f280000300800 */
[----:B------:R-:W-:Y:S04]  /*1cd50*/  STL.64 [R1+0x4b0], R4 ;  /* 0x0004b00401007387 */ /* 0x000fe80000100a00 */
[----:B------:R-:W-:Y:S04]  /*1cd60*/  STL.64 [R1+0x4b8], R6 ;  /* 0x0004b80601007387 */ /* 0x000fe80000100a00 */
[----:B------:R-:W4:Y:S01]  /*1cd70*/  LDL.LU R9, [R1+0x2c4] ;  /* 0x0002c40001097983 */ /* 0x000f220000300800 */
[----:B------:R-:W-:-:S03]  /*1cd80*/  LOP3.LUT R47, R0, 0x20, RZ, 0x3c, !PT ;  /* 0x00000020002f7812 */ /* 0x000fc600078e3cff */
[----:B--2---:R-:W4:Y:S04]  /*1cd90*/  LDL.LU R10, [R1+0x2c8] ;  /* 0x0002c800010a7983 */ /* 0x004f280000300800 */
[----:B------:R-:W4:Y:S04]  /*1cda0*/  LDL.LU R11, [R1+0x2cc] ;  /* 0x0002cc00010b7983 */ /* 0x000f280000300800 */
[----:B------:R-:W2:Y:S04]  /*1cdb0*/  LDL.LU R16, [R1+0x2d0] ;  /* 0x0002d00001107983 */ /* 0x000ea80000300800 */
[----:B------:R-:W2:Y:S04]  /*1cdc0*/  LDL.LU R17, [R1+0x2d4] ;  /* 0x0002d40001117983 */ /* 0x000ea80000300800 */
[----:B------:R-:W2:Y:S04]  /*1cdd0*/  LDL.LU R18, [R1+0x2d8] ;  /* 0x0002d80001127983 */ /* 0x000ea80000300800 */
[----:B------:R-:W2:Y:S04]  /*1cde0*/  LDL.LU R19, [R1+0x2dc] ;  /* 0x0002dc0001137983 */ /* 0x000ea80000300800 */
[----:B------:R-:W2:Y:S04]  /*1cdf0*/  LDL.LU R44, [R1+0x2a0] ;  /* 0x0002a000012c7983 */ /* 0x000ea80000300800 */
[----:B------:R-:W2:Y:S04]  /*1ce00*/  LDL.LU R45, [R1+0x2a4] ;  /* 0x0002a400012d7983 */ /* 0x000ea80000300800 */
[----:B------:R-:W-:Y:S04]  /*1ce10*/  LDS R5, [R47+UR7+0x13000] ;  /* 0x013000072f057984 */ /* 0x000fe80008000800 */
[----:B------:R1:W-:Y:S04]  /*1ce20*/  LDS R7, [R47+UR7+0x13800] ;  /* 0x013800072f077984 */ /* 0x0003e80008000800 */
[----:B------:R-:W2:Y:S04]  /*1ce30*/  LDL.LU R46, [R1+0x2a8] ;  /* 0x0002a800012e7983 */ /* 0x000ea80000300800 */
[----:B-1----:R-:W2:Y:S04]  /*1ce40*/  LDL.LU R47, [R1+0x2ac] ;  /* 0x0002ac00012f7983 */ /* 0x002ea80000300800 */
[----:B------:R-:W-:Y:S01]  /*1ce50*/  LDS R4, [R0+UR7+0x13000] ;  /* 0x0130000700047984 */ /* 0x000fe20008000800 */
[----:B---3--:R-:W-:Y:S03]  /*1ce60*/  HMMA.1688.F32.TF32 R12, R20, R172, R12 ;  /* 0x000000ac140c723c */ /* 0x008fe6000008100c */
[----:B------:R-:W1:-:S15]  /*1ce70*/  LDS R6, [R0+UR7+0x13800] ;  /* 0x0138000700067984 */ /* 0x000e5e0008000800 */
[----:B------:R-:W-:Y:S01]  /*1ce80*/  NOP ;  /* 0x0000000000007918 */ /* 0x000fe20000000000 */
[----:B------:R-:W-:Y:S01]  /*1ce90*/  IMAD.MOV.U32 R32, RZ, RZ, R12 ;  /* 0x000000ffff207224 */ /* 0x000fe200078e000c */
[----:B------:R3:W-:Y:S01]  /*1cea0*/  STL.64 [R1+0x538], R14 ;  /* 0x0005380e01007387 */ /* 0x0007e20000100a00 */
[----:B------:R-:W-:Y:S02]  /*1ceb0*/  MOV R24, R13 ;  /* 0x0000000d00187202 */ /* 0x000fe40000000f00 */
[----:B---3--:R-:W-:Y:S01]  /*1cec0*/  HMMA.1688.F32.TF32 R12, R20, R176, R40 ;  /* 0x000000b0140c723c */ /* 0x008fe20000081028 */
[----:B------:R-:W-:Y:S04]  /*1ced0*/  STL [R1+0x114c], R32 ;  /* 0x00114c2001007387 */ /* 0x000fe80000100800 */
[----:B------:R-:W-:-:S14]  /*1cee0*/  STL [R1+0x1148], R24 ;  /* 0x0011481801007387 */ /* 0x000fdc0000100800 */
[----:B------:R-:W-:Y:S02]  /*1cef0*/  IMAD.MOV.U32 R3, RZ, RZ, R12 ;  /* 0x000000ffff037224 */ /* 0x000fe400078e000c */
[----:B------:R-:W-:Y:S01]  /*1cf00*/  IMAD.MOV.U32 R2, RZ, RZ, R13 ;  /* 0x000000ffff027224 */ /* 0x000fe200078e000d */
[----:B------:R-:W3:Y:S01]  /*1cf10*/  LDL.LU R12, [R1+0xd0] ;  /* 0x0000d000010c7983 */ /* 0x000ee20000300800 */
[----:B------:R-:W-:Y:S02]  /*1cf20*/  IMAD.MOV.U32 R25, RZ, RZ, R14 ;  /* 0x000000ffff197224 */ /* 0x000fe400078e000e */
[----:B------:R-:W-:Y:S01]  /*1cf30*/  IMAD.MOV.U32 R33, RZ, RZ, R15 ;  /* 0x000000ffff217224 */ /* 0x000fe200078e000f */
        /* <DEDUP_REMOVED lines=9> */
[----:B------:R1:W-:Y:S04]  /*1cfd0*/  STL [R1+0x1154], R2 ;  /* 0x0011540201007387 */ /* 0x0003e80000100800 */
[----:B------:R1:W-:Y:S01]  /*1cfe0*/  STL [R1+0x1150], R3 ;  /* 0x0011500301007387 */ /* 0x0003e20000100800 */
[C---:B----4-:R-:W-:Y:S08]  /*1cff0*/  HMMA.1688.F32.TF32 R8, R20.reuse, R184, R8 ;  /* 0x000000b81408723c */ /* 0x050ff00000081008 */
[----:B--2---:R-:W-:Y:S11]  /*1d000*/  HMMA.1688.F32.TF32 R16, R20, R180, R16 ;  /* 0x000000b41410723c */ /* 0x004ff60000081010 */
[----:B-1----:R-:W-:-:S02]  /*1d010*/  IMAD.MOV.U32 R2, RZ, RZ, R8 ;  /* 0x000000ffff027224 */ /* 0x002fc400078e0008 */
[----:B------:R-:W-:Y:S02]  /*1d020*/  IMAD.MOV.U32 R3, RZ, RZ, R9 ;  /* 0x000000ffff037224 */ /* 0x000fe400078e0009 */
[----:B------:R-:W-:Y:S02]  /*1d030*/  IMAD.MOV.U32 R32, RZ, RZ, R10 ;  /* 0x000000ffff207224 */ /* 0x000fe400078e000a */
[----:B------:R-:W-:Y:S02]  /*1d040*/  IMAD.MOV.U32 R24, RZ, RZ, R11 ;  /* 0x000000ffff187224 */ /* 0x000fe400078e000b */
[----:B------:R-:W-:Y:S01]  /*1d050*/  HMMA.1688.F32.TF32 R8, R20, R188, R44 ;  /* 0x000000bc1408723c */ /* 0x000fe2000008102c */
[----:B------:R-:W-:Y:S01]  /*1d060*/  MOV R252, R19 ;  /* 0x0000001300fc7202 */ /* 0x000fe20000000f00 */
[----:B------:R-:W-:Y:S04]  /*1d070*/  STL.64 [R1+0x4f0], R16 ;  /* 0x0004f01001007387 */ /* 0x000fe80000100a00 */
[----:B------:R-:W-:Y:S04]  /*1d080*/  STL [R1+0x4f8], R18 ;  /* 0x0004f81201007387 */ /* 0x000fe80000100800 */
[----:B------:R1:W-:Y:S09]  /*1d090*/  STL [R1+0x1160], R252 ;  /* 0x001160fc01007387 */ /* 0x0003f20000100800 */
[----:B------:R2:W-:Y:S04]  /*1d0a0*/  STL [R1+0x400], R8 ;  /* 0x0004000801007387 */ /* 0x0005e80000100800 */
[----:B------:R-:W4:Y:S04]  /*1d0b0*/  LDL.LU R44, [R1+0xa0] ;  /* 0x0000a000012c7983 */ /* 0x000f280000300800 */
[----:B------:R-:W4:Y:S04]  /*1d0c0*/  LDL.LU R45, [R1+0xa4] ;  /* 0x0000a400012d7983 */ /* 0x000f280000300800 */
[----:B------:R-:W4:Y:S04]  /*1d0d0*/  LDL.LU R46, [R1+0xa8] ;  /* 0x0000a800012e7983 */ /* 0x000f280000300800 */
[----:B------:R-:W4:Y:S04]  /*1d0e0*/  LDL.LU R47, [R1+0xac] ;  /* 0x0000ac00012f7983 */ /* 0x000f280000300800 */
[----:B------:R-:W4:Y:S01]  /*1d0f0*/  LDL.LU R20, [R1+0x90] ;  /* 0x0000900001147983 */ /* 0x000f220000300800 */
[----:B---3--:R-:W-:Y:S03]  /*1d100*/  HMMA.1688.F32.TF32 R12, R28, R172, R12 ;  /* 0x000000ac1c0c723c */ /* 0x008fe6000008100c */
[----:B------:R-:W3:Y:S01]  /*1d110*/  LDL.LU R21, [R1+0x94] ;  /* 0x0000940001157983 */ /* 0x000ee20000300800 */
[----:B-1----:R-:W-:-:S03]  /*1d120*/  MOV R252, R9 ;  /* 0x0000000900fc7202 */ /* 0x002fc60000000f00 */
[----:B------:R-:W3:Y:S01]  /*1d130*/  LDL.LU R22, [R1+0x98] ;  /* 0x0000980001167983 */ /* 0x000ee20000300800 */
[----:B------:R-:W-:-:S03]  /*1d140*/  IMAD.MOV.U32 R33, RZ, RZ, R10 ;  /* 0x000000ffff217224 */ /* 0x000fc600078e000a */
[----:B------:R-:W3:Y:S01]  /*1d150*/  LDL.LU R23, [R1+0x9c] ;  /* 0x00009c0001177983 */ /* 0x000ee20000300800 */
[----:B------:R-:W-:-:S03]  /*1d160*/  IMAD.MOV.U32 R25, RZ, RZ, R11 ;  /* 0x000000ffff197224 */ /* 0x000fc600078e000b */
[----:B--2---:R-:W2:Y:S04]  /*1d170*/  LDL.LU R8, [R1+0x50] ;  /* 0x0000500001087983 */ /* 0x004ea80000300800 */
[----:B------:R-:W2:Y:S01]  /*1d180*/  LDL.LU R9, [R1+0x54] ;  /* 0x0000540001097983 */ /* 0x000ea20000300800 */
[----:B------:R-:W-:Y:S01]  /*1d190*/  IMAD.MOV.U32 R173, RZ, RZ, R12 ;  /* 0x000000ffffad7224 */ /* 0x000fe200078e000c */
[----:B------:R-:W-:Y:S01]  /*1d1a0*/  MOV R121, R14 ;  /* 0x0000000e00797202 */ /* 0x000fe20000000f00 */
[----:B------:R-:W-:Y:S01]  /*1d1b0*/  IMAD.MOV.U32 R172, RZ, RZ, R13 ;  /* 0x000000ffffac7224 */ /* 0x000fe200078e000d */
[----:B------:R-:W2:Y:S01]  /*1d1c0*/  LDL.LU R10, [R1+0x58] ;  /* 0x00005800010a7983 */ /* 0x000ea20000300800 */
[----:B------:R-:W-:Y:S02]  /*1d1d0*/  IMAD.MOV.U32 R120, RZ, RZ, R15 ;  /* 0x000000ffff787224 */ /* 0x000fe400078e000f */
[----:B------:R-:W-:Y:S01]  /*1d1e0*/  HMMA.1688.F32.TF32 R12, R28, R176, R40 ;  /* 0x000000b01c0c723c */ /* 0x000fe20000081028 */
[----:B------:R-:W2:-:S15]  /*1d1f0*/  LDL.LU R11, [R1+0x5c] ;  /* 0x00005c00010b7983 */ /* 0x000e9e0000300800 */
[----:B------:R-:W-:-:S03]  /*1d200*/  NOP ;  /* 0x0000000000007918 */ /* 0x000fc60000000000 */
[----:B------:R-:W-:Y:S02]  /*1d210*/  IMAD.MOV.U32 R117, RZ, RZ, R12 ;  /* 0x000000ffff757224 */ /* 0x000fe400078e000c */
[----:B------:R-:W-:Y:S02]  /*1d220*/  IMAD.MOV.U32 R116, RZ, RZ, R13 ;  /* 0x000000ffff747224 */ /* 0x000fe400078e000d */
[----:B------:R-:W-:Y:S01]  /*1d230*/  IMAD.MOV.U32 R12, RZ, RZ, R39 ;  /* 0x000000ffff0c7224 */ /* 0x000fe200078e0027 */
[----:B------:R-:W-:Y:S01]  /*1d240*/  MOV R112, R15 ;  /* 0x0000000f00707202 */ /* 0x000fe20000000f00 */
[----:B------:R-:W-:Y:S01]  /*1d250*/  IMAD.MOV.U32 R113, RZ, RZ, R14 ;  /* 0x000000ffff717224 */ /* 0x000fe200078e000e */
[----:B------:R-:W2:Y:S01]  /*1d260*/  LDL.LU R39, [R1+0x11dc] ;  /* 0x0011dc0001277983 */ /* 0x000ea20000300800 */
[----:B------:R-:W-:Y:S02]  /*1d270*/  IMAD.MOV.U32 R13, RZ, RZ, R35 ;  /* 0x000000ffff0d7224 */ /* 0x000fe400078e0023 */
[----:B------:R-:W-:Y:S01]  /*1d280*/  IMAD.MOV.U32 R14, RZ, RZ, R27 ;  /* 0x000000ffff0e7224 */ /* 0x000fe200078e001b */
        /* <DEDUP_REMOVED lines=10> */
[----:B----4-:R-:W-:-:S15]  /*1d330*/  HMMA.1688.F32.TF32 R44, R28, R180, R44 ;  /* 0x000000b41c2c723c */ /* 0x010fde000008102c */
[----:B------:R-:W-:-:S04]  /*1d340*/  NOP ;  /* 0x0000000000007918 */ /* 0x000fc80000000000 */
[----:B------:R-:W-:Y:S01]  /*1d350*/  IMAD.MOV.U32 R37, RZ, RZ, R46 ;  /* 0x000000ffff257224 */ /* 0x000fe200078e002e */
[----:B------:R-:W-:Y:S01]  /*1d360*/  MOV R36, R47 ;  /* 0x0000002f00247202 */ /* 0x000fe20000000f00 */
[----:B------:R-:W-:Y:S02]  /*1d370*/  IMAD.MOV.U32 R49, RZ, RZ, R44 ;  /* 0x000000ffff317224 */ /* 0x000fe400078e002c */
[----:B------:R-:W-:Y:S01]  /*1d380*/  IMAD.MOV.U32 R48, RZ, RZ, R45 ;  /* 0x000000ffff307224 */ /* 0x000fe200078e002d */
[----:B---3--:R-:W-:Y:S01]  /*1d390*/  HMMA.1688.F32.TF32 R20, R28, R184, R20 ;  /* 0x000000b81c14723c */ /* 0x008fe20000081014 */
[----:B--2---:R-:W-:Y:S01]  /*1d3a0*/  IMAD.MOV.U32 R19, RZ, RZ, R27 ;  /* 0x000000ffff137224 */ /* 0x004fe200078e001b */
[----:B------:R-:W-:Y:S02]  /*1d3b0*/  MOV R18, R34 ;  /* 0x0000002200127202 */ /* 0x000fe40000000f00 */
[----:B------:R-:W2:Y:S04]  /*1d3c0*/  LDL.LU R34, [R1+0x11cc] ;  /* 0x0011cc0001227983 */ /* 0x000ea80000300800 */
[----:B------:R-:W3:Y:S11]  /*1d3d0*/  LDL.LU R27, [R1+0x11c8] ;  /* 0x0011c800011b7983 */ /* 0x000ef60000300800 */
[----:B------:R-:W-:-:S02]  /*1d3e0*/  IMAD.MOV.U32 R109, RZ, RZ, R20 ;  /* 0x000000ffff6d7224 */ /* 0x000fc400078e0014 */
[----:B------:R-:W-:Y:S01]  /*1d3f0*/  IMAD.MOV.U32 R20, RZ, RZ, R35 ;  /* 0x000000ffff147224 */ /* 0x000fe200078e0023 */
[----:B------:R-:W4:Y:S04]  /*1d400*/  LDL.LU.64 R46, [R1+0x11c0] ;  /* 0x0011c000012e7983 */ /* 0x000f280000300a00 */
[----:B------:R-:W4:Y:S01]  /*1d410*/  LDL.LU.64 R44, [R1+0x11b8] ;  /* 0x0011b800012c7983 */ /* 0x000f220000300a00 */
[----:B------:R-:W-:-:S03]  /*1d420*/  IMAD.MOV.U32 R108, RZ, RZ, R21 ;  /* 0x000000ffff6c7224 */ /* 0x000fc600078e0015 */
[----:B------:R-:W4:Y:S01]  /*1d430*/  LDL.LU R35, [R1+0x11b4] ;  /* 0x0011b40001237983 */ /* 0x000f220000300800 */
[----:B------:R-:W-:-:S03]  /*1d440*/  MOV R21, R39 ;  /* 0x0000002700157202 */ /* 0x000fc60000000f00 */
[----:B------:R-:W4:Y:S01]  /*1d450*/  LDL.LU R39, [R1+0x11b0] ;  /* 0x0011b00001277983 */ /* 0x000f220000300800 */
[----:B------:R-:W-:Y:S01]  /*1d460*/  IMAD.MOV.U32 R53, RZ, RZ, R22 ;  /* 0x000000ffff357224 */ /* 0x000fe200078e0016 */
[----:B------:R-:W-:Y:S01]  /*1d470*/  HMMA.1688.F32.TF32 R8, R28, R188, R8 ;  /* 0x000000bc1c08723c */ /* 0x000fe20000081008 */
[----:B------:R-:W-:Y:S02]  /*1d480*/  IMAD.MOV.U32 R52, RZ, RZ, R23 ;  /* 0x000000ffff347224 */ /* 0x000fe400078e0017 */
[----:B------:R-:W-:Y:S02]  /*1d490*/  IMAD.MOV.U32 R22, RZ, RZ, R38 ;  /* 0x000000ffff167224 */ /* 0x000fe400078e0026 */
[----:B------:R-:W4:Y:S01]  /*1d4a0*/  LDL.LU R38, [R1+0x11ac] ;  /* 0x0011ac0001267983 */ /* 0x000f220000300800 */
[----:B------:R-:W-:-:S03]  /*1d4b0*/  IMAD.MOV.U32 R23, RZ, RZ, R26 ;  /* 0x000000ffff177224 */ /* 0x000fc600078e001a */
[----:B------:R-:W4:Y:S01]  /*1d4c0*/  LDL.LU R26, [R1+0x11a8] ;  /* 0x0011a800011a7983 */ /* 0x000f220000300800 */
[----:B---3--:R-:W-:-:S03]  /*1d4d0*/  IMAD.MOV.U32 R28, RZ, RZ, R27 ;  /* 0x000000ffff1c7224 */ /* 0x008fc600078e001b */
[----:B------:R-:W3:Y:S01]  /*1d4e0*/  LDL.LU R27, [R1+0x11a4] ;  /* 0x0011a400011b7983 */ /* 0x000ee20000300800 */
[----:B--2---:R-:W-:-:S03]  /*1d4f0*/  IMAD.MOV.U32 R29, RZ, RZ, R34 ;  /* 0x000000ffff1d7224 */ /* 0x004fc600078e0022 */
[----:B------:R-:W2:Y:S01]  /*1d500*/  LDL.LU R34, [R1+0x11a0] ;  /* 0x0011a00001227983 */ /* 0x000ea20000300800 */
[----:B----4-:R-:W-:-:S03]  /*1d510*/  MOV R30, R35 ;  /* 0x00000023001e7202 */ /* 0x010fc60000000f00 */
[----:B------:R-:W2:Y:S01]  /*1d520*/  LDL.LU R35, [R1+0x119c] ;  /* 0x00119c0001237983 */ /* 0x000ea20000300800 */
[----:B------:R-:W-:-:S03]  /*1d530*/  IMAD.MOV.U32 R31, RZ, RZ, R39 ;  /* 0x000000ffff1f7224 */ /* 0x000fc600078e0027 */
[----:B------:R-:W4:Y:S01]  /*1d540*/  LDL.LU R39, [R1+0x1198] ;  /* 0x0011980001277983 */ /* 0x000f220000300800 */
[----:B------:R-:W-:Y:S01]  /*1d550*/  HMMA.1688.F32.TF32 R72, R4, R54, R72 ;  /* 0x000000360448723c */ /* 0x000fe20000081048 */
[C---:B------:R-:W-:Y:S02]  /*1d560*/  LOP3.LUT R177, R0.reuse, 0x60, RZ, 0x3c, !PT ;  /* 0x0000006000b17812 */ /* 0x040fe400078e3cff */
[----:B------:R-:W-:Y:S01]  /*1d570*/  LOP3.LUT R176, R0, 0x40, RZ, 0x3c, !PT ;  /* 0x0000004000b07812 */ /* 0x000fe200078e3cff */
[----:B------:R-:W-:Y:S01]  /*1d580*/  IMAD.MOV.U32 R60, RZ, RZ, R9 ;  /* 0x000000ffff3c7224 */ /* 0x000fe200078e0009 */
[----:B------:R-:W-:Y:S01]  /*1d590*/  MOV R61, R8 ;  /* 0x00000008003d7202 */ /* 0x000fe20000000f00 */
[----:B------:R-:W-:Y:S01]  /*1d5a0*/  IMAD.MOV.U32 R57, RZ, RZ, R10 ;  /* 0x000000ffff397224 */ /* 0x000fe200078e000a */
[----:B------:R-:W-:Y:S01]  /*1d5b0*/  LDS R9, [R177+UR7+0x13000] ;  /* 0x01300007b1097984 */ /* 0x000fe20008000800 */
[----:B------:R-:W-:-:S03]  /*1d5c0*/  IMAD.MOV.U32 R56, RZ, RZ, R11 ;  /* 0x000000ffff387224 */ /* 0x000fc600078e000b */
[----:B------:R-:W-:Y:S04]  /*1d5d0*/  LDS R8, [R176+UR7+0x13000] ;  /* 0x01300007b0087984 */ /* 0x000fe80008000800 */
[----:B------:R-:W-:Y:S04]  /*1d5e0*/  LDS R10, [R176+UR7+0x13800] ;  /* 0x01380007b00a7984 */ /* 0x000fe80008000800 */
[----:B------:R-:W1:Y:S01]  /*1d5f0*/  LDS R11, [R177+UR7+0x13800] ;  /* 0x01380007b10b7984 */ /* 0x000e620008000800 */
[----:B---3--:R-:W-:-:S15]  /*1d600*/  HMMA.1688.F32.TF32 R40, R4, R26, R40 ;  /* 0x0000001a0428723c */ /* 0x008fde0000081028 */
[----:B------:R-:W-:-:S04]  /*1d610*/  NOP ;  /* 0x0000000000007918 */ /* 0x000fc80000000000 */
[----:B------:R-:W-:Y:S04]  /*1d620*/  STL.64 [R1+0x420], R40 ;  /* 0x0004202801007387 */ /* 0x000fe80000100a00 */
[----:B------:R3:W-:Y:S04]  /*1d630*/  STL.64 [R1+0x428], R42 ;  /* 0x0004282a01007387 */ /* 0x0007e80000100a00 */
[----:B---3--:R-:W3:Y:S04]  /*1d640*/  LDL.LU.64 R42, [R1+0x1190] ;  /* 0x00119000012a7983 */ /* 0x008ee80000300a00 */
[----:B------:R-:W3:Y:S01]  /*1d650*/  LDL.LU.64 R40, [R1+0x1188] ;  /* 0x0011880001287983 */ /* 0x000ee20000300a00 */
[C---:B--2---:R-:W-:Y:S08]  /*1d660*/  HMMA.1688.F32.TF32 R16, R4.reuse, R34, R16 ;  /* 0x000000220410723c */ /* 0x044ff00000081010 */
[C---:B----4-:R-:W-:Y:S11]  /*1d670*/  HMMA.1688.F32.TF32 R12, R4.reuse, R38, R12 ;  /* 0x00000026040c723c */ /* 0x050ff6000008100c */
[----:B------:R-:W-:Y:S04]  /*1d680*/  STL.64 [R1+0x3f0], R16 ;  /* 0x0003f01001007387 */ /* 0x000fe80000100a00 */
[----:B------:R2:W-:Y:S04]  /*1d690*/  STL.64 [R1+0x3f8], R18 ;  /* 0x0003f81201007387 */ /* 0x0005e80000100a00 */
[----:B------:R-:W-:Y:S04]  /*1d6a0*/  STL.64 [R1+0x3e0], R12 ;  /* 0x0003e00c01007387 */ /* 0x000fe80000100a00 */
[----:B------:R4:W-:Y:S01]  /*1d6b0*/  STL.64 [R1+0x3e8], R14 ;  /* 0x0003e80e01007387 */ /* 0x0009e20000100a00 */
[C---:B--2---:R-:W-:Y:S08]  /*1d6c0*/  HMMA.1688.F32.TF32 R16, R4.reuse, R50, R248 ;  /* 0x000000320410723c */ /* 0x044ff000000810f8 */
[C---:B----4-:R-:W-:Y:S11]  /*1d6d0*/  HMMA.1688.F32.TF32 R12, R4.reuse, R58, R84 ;  /* 0x0000003a040c723c */ /* 0x050ff60000081054 */
[----:B------:R-:W-:Y:S04]  /*1d6e0*/  STL.64 [R1+0x3d0], R16 ;  /* 0x0003d01001007387 */ /* 0x000fe80000100a00 */
[----:B------:R2:W-:Y:S04]  /*1d6f0*/  STL.64 [R1+0x3d8], R18 ;  /* 0x0003d81201007387 */ /* 0x0005e80000100a00 */
[----:B------:R-:W-:Y:S04]  /*1d700*/  STL.64 [R1+0x3c0], R72 ;  /* 0x0003c04801007387 */ /* 0x000fe80000100a00 */
[----:B------:R4:W-:Y:S01]  /*1d710*/  STL.64 [R1+0x3c8], R74 ;  /* 0x0003c84a01007387 */ /* 0x0009e20000100a00 */
[C---:B--2---:R-:W-:Y:S03]  /*1d720*/  HMMA.1688.F32.TF32 R16, R4.reuse, R62, R96 ;  /* 0x0000003e0410723c */ /* 0x044fe60000081060 */
[----:B------:R-:W-:Y:S04]  /*1d730*/  STL.64 [R1+0x3b0], R12 ;  /* 0x0003b00c01007387 */ /* 0x000fe80000100a00 */
[----:B------:R2:W-:Y:S01]  /*1d740*/  STL.64 [R1+0x3b8], R14 ;  /* 0x0003b80e01007387 */ /* 0x0005e20000100a00 */
[C---:B----4-:R-:W-:Y:S08]  /*1d750*/  HMMA.1688.F32.TF32 R72, R4.reuse, R110, R124 ;  /* 0x0000006e0448723c */ /* 0x050ff0000008107c */
[C---:B--2---:R-:W-:Y:S03]  /*1d760*/  HMMA.1688.F32.TF32 R12, R4.reuse, R114, R136 ;  /* 0x00000072040c723c */ /* 0x044fe60000081088 */
        /* <DEDUP_REMOVED lines=8> */
[C---:B------:R-:W-:Y:S08]  /*1d7f0*/  HMMA.1688.F32.TF32 R96, R4.reuse, R178, R196 ;  /* 0x000000b20460723c */ /* 0x040ff000000810c4 */
[----:B------:R-:W-:Y:S01]  /*1d800*/  HMMA.1688.F32.TF32 R84, R4, R182, R200 ;  /* 0x000000b60454723c */ /* 0x000fe200000810c8 */
[----:B------:R-:W-:Y:S01]  /*1d810*/  LOP3.LUT R181, R0, 0x20, RZ, 0x3c, !PT ;  /* 0x0000002000b57812 */ /* 0x000fe200078e3cff */
[----:B------:R-:W-:Y:S01]  /*1d820*/  IMAD.MOV.U32 R136, RZ, RZ, R132 ;  /* 0x000000ffff887224 */ /* 0x000fe200078e0084 */
[----:B------:R-:W-:Y:S01]  /*1d830*/  LDS R148, [R176+UR7+0x13080] ;  /* 0x01308007b0947984 */ /* 0x000fe20008000800 */
[----:B------:R-:W-:-:S02]  /*1d840*/  IMAD.MOV.U32 R137, RZ, RZ, R133 ;  /* 0x000000ffff897224 */ /* 0x000fc400078e0085 */
[----:B------:R-:W-:Y:S01]  /*1d850*/  IMAD.MOV.U32 R138, RZ, RZ, R134 ;  /* 0x000000ffff8a7224 */ /* 0x000fe200078e0086 */
[----:B------:R-:W-:Y:S01]  /*1d860*/  LDS R150, [R176+UR7+0x13880] ;  /* 0x01388007b0967984 */ /* 0x000fe20008000800 */
[----:B--2---:R-:W-:Y:S03]  /*1d870*/  HMMA.1688.F32.TF32 R12, R4, R174, R192 ;  /* 0x000000ae040c723c */ /* 0x004fe600000810c0 */
[----:B------:R2:W-:Y:S04]  /*1d880*/  STL.64 [R1+0x370], R16 ;  /* 0x0003701001007387 */ /* 0x0005e80000100a00 */
[----:B------:R4:W-:Y:S01]  /*1d890*/  STL.64 [R1+0x378], R18 ;  /* 0x0003781201007387 */ /* 0x0009e20000100a00 */
[----:B------:R-:W-:-:S03]  /*1d8a0*/  IMAD.MOV.U32 R139, RZ, RZ, R135 ;  /* 0x000000ffff8b7224 */ /* 0x000fc600078e0087 */
[----:B------:R-:W-:Y:S04]  /*1d8b0*/  LDS R149, [R177+UR7+0x13080] ;  /* 0x01308007b1957984 */ /* 0x000fe80008000800 */
[----:B--2---:R-:W2:Y:S04]  /*1d8c0*/  LDL.LU R16, [R1+0xb0] ;  /* 0x0000b00001107983 */ /* 0x004ea80000300800 */
[----:B------:R-:W-:Y:S04]  /*1d8d0*/  STL.64 [R1+0x360], R72 ;  /* 0x0003604801007387 */ /* 0x000fe80000100a00 */
[----:B------:R-:W-:Y:S04]  /*1d8e0*/  STL.64 [R1+0x368], R74 ;  /* 0x0003684a01007387 */ /* 0x000fe80000100a00 */
[----:B------:R1:W-:Y:S04]  /*1d8f0*/  STL.64 [R1+0x350], R12 ;  /* 0x0003500c01007387 */ /* 0x0003e80000100a00 */
[----:B------:R1:W-:Y:S04]  /*1d900*/  STL.64 [R1+0x358], R14 ;  /* 0x0003580e01007387 */ /* 0x0003e80000100a00 */
[----:B------:R-:W2:Y:S04]  /*1d910*/  LDL.LU R17, [R1+0xb4] ;  /* 0x0000b40001117983 */ /* 0x000ea80000300800 */
[----:B----4-:R-:W2:Y:S04]  /*1d920*/  LDL.LU R18, [R1+0xb8] ;  /* 0x0000b80001127983 */ /* 0x010ea80000300800 */
[----:B------:R-:W2:Y:S04]  /*1d930*/  LDL.LU R19, [R1+0xbc] ;  /* 0x0000bc0001137983 */ /* 0x000ea80000300800 */
[----:B-1----:R-:W4:Y:S04]  /*1d940*/  LDL.LU R12, [R1+0x60] ;  /* 0x00006000010c7983 */ /* 0x002f280000300800 */
[----:B------:R-:W4:Y:S04]  /*1d950*/  LDL.LU R13, [R1+0x64] ;  /* 0x00006400010d7983 */ /* 0x000f280000300800 */
[----:B------:R-:W4:Y:S04]  /*1d960*/  LDL.LU R14, [R1+0x68] ;  /* 0x00006800010e7983 */ /* 0x000f280000300800 */
[----:B------:R-:W4:Y:S01]  /*1d970*/  LDL.LU R15, [R1+0x6c] ;  /* 0x00006c00010f7983 */ /* 0x000f220000300800 */
[C---:B------:R-:W-:Y:S03]  /*1d980*/  HMMA.1688.F32.TF32 R72, R4.reuse, R186, R204 ;  /* 0x000000ba0448723c */ /* 0x040fe600000810cc */
[----:B------:R-:W-:Y:S05]  /*1d990*/  LDS R151, [R177+UR7+0x13880] ;  /* 0x01388007b1977984 */ /* 0x000fea0008000800 */
        /* <DEDUP_REMOVED lines=9> */
[----:B------:R-:W-:Y:S04]  /*1da30*/  LDS R72, [R0+UR7+0x13080] ;  /* 0x0130800700487984 */ /* 0x000fe80008000800 */
[----:B------:R-:W-:Y:S01]  /*1da40*/  LDS R74, [R0+UR7+0x13880] ;  /* 0x01388007004a7984 */ /* 0x000fe20008000800 */
[C---:B-1----:R-:W-:Y:S03]  /*1da50*/  HMMA.1688.F32.TF32 R4, R8.reuse, R26, R28 ;  /* 0x0000001a0804723c */ /* 0x042fe6000008101c */
[----:B------:R-:W-:Y:S04]  /*1da60*/  LDS R73, [R181+UR7+0x13080] ;  /* 0x01308007b5497984 */ /* 0x000fe80008000800 */
[----:B------:R-:W1:Y:S01]  /*1da70*/  LDS R75, [R181+UR7+0x13880] ;  /* 0x01388007b54b7984 */ /* 0x000e620008000800 */
[C---:B------:R-:W-:Y:S11]  /*1da80*/  HMMA.1688.F32.TF32 R28, R8.reuse, R34, R20 ;  /* 0x00000022081c723c */ /* 0x040ff60000081014 */
[----:B------:R-:W-:Y:S04]  /*1da90*/  STL.64 [R1+0x2c0], R4 ;  /* 0x0002c00401007387 */ /* 0x000fe80000100a00 */
[----:B------:R1:W-:Y:S02]  /*1daa0*/  STL.64 [R1+0x2c8], R6 ;  /* 0x0002c80601007387 */ /* 0x0003e40000100a00 */
[C---:B-1----:R-:W-:Y:S02]  /*1dab0*/  HMMA.1688.F32.TF32 R4, R8.reuse, R50, R64 ;  /* 0x000000320804723c */ /* 0x042fe40000081040 */
[----:B------:R-:W-:Y:S06]  /*1dac0*/  STL.64 [R1+0x2a0], R28 ;  /* 0x0002a01c01007387 */ /* 0x000fec0000100a00 */
[C---:B---3--:R-:W-:Y:S01]  /*1dad0*/  HMMA.1688.F32.TF32 R20, R8.reuse, R38, R40 ;  /* 0x000000260814723c */ /* 0x048fe20000081028 */
[----:B------:R1:W-:Y:S07]  /*1dae0*/  STL.64 [R1+0x2a8], R30 ;  /* 0x0002a81e01007387 */ /* 0x0003ee0000100a00 */
[C---:B-1----:R-:W-:Y:S11]  /*1daf0*/  HMMA.1688.F32.TF32 R28, R8.reuse, R54, R76 ;  /* 0x00000036081c723c */ /* 0x042ff6000008104c */
[----:B------:R-:W-:Y:S04]  /*1db00*/  STL.64 [R1+0x250], R20 ;  /* 0x0002501401007387 */ /* 0x000fe80000100a00 */
[----:B------:R1:W-:Y:S04]  /*1db10*/  STL.64 [R1+0x258], R22 ;  /* 0x0002581601007387 */ /* 0x0003e80000100a00 */
[----:B------:R-:W-:Y:S04]  /*1db20*/  STL.64 [R1+0x240], R4 ;  /* 0x0002400401007387 */ /* 0x000fe80000100a00 */
[----:B------:R3:W-:Y:S01]  /*1db30*/  STL.64 [R1+0x248], R6 ;  /* 0x0002480601007387 */ /* 0x0007e20000100a00 */
[C---:B-1----:R-:W-:Y:S08]  /*1db40*/  HMMA.1688.F32.TF32 R20, R8.reuse, R58, R88 ;  /* 0x0000003a0814723c */ /* 0x042ff00000081058 */
[C---:B---3--:R-:W-:Y:S01]  /*1db50*/  HMMA.1688.F32.TF32 R4, R8.reuse, R62, R100 ;  /* 0x0000003e0804723c */ /* 0x048fe20000081064 */
[----:B------:R-:W-:Y:S04]  /*1db60*/  STL.64 [R1+0x230], R28 ;  /* 0x0002301c01007387 */ /* 0x000fe80000100a00 */
[----:B------:R1:W-:Y:S06]  /*1db70*/  STL.64 [R1+0x238], R30 ;  /* 0x0002381e01007387 */ /* 0x0003ec0000100a00 */
[----:B------:R-:W-:Y:S04]  /*1db80*/  STL.64 [R1+0x220], R20 ;  /* 0x0002201401007387 */ /* 0x000fe80000100a00 */
[----:B------:R3:W-:Y:S01]  /*1db90*/  STL.64 [R1+0x228], R22 ;  /* 0x0002281601007387 */ /* 0x0007e20000100a00 */
[C---:B-1----:R-:W-:Y:S03]  /*1dba0*/  HMMA.1688.F32.TF32 R28, R8.reuse, R110, R128 ;  /* 0x0000006e081c723c */ /* 0x042fe60000081080 */
[----:B------:R-:W-:Y:S04]  /*1dbb0*/  STL.64 [R1+0x200], R4 ;  /* 0x0002000401007387 */ /* 0x000fe80000100a00 */
[----:B------:R1:W-:Y:S01]  /*1dbc0*/  STL.64 [R1+0x208], R6 ;  /* 0x0002080601007387 */ /* 0x0003e20000100a00 */
[C---:B---3--:R-:W-:Y:S08]  /*1dbd0*/  HMMA.1688.F32.TF32 R20, R8.reuse, R114, R140 ;  /* 0x000000720814723c */ /* 0x048ff0000008108c */
        /* <DEDUP_REMOVED lines=17> */
[----:B---3--:R-:W-:Y:S01]  /*1dcf0*/  HMMA.1688.F32.TF32 R20, R8, R186, R224 ;  /* 0x000000ba0814723c */ /* 0x008fe200000810e0 */
[----:B------:R-:W-:-:S02]  /*1dd00*/  IMAD.MOV.U32 R160, RZ, RZ, R144 ;  /* 0x000000ffffa07224 */ /* 0x000fc400078e0090 */
[----:B------:R-:W-:Y:S01]  /*1dd10*/  IMAD.MOV.U32 R161, RZ, RZ, R145 ;  /* 0x000000ffffa17224 */ /* 0x000fe200078e0091 */
[----:B------:R-:W-:Y:S01]  /*1dd20*/  MOV R163, R147 ;  /* 0x0000009300a37202 */ /* 0x000fe20000000f00 */
[----:B------:R-:W-:Y:S01]  /*1dd30*/  IMAD.MOV.U32 R162, RZ, RZ, R146 ;  /* 0x000000ffffa27224 */ /* 0x000fe200078e0092 */
[----:B------:R-:W-:Y:S02]  /*1dd40*/  LDS R220, [R0+UR7+0x13100] ;  /* 0x0131000700dc7984 */ /* 0x000fe40008000800 */
[----:B-1----:R-:W-:Y:S03]  /*1dd50*/  HMMA.1688.F32.TF32 R4, R8, R190, R228 ;  /* 0x000000be0804723c */ /* 0x002fe600000810e4 */
[----:B------:R-:W-:Y:S04]  /*1dd60*/  STL.64 [R1+0x150], R28 ;  /* 0x0001501c01007387 */ /* 0x000fe80000100a00 */
[----:B------:R-:W-:Y:S01]  /*1dd70*/  STL.64 [R1+0x158], R30 ;  /* 0x0001581e01007387 */ /* 0x000fe20000100a00 */
[C---:B------:R-:W-:Y:S03]  /*1dd80*/  HMMA.1688.F32.TF32 R156, R72.reuse, R118, R156 ;  /* 0x00000076489c723c */ /* 0x040fe6000008109c */
[----:B------:R-:W-:Y:S04]  /*1dd90*/  LDS R222, [R0+UR7+0x13900] ;  /* 0x0139000700de7984 */ /* 0x000fe80008000800 */
[----:B------:R-:W-:Y:S04]  /*1dda0*/  STL.64 [R1+0xa0], R20 ;  /* 0x0000a01401007387 */ /* 0x000fe80000100a00 */
[----:B------:R-:W-:Y:S04]  /*1ddb0*/  STL.64 [R1+0xa8], R22 ;  /* 0x0000a81601007387 */ /* 0x000fe80000100a00 */
[----:B------:R-:W-:Y:S04]  /*1ddc0*/  STL.64 [R1+0x80], R4 ;  /* 0x0000800401007387 */ /* 0x000fe80000100a00 */
[----:B------:R2:W-:Y:S01]  /*1ddd0*/  STL.64 [R1+0x88], R6 ;  /* 0x0000880601007387 */ /* 0x0005e20000100a00 */
[C---:B------:R-:W-:Y:S03]  /*1dde0*/  HMMA.1688.F32.TF32 R168, R72.reuse, R122, R168 ;  /* 0x0000007a48a8723c */ /* 0x040fe600000810a8 */
[----:B------:R-:W-:Y:S04]  /*1ddf0*/  LDS R221, [R181+UR7+0x13100] ;  /* 0x01310007b5dd7984 */ /* 0x000fe80008000800 */
[----:B------:R-:W1:Y:S01]  /*1de00*/  LDS R223, [R181+UR7+0x13900] ;  /* 0x01390007b5df7984 */ /* 0x000e620008000800 */
[C---:B--2---:R-:W-:Y:S08]  /*1de10*/  HMMA.1688.F32.TF32 R4, R72.reuse, R26, R16 ;  /* 0x0000001a4804723c */ /* 0x044ff00000081010 */
[C---:B------:R-:W-:Y:S08]  /*1de20*/  HMMA.1688.F32.TF32 R8, R72.reuse, R38, R44 ;  /* 0x000000264808723c */ /* 0x040ff0000008102c */
[C---:B----4-:R-:W-:Y:S03]  /*1de30*/  HMMA.1688.F32.TF32 R12, R72.reuse, R34, R12 ;  /* 0x00000022480c723c */ /* 0x050fe6000008100c */
[----:B------:R-:W-:Y:S04]  /*1de40*/  STL.64 [R1+0x90], R4 ;  /* 0x0000900401007387 */ /* 0x000fe80000100a00 */
[----:B------:R2:W-:Y:S02]  /*1de50*/  STL.64 [R1+0x98], R6 ;  /* 0x0000980601007387 */ /* 0x0005e40000100a00 */
[C---:B--2---:R-:W-:Y:S10]  /*1de60*/  HMMA.1688.F32.TF32 R4, R72.reuse, R50, R68 ;  /* 0x000000324804723c */ /* 0x044ff40000081044 */
[----:B------:R-:W-:Y:S04]  /*1de70*/  STL.64 [R1+0x70], R12 ;  /* 0x0000700c01007387 */ /* 0x000fe80000100a00 */
[----:B------:R2:W-:Y:S04]  /*1de80*/  STL.64 [R1+0x78], R14 ;  /* 0x0000780e01007387 */ /* 0x0005e80000100a00 */
[----:B------:R-:W-:Y:S04]  /*1de90*/  STL.64 [R1+0x60], R8 ;  /* 0x0000600801007387 */ /* 0x000fe80000100a00 */
[----:B------:R3:W-:Y:S01]  /*1dea0*/  STL.64 [R1+0x68], R10 ;  /* 0x0000680a01007387 */ /* 0x0007e20000100a00 */
[C---:B--2---:R-:W-:Y:S03]  /*1deb0*/  HMMA.1688.F32.TF32 R12, R72.reuse, R54, R80 ;  /* 0x00000036480c723c */ /* 0x044fe60000081050 */
[----:B------:R-:W-:Y:S04]  /*1dec0*/  STL.64 [R1+0x50], R4 ;  /* 0x0000500401007387 */ /* 0x000fe80000100a00 */
[----:B------:R2:W-:Y:S01]  /*1ded0*/  STL.64 [R1+0x58], R6 ;  /* 0x0000580601007387 */ /* 0x0005e20000100a00 */
[C---:B---3--:R-:W-:Y:S08]  /*1dee0*/  HMMA.1688.F32.TF32 R8, R72.reuse, R58, R92 ;  /* 0x0000003a4808723c */ /* 0x048ff0000008105c */
[C---:B--2---:R-:W-:Y:S03]  /*1def0*/  HMMA.1688.F32.TF32 R4, R72.reuse, R62, R104 ;  /* 0x0000003e4804723c */ /* 0x044fe60000081068 */
[----:B------:R2:W-:Y:S04]  /*1df00*/  STL.64 [R1+0x40], R12 ;  /* 0x0000400c01007387 */ /* 0x0005e80000100a00 */
[----:B------:R3:W-:Y:S04]  /*1df10*/  STL.64 [R1+0x48], R14 ;  /* 0x0000480e01007387 */ /* 0x0007e80000100a00 */
[----:B------:R-:W4:Y:S04]  /*1df20*/  LDL.LU R16, [R1+0x190] ;  /* 0x0001900001107983 */ /* 0x000f280000300800 */
[----:B------:R-:W-:Y:S04]  /*1df30*/  STL.64 [R1+0x30], R8 ;  /* 0x0000300801007387 */ /* 0x000fe80000100a00 */
[----:B------:R1:W-:Y:S04]  /*1df40*/  STL.64 [R1+0x38], R10 ;  /* 0x0000380a01007387 */ /* 0x0003e80000100a00 */
[----:B------:R-:W-:Y:S04]  /*1df50*/  STL.64 [R1+0x20], R4 ;  /* 0x0000200401007387 */ /* 0x000fe80000100a00 */
[----:B------:R1:W-:Y:S04]  /*1df60*/  STL.64 [R1+0x28], R6 ;  /* 0x0000280601007387 */ /* 0x0003e80000100a00 */
[----:B------:R-:W4:Y:S04]  /*1df70*/  LDL.LU R17, [R1+0x194] ;  /* 0x0001940001117983 */ /* 0x000f280000300800 */
[----:B------:R-:W4:Y:S04]  /*1df80*/  LDL.LU R18, [R1+0x198] ;  /* 0x0001980001127983 */ /* 0x000f280000300800 */
[----:B------:R-:W4:Y:S04]  /*1df90*/  LDL.LU R19, [R1+0x19c] ;  /* 0x00019c0001137983 */ /* 0x000f280000300800 */
[----:B--2---:R-:W2:Y:S04]  /*1dfa0*/  LDL.LU R12, [R1+0x1f0] ;  /* 0x0001f000010c7983 */ /* 0x004ea80000300800 */
[----:B------:R-:W2:Y:S04]  /*1dfb0*/  LDL.LU R13, [R1+0x1f4] ;  /* 0x0001f400010d7983 */ /* 0x000ea80000300800 */
[----:B---3--:R-:W2:Y:S04]  /*1dfc0*/  LDL.LU R14, [R1+0x1f8] ;  /* 0x0001f800010e7983 */ /* 0x008ea80000300800 */
[----:B------:R-:W2:Y:S04]  /*1dfd0*/  LDL.LU R15, [R1+0x1fc] ;  /* 0x0001fc00010f7983 */ /* 0x000ea80000300800 */
[----:B------:R-:W1:Y:S04]  /*1dfe0*/  LDL.LU R20, [R1+0x210] ;  /* 0x0002100001147983 */ /* 0x000e680000300800 */
[----:B------:R-:W1:Y:S04]  /*1dff0*/  LDL.LU R21, [R1+0x214] ;  /* 0x0002140001157983 */ /* 0x000e680000300800 */
[----:B------:R-:W1:Y:S04]  /*1e000*/  LDL.LU R22, [R1+0x218] ;  /* 0x0002180001167983 */ /* 0x000e680000300800 */
[----:B------:R-:W1:Y:S04]  /*1e010*/  LDL.LU R23, [R1+0x21c] ;  /* 0x00021c0001177983 */ /* 0x000e680000300800 */
        /* <DEDUP_REMOVED lines=24> */
[C---:B------:R-:W-:Y:S08]  /*1e1a0*/  HMMA.1688.F32.TF32 R232, R72.reuse, R174, R232 ;  /* 0x000000ae48e8723c */ /* 0x040ff000000810e8 */
[C---:B------:R-:W-:Y:S08]  /*1e1b0*/  HMMA.1688.F32.TF32 R236, R72.reuse, R178, R236 ;  /* 0x000000b248ec723c */ /* 0x040ff000000810ec */
[C---:B------:R-:W-:Y:S08]  /*1e1c0*/  HMMA.1688.F32.TF32 R240, R72.reuse, R182, R240 ;  /* 0x000000b648f0723c */ /* 0x040ff000000810f0 */
[----:B------:R-:W-:Y:S08]  /*1e1d0*/  HMMA.1688.F32.TF32 R68, R72, R186, R160 ;  /* 0x000000ba4844723c */ /* 0x000ff000000810a0 */
[C---:B--2---:R-:W-:Y:S08]  /*1e1e0*/  HMMA.1688.F32.TF32 R12, R148.reuse, R58, R12 ;  /* 0x0000003a940c723c */ /* 0x044ff0000008100c */
[C---:B-1----:R-:W-:Y:S08]  /*1e1f0*/  HMMA.1688.F32.TF32 R8, R148.reuse, R54, R20 ;  /* 0x000000369408723c */ /* 0x042ff00000081014 */
[----:B---3--:R-:W-:Y:S08]  /*1e200*/  HMMA.1688.F32.TF32 R4, R148, R50, R28 ;  /* 0x000000329404723c */ /* 0x008ff0000008101c */
[C---:B----4-:R-:W-:Y:S08]  /*1e210*/  HMMA.1688.F32.TF32 R224, R72.reuse, R114, R144 ;  /* 0x0000007248e0723c */ /* 0x050ff00000081090 */
[C---:B------:R-:W-:Y:S08]  /*1e220*/  HMMA.1688.F32.TF32 R248, R72.reuse, R110, R132 ;  /* 0x0000006e48f8723c */ /* 0x040ff00000081084 */
[----:B------:R-:W-:Y:S08]  /*1e230*/  HMMA.1688.F32.TF32 R72, R72, R190, R136 ;  /* 0x000000be4848723c */ /* 0x000ff00000081088 */
[C---:B------:R-:W-:Y:S03]  /*1e240*/  HMMA.1688.F32.TF32 R160, R148.reuse, R34, R96 ;  /* 0x0000002294a0723c */ /* 0x040fe60000081060 */
[----:B------:R-:W-:Y:S04]  /*1e250*/  STL.64 [R1+0xfd0], R250 ;  /* 0x000fd0fa01007387 */ /* 0x000fe80000100a00 */
[----:B------:R-:W-:Y:S01]  /*1e260*/  STL.64 [R1+0xfc8], R248 ;  /* 0x000fc8f801007387 */ /* 0x000fe20000100a00 */
[C---:B------:R-:W-:Y:S03]  /*1e270*/  HMMA.1688.F32.TF32 R84, R148.reuse, R38, R84 ;  /* 0x000000269454723c */ /* 0x040fe60000081054 */
[----:B------:R-:W-:Y:S05]  /*1e280*/  STL.64 [R1+0xfe0], R226 ;  /* 0x000fe0e201007387 */ /* 0x000fea0000100a00 */
[C---:B------:R-:W-:Y:S01]  /*1e290*/  HMMA.1688.F32.TF32 R76, R148.reuse, R26, R124 ;  /* 0x0000001a944c723c */ /* 0x040fe2000008107c */
[----:B------:R1:W-:Y:S04]  /*1e2a0*/  STL.64 [R1+0xfd8], R224 ;  /* 0x000fd8e001007387 */ /* 0x0003e80000100a00 */
[----:B------:R-:W-:Y:S04]  /*1e2b0*/  STL.64 [R1+0xff0], R158 ;  /* 0x000ff09e01007387 */ /* 0x000fe80000100a00 */
[----:B------:R2:W-:Y:S04]  /*1e2c0*/  STL.64 [R1+0xfe8], R156 ;  /* 0x000fe89c01007387 */ /* 0x0005e80000100a00 */
[----:B------:R-:W-:Y:S04]  /*1e2d0*/  STL.64 [R1+0x1000], R170 ;  /* 0x001000aa01007387 */ /* 0x000fe80000100a00 */
[----:B------:R3:W-:Y:S04]  /*1e2e0*/  STL.64 [R1+0xff8], R168 ;  /* 0x000ff8a801007387 */ /* 0x0007e80000100a00 */
[----:B------:R-:W-:Y:S04]  /*1e2f0*/  STL.64 [R1+0x1018], R234 ;  /* 0x001018ea01007387 */ /* 0x000fe80000100a00 */
[----:B------:R-:W-:Y:S04]  /*1e300*/  STL.64 [R1+0x1010], R232 ;  /* 0x001010e801007387 */ /* 0x000fe80000100a00 */
[----:B------:R-:W-:Y:S04]  /*1e310*/  STL.64 [R1+0x1028], R238 ;  /* 0x001028ee01007387 */ /* 0x000fe80000100a00 */
        /* <DEDUP_REMOVED lines=87> */
[----:B------:R-:W-:-:S15]  /*1e890*/  HMMA.1688.F32.TF32 R16, R148, R62, R16 ;  /* 0x0000003e9410723c */ /* 0x000fde0000081010 */
[----:B------:R-:W-:-:S04]  /*1e8a0*/  NOP ;  /* 0x0000000000007918 */ /* 0x000fc80000000000 */
[----:B------:R-:W-:Y:S04]  /*1e8b0*/  STL.64 [R1+0x10c8], R18 ;  /* 0x0010c81201007387 */ /* 0x000fe80000100a00 */
[----:B------:R-:W-:Y:S01]  /*1e8c0*/  STL.64 [R1+0x10c0], R16 ;  /* 0x0010c01001007387 */ /* 0x000fe20000100a00 */
[----:B--2---:R-:W-:Y:S08]  /*1e8d0*/  HMMA.1688.F32.TF32 R92, R220, R54, R200 ;  /* 0x00000036dc5c723c */ /* 0x004ff000000810c8 */
[C---:B---3--:R-:W-:Y:S08]  /*1e8e0*/  HMMA.1688.F32.TF32 R28, R148.reuse, R114, R28 ;  /* 0x00000072941c723c */ /* 0x048ff0000008101c */
[C---:B----4-:R-:W-:Y:S08]  /*1e8f0*/  HMMA.1688.F32.TF32 R20, R148.reuse, R110, R20 ;  /* 0x0000006e9414723c */ /* 0x050ff00000081014 */
[C---:B------:R-:W-:Y:S11]  /*1e900*/  HMMA.1688.F32.TF32 R40, R148.reuse, R118, R40 ;  /* 0x000000769428723c */ /* 0x040ff60000081028 */
[----:B------:R-:W-:Y:S01]  /*1e910*/  STL.64 [R1+0x10d8], R22 ;  /* 0x0010d81601007387 */ /* 0x000fe20000100a00 */
[C---:B------:R-:W-:Y:S03]  /*1e920*/  HMMA.1688.F32.TF32 R44, R148.reuse, R122, R152 ;  /* 0x0000007a942c723c */ /* 0x040fe60000081098 */
[----:B------:R-:W-:Y:S04]  /*1e930*/  STL.64 [R1+0x10d0], R20 ;  /* 0x0010d01401007387 */ /* 0x000fe80000100a00 */
[----:B------:R-:W-:Y:S04]  /*1e940*/  STL.64 [R1+0x10e8], R30 ;  /* 0x0010e81e01007387 */ /* 0x000fe80000100a00 */
[----:B------:R-:W-:Y:S04]  /*1e950*/  STL.64 [R1+0x10e0], R28 ;  /* 0x0010e01c01007387 */ /* 0x000fe80000100a00 */
[----:B------:R-:W-:Y:S04]  /*1e960*/  STL.64 [R1+0x10f8], R42 ;  /* 0x0010f82a01007387 */ /* 0x000fe80000100a00 */
[----:B------:R-:W-:Y:S04]  /*1e970*/  STL.64 [R1+0x10f0], R40 ;  /* 0x0010f02801007387 */ /* 0x000fe80000100a00 */
[----:B------:R-:W-:Y:S04]  /*1e980*/  STL.64 [R1+0x1108], R46 ;  /* 0x0011082e01007387 */ /* 0x000fe80000100a00 */
[----:B------:R-:W-:Y:S04]  /*1e990*/  STL.64 [R1+0x1100], R44 ;  /* 0x0011002c01007387 */ /* 0x000fe80000100a00 */
        /* <DEDUP_REMOVED lines=40> */
[C---:B------:R-:W-:Y:S03]  /*1ec20*/  HMMA.1688.F32.TF32 R152, R148.reuse, R178, R140 ;  /* 0x000000b29498723c */ /* 0x040fe6000008108c */
[----:B------:R-:W2:Y:S04]  /*1ec30*/  LDL.LU R164, [R1+0x280] ;  /* 0x0002800001a47983 */ /* 0x000ea80000300800 */
[----:B------:R-:W2:Y:S04]  /*1ec40*/  LDL.LU R165, [R1+0x284] ;  /* 0x0002840001a57983 */ /* 0x000ea80000300800 */
[----:B------:R-:W2:Y:S01]  /*1ec50*/  LDL.LU R166, [R1+0x288] ;  /* 0x0002880001a67983 */ /* 0x000ea20000300800 */
[----:B------:R-:W-:Y:S03]  /*1ec60*/  HMMA.1688.F32.TF32 R144, R148, R186, R100 ;  /* 0x000000ba9490723c */ /* 0x000fe60000081064 */
[----:B------:R-:W2:Y:S04]  /*1ec70*/  LDL.LU R167, [R1+0x28c] ;  /* 0x00028c0001a77983 */ /* 0x000ea80000300800 */
[----:B------:R-:W2:Y:S01]  /*1ec80*/  LDL.LU R140, [R1+0x270] ;  /* 0x00027000018c7983 */ /* 0x000ea20000300800 */
[----:B------:R-:W-:Y:S03]  /*1ec90*/  HMMA.1688.F32.TF32 R100, R220, R62, R136 ;  /* 0x0000003edc64723c */ /* 0x000fe60000081088 */
[----:B------:R-:W2:Y:S04]  /*1eca0*/  LDL.LU R141, [R1+0x274] ;  /* 0x00027400018d7983 */ /* 0x000ea80000300800 */
[----:B------:R-:W2:Y:S04]  /*1ecb0*/  LDL.LU R142, [R1+0x278] ;  /* 0x00027800018e7983 */ /* 0x000ea80000300800 */
[----:B------:R-:W2:Y:S01]  /*1ecc0*/  LDL.LU R143, [R1+0x27c] ;  /* 0x00027c00018f7983 */ /* 0x000ea20000300800 */
[----:B------:R-:W-:Y:S03]  /*1ecd0*/  HMMA.1688.F32.TF32 R80, R148, R182, R128 ;  /* 0x000000b69450723c */ /* 0x000fe60000081080 */
[----:B------:R-:W2:Y:S04]  /*1ece0*/  LDL.LU R136, [R1+0x260] ;  /* 0x0002600001887983 */ /* 0x000ea80000300800 */
[----:B------:R-:W2:Y:S04]  /*1ecf0*/  LDL.LU R137, [R1+0x264] ;  /* 0x0002640001897983 */ /* 0x000ea80000300800 */
[----:B------:R-:W2:Y:S04]  /*1ed00*/  LDL.LU R138, [R1+0x268] ;  /* 0x00026800018a7983 */ /* 0x000ea80000300800 */
[----:B------:R-:W2:Y:S01]  /*1ed10*/  LDL.LU R139, [R1+0x26c] ;  /* 0x00026c00018b7983 */ /* 0x000ea20000300800 */
[----:B------:R-:W-:Y:S03]  /*1ed20*/  HMMA.1688.F32.TF32 R104, R220, R110, R124 ;  /* 0x0000006edc68723c */ /* 0x000fe6000008107c */
        /* <DEDUP_REMOVED lines=41> */
[----:B------:R-:W-:Y:S01]  /*1efc0*/  HMMA.1688.F32.TF32 R148, R148, R190, R208 ;  /* 0x000000be9494723c */ /* 0x000fe200000810d0 */
[----:B------:R-:W-:Y:S04]  /*1efd0*/  LDS R208, [R176+UR7+0x13100] ;  /* 0x01310007b0d07984 */ /* 0x000fe80008000800 */
[----:B------:R-:W-:Y:S04]  /*1efe0*/  LDS R210, [R176+UR7+0x13900] ;  /* 0x01390007b0d27984 */ /* 0x000fe80008000800 */
[----:B------:R-:W-:Y:S04]  /*1eff0*/  LDS R209, [R177+UR7+0x13100] ;  /* 0x01310007b1d17984 */ /* 0x000fe80008000800 */
[----:B------:R-:W2:Y:S02]  /*1f000*/  LDS R211, [R177+UR7+0x13900] ;  /* 0x01390007b1d37984 */ /* 0x000ea40008000800 */
[C---:B--2---:R-:W-:Y:S08]  /*1f010*/  HMMA.1688.F32.TF32 R12, R208.reuse, R34, R8 ;  /* 0x00000022d00c723c */ /* 0x044ff00000081008 */
[C---:B---3--:R-:W-:Y:S08]  /*1f020*/  HMMA.1688.F32.TF32 R8, R208.reuse, R38, R4 ;  /* 0x00000026d008723c */ /* 0x048ff00000081004 */
[C---:B------:R-:W-:Y:S03]  /*1f030*/  HMMA.1688.F32.TF32 R4, R208.reuse, R50, R84 ;  /* 0x00000032d004723c */ /* 0x040fe60000081054 */
[----:B------:R-:W-:Y:S04]  /*1f040*/  STL.64 [R1], R12 ;  /* 0x0000000c01007387 */ /* 0x000fe80000100a00 */
[----:B------:R1:W-:Y:S04]  /*1f050*/  STL.64 [R1+0x8], R14 ;  /* 0x0000080e01007387 */ /* 0x0003e80000100a00 */
[----:B------:R-:W-:Y:S04]  /*1f060*/  STL.64 [R1+0x10], R8 ;  /* 0x0000100801007387 */ /* 0x000fe80000100a00 */
[----:B------:R2:W-:Y:S01]  /*1f070*/  STL.64 [R1+0x18], R10 ;  /* 0x0000180a01007387 */ /* 0x0005e20000100a00 */
[C---:B-1----:R-:W-:Y:S03]  /*1f080*/  HMMA.1688.F32.TF32 R12, R208.reuse, R54, R160 ;  /* 0x00000036d00c723c */ /* 0x042fe600000810a0 */
[----:B------:R-:W-:Y:S04]  /*1f090*/  STL.64 [R1+0xc0], R4 ;  /* 0x0000c00401007387 */ /* 0x000fe80000100a00 */
[----:B------:R4:W-:Y:S01]  /*1f0a0*/  STL.64 [R1+0xc8], R6 ;  /* 0x0000c80601007387 */ /* 0x0009e20000100a00 */
[C---:B--2---:R-:W-:Y:S08]  /*1f0b0*/  HMMA.1688.F32.TF32 R8, R208.reuse, R58, R76 ;  /* 0x0000003ad008723c */ /* 0x044ff0000008104c */
[C---:B----4-:R-:W-:Y:S03]  /*1f0c0*/  HMMA.1688.F32.TF32 R4, R208.reuse, R62, R72 ;  /* 0x0000003ed004723c */ /* 0x050fe60000081048 */
        /* <DEDUP_REMOVED lines=26> */
[----:B-1----:R-:W-:Y:S03]  /*1f270*/  HMMA.1688.F32.TF32 R4, R208, R190, R244 ;  /* 0x000000bed004723c */ /* 0x002fe600000810f4 */
[----:B------:R-:W-:Y:S04]  /*1f280*/  STL.64 [R1+0x2f0], R12 ;  /* 0x0002f00c01007387 */ /* 0x000fe80000100a00 */
[----:B------:R-:W-:Y:S04]  /*1f290*/  STL.64 [R1+0x2f8], R14 ;  /* 0x0002f80e01007387 */ /* 0x000fe80000100a00 */
[----:B------:R-:W2:Y:S04]  /*1f2a0*/  LDL.LU R244, [R1+0x820] ;  /* 0x0008200001f47983 */ /* 0x000ea80000300800 */
[----:B------:R-:W-:Y:S04]  /*1f2b0*/  STL.64 [R1+0x460], R8 ;  /* 0x0004600801007387 */ /* 0x000fe80000100a00 */
[----:B------:R-:W-:Y:S04]  /*1f2c0*/  STL.64 [R1+0x468], R10 ;  /* 0x0004680a01007387 */ /* 0x000fe80000100a00 */
[----:B------:R1:W-:Y:S04]  /*1f2d0*/  STL.64 [R1+0x430], R4 ;  /* 0x0004300401007387 */ /* 0x0003e80000100a00 */
[----:B------:R3:W-:Y:S04]  /*1f2e0*/  STL.64 [R1+0x438], R6 ;  /* 0x0004380601007387 */ /* 0x0007e80000100a00 */
[----:B------:R-:W2:Y:S04]  /*1f2f0*/  LDL.LU R245, [R1+0x824] ;  /* 0x0008240001f57983 */ /* 0x000ea80000300800 */
[----:B------:R-:W2:Y:S04]  /*1f300*/  LDL.LU R246, [R1+0x828] ;  /* 0x0008280001f67983 */ /* 0x000ea80000300800 */
[----:B------:R-:W2:Y:S04]  /*1f310*/  LDL.LU R247, [R1+0x82c] ;  /* 0x00082c0001f77983 */ /* 0x000ea80000300800 */
        /* <DEDUP_REMOVED lines=8> */
[----:B------:R-:W2:Y:S01]  /*1f3a0*/  LDL.LU R232, [R1+0x400] ;  /* 0x0004000001e87983 */ /* 0x000ea20000300800 */
[----:B------:R-:W-:-:S03]  /*1f3b0*/  IMAD.MOV.U32 R237, RZ, RZ, R3 ;  /* 0x000000ffffed7224 */ /* 0x000fc600078e0003 */
[----:B------:R-:W2:Y:S01]  /*1f3c0*/  LDL.LU R252, [R1+0x1160] ;  /* 0x0011600001fc7983 */ /* 0x000ea20000300800 */
[----:B------:R-:W-:-:S03]  /*1f3d0*/  MOV R238, R32 ;  /* 0x0000002000ee7202 */ /* 0x000fc60000000f00 */
[----:B------:R-:W3:Y:S01]  /*1f3e0*/  LDL.LU R33, [R1+0x115c] ;  /* 0x00115c0001217983 */ /* 0x000ee20000300800 */
[----:B------:R-:W-:-:S03]  /*1f3f0*/  IMAD.MOV.U32 R239, RZ, RZ, R24 ;  /* 0x000000ffffef7224 */ /* 0x000fc600078e0018 */
[----:B------:R-:W3:Y:S04]  /*1f400*/  LDL.LU R25, [R1+0x1158] ;  /* 0x0011580001197983 */ /* 0x000ee80000300800 */
[----:B------:R-:W3:Y:S04]  /*1f410*/  LDL.LU R2, [R1+0x1154] ;  /* 0x0011540001027983 */ /* 0x000ee80000300800 */
[----:B------:R-:W3:Y:S04]  /*1f420*/  LDL.LU R3, [R1+0x1150] ;  /* 0x0011500001037983 */ /* 0x000ee80000300800 */
        /* <DEDUP_REMOVED lines=9> */
[----:B----4-:R-:W-:-:S03]  /*1f4c0*/  IMAD.MOV.U32 R73, RZ, RZ, R24 ;  /* 0x000000ffff497224 */ /* 0x010fc600078e0018 */
[----:B------:R-:W4:Y:S04]  /*1f4d0*/  LDL.LU R24, [R1+0x113c] ;  /* 0x00113c0001187983 */ /* 0x000f280000300800 */
[----:B------:R-:W4:Y:S04]  /*1f4e0*/  LDL.LU R74, [R1+0x538] ;  /* 0x00053800014a7983 */ /* 0x000f280000300800 */
[----:B------:R-:W4:Y:S04]  /*1f4f0*/  LDL.LU R75, [R1+0x53c] ;  /* 0x00053c00014b7983 */ /* 0x000f280000300800 */
[----:B------:R-:W4:Y:S01]  /*1f500*/  LDL.LU R76, [R1+0x590] ;  /* 0x00059000014c7983 */ /* 0x000f220000300800 */
[----:B--2---:R-:W-:-:S03]  /*1f510*/  MOV R77, R252 ;  /* 0x000000fc004d7202 */ /* 0x004fc60000000f00 */
[----:B------:R-:W2:Y:S01]  /*1f520*/  LDL.LU R252, [R1+0x1138] ;  /* 0x0011380001fc7983 */ /* 0x000ea20000300800 */
[----:B---3--:R-:W-:-:S03]  /*1f530*/  IMAD.MOV.U32 R78, RZ, RZ, R32 ;  /* 0x000000ffff4e7224 */ /* 0x008fc600078e0020 */
[----:B------:R-:W3:Y:S01]  /*1f540*/  LDL.LU R32, [R1+0x1134] ;  /* 0x0011340001207983 */ /* 0x000ee20000300800 */
[----:B----4-:R-:W-:-:S03]  /*1f550*/  IMAD.MOV.U32 R79, RZ, RZ, R24 ;  /* 0x000000ffff4f7224 */ /* 0x010fc600078e0018 */
[----:B------:R-:W4:Y:S04]  /*1f560*/  LDL.LU R24, [R1+0x1130] ;  /* 0x0011300001187983 */ /* 0x000f280000300800 */
[----:B------:R-:W2:Y:S04]  /*1f570*/  LDL.LU R84, [R1+0x5d0] ;  /* 0x0005d00001547983 */ /* 0x000ea80000300800 */
[----:B------:R-:W2:Y:S04]  /*1f580*/  LDL.LU R85, [R1+0x5d4] ;  /* 0x0005d40001557983 */ /* 0x000ea80000300800 */
[----:B------:R-:W2:Y:S04]  /*1f590*/  LDL.LU R86, [R1+0x5d8] ;  /* 0x0005d80001567983 */ /* 0x000ea80000300800 */
[----:B------:R-:W2:Y:S04]  /*1f5a0*/  LDL.LU R87, [R1+0x5dc] ;  /* 0x0005dc0001577983 */ /* 0x000ea80000300800 */
[----:B-1----:R-:W2:Y:S04]  /*1f5b0*/  LDL.LU R4, [R1+0x630] ;  /* 0x0006300001047983 */ /* 0x002ea80000300800 */
        /* <DEDUP_REMOVED lines=31> */
[----:B------:R-:W-:-:S03]  /*1f7b0*/  MOV R68, R3 ;  /* 0x0000000300447202 */ /* 0x000fc60000000f00 */
[----:B------:R-:W2:Y:S01]  /*1f7c0*/  LDL.LU R160, [R1+0x5c0] ;  /* 0x0005c00001a07983 */ /* 0x000ea20000300800 */
[----:B------:R-:W-:-:S03]  /*1f7d0*/  IMAD.MOV.U32 R69, RZ, RZ, R2 ;  /* 0x000000ffff457224 */ /* 0x000fc600078e0002 */
[----:B------:R-:W2:Y:S01]  /*1f7e0*/  LDL.LU R161, [R1+0x5c4] ;  /* 0x0005c40001a17983 */ /* 0x000ea20000300800 */
[----:B---3--:R-:W-:Y:S02]  /*1f7f0*/  IMAD.MOV.U32 R163, RZ, RZ, R32 ;  /* 0x000000ffffa37224 */ /* 0x008fe400078e0020 */
[----:B----4-:R-:W-:Y:S02]  /*1f800*/  IMAD.MOV.U32 R162, RZ, RZ, R24 ;  /* 0x000000ffffa27224 */ /* 0x010fe400078e0018 */
[----:B------:R-:W3:Y:S04]  /*1f810*/  LDL.LU R24, [R1+0x112c] ;  /* 0x00112c0001187983 */ /* 0x000ee80000300800 */
[----:B------:R-:W4:Y:S04]  /*1f820*/  LDL.LU R32, [R1+0x1128] ;  /* 0x0011280001207983 */ /* 0x000f280000300800 */
[----:B------:R-:W2:Y:S04]  /*1f830*/  LDL.LU R3, [R1+0x1124] ;  /* 0x0011240001037983 */ /* 0x000ea80000300800 */
[----:B------:R-:W3:Y:S01]  /*1f840*/  LDL.LU R2, [R1+0x1120] ;  /* 0x0011200001027983 */ /* 0x000ee20000300800 */
[----:B------:R-:W-:-:S02]  /*1f850*/  IMAD.MOV.U32 R70, RZ, RZ, R25 ;  /* 0x000000ffff467224 */ /* 0x000fc400078e0019 */
        /* <DEDUP_REMOVED lines=11> */
[----:B------:R-:W-:Y:S03]  /*1f910*/  HMMA.1688.F32.TF32 R132, R220, R122, R228 ;  /* 0x0000007adc84723c */ /* 0x000fe600000810e4 */
[----:B------:R-:W4:Y:S04]  /*1f920*/  LDL.LU R248, [R1+0x8a0] ;  /* 0x0008a00001f87983 */ /* 0x000f280000300800 */
[----:B------:R-:W4:Y:S01]  /*1f930*/  LDL.LU R249, [R1+0x8a4] ;  /* 0x0008a40001f97983 */ /* 0x000f220000300800 */
[-C--:B------:R-:W-:Y:S03]  /*1f940*/  HMMA.1688.F32.TF32 R228, R208, R26.reuse, R216 ;  /* 0x0000001ad0e4723c */ /* 0x080fe600000810d8 */
[----:B------:R-:W4:Y:S04]  /*1f950*/  LDL.LU R250, [R1+0x8a8] ;  /* 0x0008a80001fa7983 */ /* 0x000f280000300800 */
[----:B------:R-:W4:Y:S01]  /*1f960*/  LDL.LU R251, [R1+0x8ac] ;  /* 0x0008ac0001fb7983 */ /* 0x000f220000300800 */
[C---:B------:R-:W-:Y:S03]  /*1f970*/  HMMA.1688.F32.TF32 R196, R220.reuse, R26, R196 ;  /* 0x0000001adcc4723c */ /* 0x040fe600000810c4 */
[----:B------:R-:W-:Y:S04]  /*1f980*/  LDS R216, [R176+UR7+0x13180] ;  /* 0x01318007b0d87984 */ /* 0x000fe80008000800 */
[----:B------:R-:W-:Y:S01]  /*1f990*/  LDS R218, [R176+UR7+0x13980] ;  /* 0x01398007b0da7984 */ /* 0x000fe20008000800 */
[C---:B------:R-:W-:Y:S03]  /*1f9a0*/  HMMA.1688.F32.TF32 R204, R220.reuse, R34, R204 ;  /* 0x00000022dccc723c */ /* 0x040fe600000810cc */
[----:B------:R-:W-:Y:S04]  /*1f9b0*/  LDS R217, [R177+UR7+0x13180] ;  /* 0x01318007b1d97984 */ /* 0x000fe80008000800 */
[----:B------:R-:W-:Y:S01]  /*1f9c0*/  LDS R219, [R177+UR7+0x13980] ;  /* 0x01398007b1db7984 */ /* 0x000fe20008000800 */
[C---:B------:R-:W-:Y:S08]  /*1f9d0*/  HMMA.1688.F32.TF32 R192, R220.reuse, R38, R192 ;  /* 0x00000026dcc0723c */ /* 0x040ff000000810c0 */
[C---:B------:R-:W-:Y:S08]  /*1f9e0*/  HMMA.1688.F32.TF32 R88, R220.reuse, R50, R88 ;  /* 0x00000032dc58723c */ /* 0x040ff00000081058 */
[C---:B------:R-:W-:Y:S08]  /*1f9f0*/  HMMA.1688.F32.TF32 R96, R220.reuse, R58, R96 ;  /* 0x0000003adc60723c */ /* 0x040ff00000081060 */
[C---:B------:R-:W-:Y:S08]  /*1fa00*/  HMMA.1688.F32.TF32 R124, R220.reuse, R114, R124 ;  /* 0x00000072dc7c723c */ /* 0x040ff0000008107c */
[C---:B------:R-:W-:Y:S08]  /*1fa10*/  HMMA.1688.F32.TF32 R128, R220.reuse, R118, R128 ;  /* 0x00000076dc80723c */ /* 0x040ff00000081080 */
[C---:B------:R-:W-:Y:S08]  /*1fa20*/  HMMA.1688.F32.TF32 R136, R220.reuse, R174, R136 ;  /* 0x000000aedc88723c */ /* 0x040ff00000081088 */
[----:B------:R-:W-:Y:S01]  /*1fa30*/  HMMA.1688.F32.TF32 R140, R220, R178, R140 ;  /* 0x000000b2dc8c723c */ /* 0x000fe2000008108c */
[----:B--2---:R-:W-:Y:S01]  /*1fa40*/  MOV R209, R3 ;  /* 0x0000000300d17202 */ /* 0x004fe20000000f00 */
[----:B---3--:R-:W-:-:S02]  /*1fa50*/  IMAD.MOV.U32 R208, RZ, RZ, R2 ;  /* 0x000000ffffd07224 */ /* 0x008fc400078e0002 */
[----:B------:R-:W2:Y:S04]  /*1fa60*/  LDL.LU R2, [R1+0x1114] ;  /* 0x0011140001027983 */ /* 0x000ea80000300800 */
[----:B------:R-:W3:Y:S01]  /*1fa70*/  LDL.LU R3, [R1+0x1110] ;  /* 0x0011100001037983 */ /* 0x000ee20000300800 */
[C---:B------:R-:W-:Y:S08]  /*1fa80*/  HMMA.1688.F32.TF32 R164, R220.reuse, R182, R164 ;  /* 0x000000b6dca4723c */ /* 0x040ff000000810a4 */
[C---:B------:R-:W-:Y:S08]  /*1fa90*/  HMMA.1688.F32.TF32 R200, R220.reuse, R186, R200 ;  /* 0x000000badcc8723c */ /* 0x040ff000000810c8 */
[----:B------:R-:W-:Y:S01]  /*1faa0*/  HMMA.1688.F32.TF32 R220, R220, R190, R212 ;  /* 0x000000bedcdc723c */ /* 0x000fe200000810d4 */
[----:B------:R-:W-:Y:S04]  /*1fab0*/  LDS R212, [R0+UR7+0x13180] ;  /* 0x0131800700d47984 */ /* 0x000fe80008000800 */
[----:B------:R-:W-:Y:S04]  /*1fac0*/  LDS R214, [R0+UR7+0x13980] ;  /* 0x0139800700d67984 */ /* 0x000fe80008000800 */
[----:B------:R-:W-:Y:S04]  /*1fad0*/  LDS R213, [R181+UR7+0x13180] ;  /* 0x01318007b5d57984 */ /* 0x000fe80008000800 */
[----:B------:R-:W1:Y:S02]  /*1fae0*/  LDS R215, [R181+UR7+0x13980] ;  /* 0x01398007b5d77984 */ /* 0x000e640008000800 */
[C---:B-1----:R-:W-:Y:S08]  /*1faf0*/  HMMA.1688.F32.TF32 R44, R212.reuse, R26, R44 ;  /* 0x0000001ad42c723c */ /* 0x042ff0000008102c */
[C---:B------:R-:W-:Y:S08]  /*1fb00*/  HMMA.1688.F32.TF32 R40, R212.reuse, R34, R40 ;  /* 0x00000022d428723c */ /* 0x040ff00000081028 */
[C---:B------:R-:W-:Y:S08]  /*1fb10*/  HMMA.1688.F32.TF32 R28, R212.reuse, R38, R28 ;  /* 0x00000026d41c723c */ /* 0x040ff0000008101c */
[C---:B------:R-:W-:Y:S01]  /*1fb20*/  HMMA.1688.F32.TF32 R20, R212.reuse, R50, R20 ;  /* 0x00000032d414723c */ /* 0x040fe20000081014 */
[----:B------:R-:W-:Y:S07]  /*1fb30*/  STL.64 [R1+0x470], R44 ;  /* 0x0004702c01007387 */ /* 0x000fee0000100a00 */
[C---:B------:R-:W-:Y:S01]  /*1fb40*/  HMMA.1688.F32.TF32 R16, R212.reuse, R54, R16 ;  /* 0x00000036d410723c */ /* 0x040fe20000081010 */
[----:B------:R1:W-:Y:S07]  /*1fb50*/  STL.64 [R1+0x478], R46 ;  /* 0x0004782e01007387 */ /* 0x0003ee0000100a00 */
[C---:B------:R-:W-:Y:S01]  /*1fb60*/  HMMA.1688.F32.TF32 R12, R212.reuse, R58, R12 ;  /* 0x0000003ad40c723c */ /* 0x040fe2000008100c */
[----:B-1----:R-:W5:Y:S04]  /*1fb70*/  LDL.LU.64 R46, [R1+0x1108] ;  /* 0x00110800012e7983 */ /* 0x002f680000300a00 */
[----:B------:R-:W5:Y:S03]  /*1fb80*/  LDL.LU.64 R44, [R1+0x1100] ;  /* 0x00110000012c7983 */ /* 0x000f660000300a00 */
[C---:B------:R-:W-:Y:S01]  /*1fb90*/  HMMA.1688.F32.TF32 R8, R212.reuse, R62, R8 ;  /* 0x0000003ed408723c */ /* 0x040fe20000081008 */
[----:B------:R-:W-:Y:S04]  /*1fba0*/  STL.64 [R1+0x480], R40 ;  /* 0x0004802801007387 */ /* 0x000fe80000100a00 */
[----:B------:R1:W-:Y:S03]  /*1fbb0*/  STL.64 [R1+0x488], R42 ;  /* 0x0004882a01007387 */ /* 0x0003e60000100a00 */
[C---:B------:R-:W-:Y:S01]  /*1fbc0*/  HMMA.1688.F32.TF32 R4, R212.reuse, R110, R4 ;  /* 0x0000006ed404723c */ /* 0x040fe20000081004 */
[----:B-1----:R-:W5:Y:S04]  /*1fbd0*/  LDL.LU.64 R42, [R1+0x10f8] ;  /* 0x0010f800012a7983 */ /* 0x002f680000300a00 */
[----:B------:R-:W5:Y:S04]  /*1fbe0*/  LDL.LU.64 R40, [R1+0x10f0] ;  /* 0x0010f00001287983 */ /* 0x000f680000300a00 */
[----:B------:R-:W-:Y:S04]  /*1fbf0*/  STL.64 [R1+0x490], R28 ;  /* 0x0004901c01007387 */ /* 0x000fe80000100a00 */
[----:B------:R1:W-:Y:S01]  /*1fc00*/  STL.64 [R1+0x498], R30 ;  /* 0x0004981e01007387 */ /* 0x0003e20000100a00 */
[C---:B------:R-:W-:Y:S03]  /*1fc10*/  HMMA.1688.F32.TF32 R84, R212.reuse, R114, R84 ;  /* 0x00000072d454723c */ /* 0x040fe60000081054 */
        /* <DEDUP_REMOVED lines=14> */
[----:B------:R-:W-:Y:S01]  /*1fd00*/  HMMA.1688.F32.TF32 R72, R212, R174, R72 ;  /* 0x000000aed448723c */ /* 0x000fe20000081048 */
[----:B----4-:R-:W-:-:S02]  /*1fd10*/  IMAD.MOV.U32 R210, RZ, RZ, R32 ;  /* 0x000000ffffd27224 */ /* 0x010fc400078e0020 */
        /* <DEDUP_REMOVED lines=12> */
[----:B------:R-:W4:Y:S04]  /*1fde0*/  LDL.LU R32, [R1+0x948] ;  /* 0x0009480001207983 */ /* 0x000f280000300800 */
        /* <DEDUP_REMOVED lines=8> */
[----:B------:R-:W-:-:S02]  /*1fe70*/  IMAD.MOV.U32 R211, RZ, RZ, R24 ;  /* 0x000000ffffd37224 */ /* 0x000fc400078e0018 */
        /* <DEDUP_REMOVED lines=12> */
[----:B------:R-:W4:Y:S04]  /*1ff40*/  LDL R24, [R1+0xf64] ;  /* 0x000f640001187983 */ /* 0x000f280000100800 */
        /* <DEDUP_REMOVED lines=12> */
[----:B------:R-:W-:Y:S03]  /*20010*/  HMMA.1688.F32.TF32 R244, R216, R54, R244 ;  /* 0x00000036d8f4723c */ /* 0x000fe600000810f4 */
[----:B-1----:R-:W5:Y:S04]  /*20020*/  LDL.LU.64 R238, [R1+0x1028] ;  /* 0x0010280001ee7983 */ /* 0x002f680000300a00 */
[----:B------:R-:W5:Y:S04]  /*20030*/  LDL.LU.64 R236, [R1+0x1020] ;  /* 0x0010200001ec7983 */ /* 0x000f680000300a00 */
[----:B------:R-:W5:Y:S04]  /*20040*/  LDL.LU.64 R234, [R1+0x1018] ;  /* 0x0010180001ea7983 */ /* 0x000f680000300a00 */
[----:B------:R-:W5:Y:S04]  /*20050*/  LDL.LU.64 R232, [R1+0x1010] ;  /* 0x0010100001e87983 */ /* 0x000f680000300a00 */
[----:B------:R3:W-:Y:S04]  /*20060*/  STL.64 [R1+0x600], R212 ;  /* 0x000600d401007387 */ /* 0x0007e80000100a00 */
[----:B------:R1:W-:Y:S01]  /*20070*/  STL.64 [R1+0x608], R214 ;  /* 0x000608d601007387 */ /* 0x0003e20000100a00 */
[----:B---3--:R-:W-:-:S02]  /*20080*/  IMAD.MOV.U32 R212, RZ, RZ, R3 ;  /* 0x000000ffffd47224 */ /* 0x008fc400078e0003 */
[----:B--2---:R-:W-:Y:S01]  /*20090*/  IMAD.MOV.U32 R213, RZ, RZ, R2 ;  /* 0x000000ffffd57224 */ /* 0x004fe200078e0002 */
[----:B------:R-:W2:Y:S01]  /*200a0*/  LDL.LU R3, [R1+0x100c] ;  /* 0x00100c0001037983 */ /* 0x000ea20000300800 */
[----:B-1----:R-:W-:Y:S01]  /*200b0*/  MOV R214, R33 ;  /* 0x0000002100d67202 */ /* 0x002fe20000000f00 */
[----:B------:R-:W-:Y:S02]  /*200c0*/  IMAD.MOV.U32 R215, RZ, RZ, R25 ;  /* 0x000000ffffd77224 */ /* 0x000fe400078e0019 */
[----:B------:R-:W3:Y:S04]  /*200d0*/  LDL.LU R2, [R1+0x1008] ;  /* 0x0010080001027983 */ /* 0x000ee80000300800 */
[----:B------:R-:W-:Y:S01]  /*200e0*/  STL.64 [R1+0x5f0], R168 ;  /* 0x0005f0a801007387 */ /* 0x000fe20000100a00 */
[C---:B------:R-:W-:Y:S03]  /*200f0*/  HMMA.1688.F32.TF32 R212, R216.reuse, R58, R212 ;  /* 0x0000003ad8d4723c */ /* 0x040fe600000810d4 */
[----:B------:R1:W-:Y:S04]  /*20100*/  STL.64 [R1+0x5f8], R170 ;  /* 0x0005f8aa01007387 */ /* 0x0003e80000100a00 */
[----:B-1----:R-:W5:Y:S04]  /*20110*/  LDL.LU.64 R170, [R1+0x1000] ;  /* 0x0010000001aa7983 */ /* 0x002f680000300a00 */
[----:B------:R-:W5:Y:S04]  /*20120*/  LDL.LU.64 R168, [R1+0xff8] ;  /* 0x000ff80001a87983 */ /* 0x000f680000300a00 */
[----:B------:R-:W2:Y:S04]  /*20130*/  LDL R25, [R1+0xf80] ;  /* 0x000f800001197983 */ /* 0x000ea80000100800 */
[----:B------:R-:W-:Y:S04]  /*20140*/  STL.64 [R1+0x5e0], R156 ;  /* 0x0005e09c01007387 */ /* 0x000fe80000100a00 */
[----:B------:R1:W-:Y:S04]  /*20150*/  STL.64 [R1+0x5e8], R158 ;  /* 0x0005e89e01007387 */ /* 0x0003e80000100a00 */
[----:B-1----:R-:W5:Y:S04]  /*20160*/  LDL.LU.64 R158, [R1+0xff0] ;  /* 0x000ff000019e7983 */ /* 0x002f680000300a00 */
[----:B------:R-:W5:Y:S04]  /*20170*/  LDL.LU.64 R156, [R1+0xfe8] ;  /* 0x000fe800019c7983 */ /* 0x000f680000300a00 */
        /* <DEDUP_REMOVED lines=10> */
[----:B-1----:R-:W3:Y:S04]  /*20220*/  LDL.LU.64 R246, [R1+0xfc0] ;  /* 0x000fc00001f67983 */ /* 0x002ee80000300a00 */
[----:B------:R-:W3:Y:S04]  /*20230*/  LDL.LU.64 R244, [R1+0xfb8] ;  /* 0x000fb80001f47983 */ /* 0x000ee80000300a00 */
[----:B------:R-:W3:Y:S04]  /*20240*/  LDL.LU R27, [R1+0x94c] ;  /* 0x00094c00011b7983 */ /* 0x000ee80000300800 */
[----:B------:R-:W-:Y:S04]  /*20250*/  STL.64 [R1+0x620], R212 ;  /* 0x000620d401007387 */ /* 0x000fe80000100a00 */
[----:B------:R-:W-:Y:S04]  /*20260*/  STL.64 [R1+0x628], R214 ;  /* 0x000628d601007387 */ /* 0x000fe80000100a00 */
[----:B------:R-:W3:Y:S01]  /*20270*/  LDL.LU R26, [R1+0x950] ;  /* 0x00095000011a7983 */ /* 0x000ee20000300800 */
[----:B------:R-:W-:-:S15]  /*20280*/  HMMA.1688.F32.TF32 R208, R216, R62, R208 ;  /* 0x0000003ed8d0723c */ /* 0x000fde00000810d0 */
[----:B------:R-:W-:-:S04]  /*20290*/  NOP ;  /* 0x0000000000007918 */ /* 0x000fc80000000000 */
[----:B------:R-:W-:Y:S04]  /*202a0*/  STL.64 [R1+0x610], R208 ;  /* 0x000610d001007387 */ /* 0x000fe80000100a00 */
[----:B------:R-:W-:Y:S04]  /*202b0*/  STL.64 [R1+0x618], R210 ;  /* 0x000618d201007387 */ /* 0x000fe80000100a00 */
[----:B------:R-:W3:Y:S04]  /*202c0*/  LDL.LU R55, [R1+0x958] ;  /* 0x0009580001377983 */ /* 0x000ee80000300800 */
[----:B------:R-:W3:Y:S04]  /*202d0*/  LDL.LU R51, [R1+0x990] ;  /* 0x0009900001337983 */ /* 0x000ee80000300800 */
[----:B------:R-:W3:Y:S04]  /*202e0*/  LDL.LU R58, [R1+0x954] ;  /* 0x00095400013a7983 */ /* 0x000ee80000300800 */
[----:B------:R-:W3:Y:S04]  /*202f0*/  LDL.LU R54, [R1+0x98c] ;  /* 0x00098c0001367983 */ /* 0x000ee80000300800 */
[----:B------:R-:W3:Y:S04]  /*20300*/  LDL.LU R50, [R1+0x994] ;  /* 0x0009940001327983 */ /* 0x000ee80000300800 */
[----:B------:R-:W3:Y:S04]  /*20310*/  LDL.LU R39, [R1+0x998] ;  /* 0x0009980001277983 */ /* 0x000ee80000300800 */
[----:B------:R-:W3:Y:S01]  /*20320*/  LDL.LU R35, [R1+0x9cc] ;  /* 0x0009cc0001237983 */ /* 0x000ee20000300800 */
[----:B----4-:R-:W-:Y:S01]  /*20330*/  IMAD R24, R32, -0x20, R24 ;  /* 0xffffffe020187824 */ /* 0x010fe200078e0218 */
[----:B------:R-:W-:Y:S04]  /*20340*/  BAR.SYNC.DEFER_BLOCKING 0x0 ;  /* 0x0000000000007b1d */ /* 0x000fe80000010000 */
[----:B------:R-:W-:-:S02]  /*20350*/  ISETP.GT.AND P0, PT, R24, RZ, PT ;  /* 0x000000ff1800720c */ /* 0x000fc40003f04270 */
[----:B--2---:R-:W-:Y:S02]  /*20360*/  ISETP.GE.AND P5, PT, R32, R25, PT ;  /* 0x000000192000720c */ /* 0x004fe40003fa6270 */
[----:B------:R-:W-:Y:S02]  /*20370*/  SEL R25, RZ, 0x4, !P0 ;  /* 0x00000004ff197807 */ /* 0x000fe40004000000 */
[----:B---3--:R-:W-:-:S05]  /*20380*/  IADD3 R26, P0, PT, R26, R3, RZ ;  /* 0x000000031a1a7210 */ /* 0x008fca0007f1e0ff */
[----:B------:R-:W-:Y:S01]  /*20390*/  IMAD.X R27, R27, 0x1, R2, P0 ;  /* 0x000000011b1b7824 */ /* 0x000fe200000e0602 */
[----:B------:R1:W-:Y:S04]  /*203a0*/  STL [R1+0x950], R26 ;  /* 0x0009501a01007387 */ /* 0x0003e80000100800 */
[----:B------:R2:W-:Y:S04]  /*203b0*/  STL [R1+0x94c], R27 ;  /* 0x00094c1b01007387 */ /* 0x0005e80000100800 */
[----:B------:R-:W3:Y:S01]  /*203c0*/  LDL.LU R34, [R1+0x9d0] ;  /* 0x0009d00001227983 */ /* 0x000ee20000300800 */
[----:B------:R-:W4:Y:S01]  /*203d0*/  S2R R177, SR_TID.X ;  /* 0x0000000000b17919 */ /* 0x000f220000002100 */
[----:B------:R-:W-:Y:S01]  /*203e0*/  UIADD3 UR5, UPT, UPT, UR5, 0x1, URZ ;  /* 0x0000000105057890 */ /* 0x000fe2000fffe0ff */
[----:B------:R-:W-:-:S03]  /*203f0*/  SEL R25, R25, RZ, !P5 ;  /* 0x000000ff19197207 */ /* 0x000fc60006800000 */
[----:B------:R-:W-:Y:S01]  /*20400*/  UISETP.GT.AND UP0, UPT, UR5, 0x1, UPT ;  /* 0x000000010500788c */ /* 0x000fe2000bf04270 */
[----:B------:R-:W-:-:S03]  /*20410*/  ISETP.NE.U32.AND P1, PT, R25, RZ, PT ;  /* 0x000000ff1900720c */ /* 0x000fc60003f25070 */
[----:B------:R-:W-:-:S04]  /*20420*/  USEL UR5, UR5, URZ, !UP0 ;  /* 0x000000ff05057287 */ /* 0x000fc8000c000000 */
[----:B------:R-:W-:Y:S01]  /*20430*/  ULEA UR7, UR5, UR4, 0xe ;  /* 0x0000000405077291 */ /* 0x000fe2000f8e70ff */
[----:B------:R-:W-:Y:S02]  /*20440*/  ISETP.GT.AND P0, PT, R24, 0x4, PT ;  /* 0x000000041800780c */ /* 0x000fe40003f04270 */
[----:B------:R-:W-:Y:S02]  /*20450*/  IADD3 R55, P2, PT, R55, R3, RZ ;  /* 0x0000000337377210 */ /* 0x000fe40007f5e0ff */
[----:B----4-:R-:W-:-:S05]  /*20460*/  LOP3.LUT R33, R177, 0x3f, RZ, 0xc0, !PT ;  /* 0x0000003fb1217812 */ /* 0x010fca00078ec0ff */
[----:B------:R-:W-:-:S04]  /*20470*/  IMAD.SHL.U32 R38, R33, 0x4, RZ ;  /* 0x0000000421267824 */ /* 0x000fc800078e00ff */
[----:B------:R-:W-:-:S05]  /*20480*/  VIADD R25, R38, UR7 ;  /* 0x0000000726197c36 */ /* 0x000fca0008000000 */
[----:B------:R-:W-:Y:S01]  /*20490*/  @!PT LDS RZ, [RZ] ;  /* 0x00000000fffff984 */ /* 0x000fe20000000800 */
[----:B------:R-:W-:Y:S01]  /*204a0*/  @!PT LDS RZ, [RZ] ;  /* 0x00000000fffff984 */ /* 0x000fe20000000800 */
[----:B------:R-:W-:Y:S01]  /*204b0*/  @!PT LDS RZ, [RZ] ;  /* 0x00000000fffff984 */ /* 0x000fe20000000800 */
[----:B------:R1:W-:Y:S01]  /*204c0*/  LDGSTS.E [R25+0x10000], desc[UR8][R26.64], P1 ;  /* 0x100000001a197fae */ /* 0x0003e200089a1008 */
[----:B------:R-:W-:Y:S02]  /*204d0*/  IADD3.X R58, PT, PT, R58, R2, RZ, P2, !PT ;  /* 0x000000023a3a7210 */ /* 0x000fe400017fe4ff */
[----:B------:R-:W-:Y:S02]  /*204e0*/  IADD3 R51, P3, PT, R51, R3, RZ ;  /* 0x0000000333337210 */ /* 0x000fe40007f7e0ff */
[----:B-1----:R-:W-:-:S04]  /*204f0*/  SEL R26, RZ, 0x4, !P0 ;  /* 0x00000004ff1a7807 */ /* 0x002fc80004000000 */
[----:B------:R-:W-:Y:S01]  /*20500*/  SEL R26, R26, RZ, !P5 ;  /* 0x000000ff1a1a7207 */ /* 0x000fe20006800000 */
[----:B--2---:R-:W-:-:S03]  /*20510*/  IMAD.MOV.U32 R27, RZ, RZ, R58 ;  /* 0x000000ffff1b7224 */ /* 0x004fc600078e003a */
[----:B------:R-:W-:Y:S01]  /*20520*/  ISETP.NE.U32.AND P0, PT, R26, RZ, PT ;  /* 0x000000ff1a00720c */ /* 0x000fe20003f05070 */
[----:B------:R-:W-:Y:S02]  /*20530*/  IMAD.MOV.U32 R26, RZ, RZ, R55 ;  /* 0x000000ffff1a7224 */ /* 0x000fe400078e0037 */
[----:B------:R-:W-:-:S03]  /*20540*/  IMAD.X R54, R54, 0x1, R2, P3 ;  /* 0x0000000136367824 */ /* 0x000fc600018e0602 */
[----:B------:R1:W-:Y:S01]  /*20550*/  LDGSTS.E [R25+0x10100], desc[UR8][R26.64], P1 ;  /* 0x101000001a197fae */ /* 0x0003e200089a1008 */
[----:B------:R-:W-:-:S03]  /*20560*/  ISETP.GT.AND P1, PT, R24, 0x8, PT ;  /* 0x000000081800780c */ /* 0x000fc60003f24270 */
[----:B------:R-:W-:Y:S01]  /*20570*/  STL [R1+0x958], R55 ;  /* 0x0009583701007387 */ /* 0x000fe20000100800 */
[----:B------:R-:W-:-:S03]  /*20580*/  IADD3 R39, P2, PT, R39, R3, RZ ;  /* 0x0000000327277210 */ /* 0x000fc60007f5e0ff */
[----:B------:R2:W-:Y:S01]  /*20590*/  STL [R1+0x954], R58 ;  /* 0x0009543a01007387 */ /* 0x0005e20000100800 */
[----:B-1----:R-:W-:Y:S01]  /*205a0*/  IMAD.MOV.U32 R26, RZ, RZ, R51 ;  /* 0x000000ffff1a7224 */ /* 0x002fe200078e0033 */
[----:B------:R-:W-:Y:S02]  /*205b0*/  MOV R27, R54 ;  /* 0x00000036001b7202 */ /* 0x000fe40000000f00 */
[----:B------:R-:W-:Y:S04]  /*205c0*/  STL [R1+0x990], R51 ;  /* 0x0009903301007387 */ /* 0x000fe80000100800 */
[----:B------:R-:W4:Y:S04]  /*205d0*/  LDL.LU R63, [R1+0x9d8] ;  /* 0x0009d800013f7983 */ /* 0x000f280000300800 */
[----:B------:R1:W-:Y:S01]  /*205e0*/  LDGSTS.E [R25+0x10800], desc[UR8][R26.64], P0 ;  /* 0x108000001a197fae */ /* 0x0003e200081a1008 */
[----:B------:R-:W-:-:S03]  /*205f0*/  IMAD.X R50, R50, 0x1, R2, P2 ;  /* 0x0000000132327824 */ /* 0x000fc600010e0602 */
[----:B------:R2:W-:Y:S04]  /*20600*/  STL [R1+0x98c], R54 ;  /* 0x00098c3601007387 */ /* 0x0005e80000100800 */
[----:B------:R-:W4:Y:S01]  /*20610*/  LDL.LU R176, [R1+0x9d4] ;  /* 0x0009d40001b07983 */ /* 0x000f220000300800 */
[----:B-1----:R-:W-:-:S03]  /*20620*/  SEL R26, RZ, 0x4, !P1 ;  /* 0x00000004ff1a7807 */ /* 0x002fc60004800000 */
[----:B------:R-:W4:Y:S01]  /*20630*/  LDL.LU R62, [R1+0xa0c] ;  /* 0x000a0c00013e7983 */ /* 0x000f220000300800 */
[----:B------:R-:W-:-:S03]  /*20640*/  SEL R26, R26, RZ, !P5 ;  /* 0x000000ff1a1a7207 */ /* 0x000fc60006800000 */
[----:B------:R-:W4:Y:S04]  /*20650*/  LDL.LU R59, [R1+0xa10] ;  /* 0x000a1000013b7983 */ /* 0x000f280000300800 */
[----:B--2---:R-:W2:Y:S01]  /*20660*/  LDL.LU R58, [R1+0xa14] ;  /* 0x000a1400013a7983 */ /* 0x004ea20000300800 */
[----:B------:R-:W-:-:S03]  /*20670*/  ISETP.NE.U32.AND P1, PT, R26, RZ, PT ;  /* 0x000000ff1a00720c */ /* 0x000fc60003f25070 */
[----:B------:R-:W2:Y:S01]  /*20680*/  LDL.LU R55, [R1+0xa18] ;  /* 0x000a180001377983 */ /* 0x000ea20000300800 */
[----:B------:R-:W-:-:S03]  /*20690*/  IMAD.MOV.U32 R26, RZ, RZ, R39 ;  /* 0x000000ffff1a7224 */ /* 0x000fc600078e0027 */
[----:B------:R-:W2:Y:S01]  /*206a0*/  LDL.LU R54, [R1+0xa4c] ;  /* 0x000a4c0001367983 */ /* 0x000ea20000300800 */
[----:B------:R-:W-:-:S03]  /*206b0*/  IMAD.MOV.U32 R27, RZ, RZ, R50 ;  /* 0x000000ffff1b7224 */ /* 0x000fc600078e0032 */
[----:B------:R-:W-:Y:S04]  /*206c0*/  STL [R1+0x998], R39 ;  /* 0x0009982701007387 */ /* 0x000fe80000100800 */
[----:B------:R1:W-:Y:S04]  /*206d0*/  STL [R1+0x994], R50 ;  /* 0x0009943201007387 */ /* 0x0003e80000100800 */
[----:B------:R1:W-:Y:S01]  /*206e0*/  LDGSTS.E [R25+0x10900], desc[UR8][R26.64], P0 ;  /* 0x109000001a197fae */ /* 0x0003e200081a1008 */
[----:B---3--:R-:W-:-:S05]  /*206f0*/  IADD3 R34, P3, PT, R34, R3, RZ ;  /* 0x0000000322227210 */ /* 0x008fca0007f7e0ff */
[----:B------:R-:W-:Y:S01]  /*20700*/  IMAD.X R35, R35, 0x1, R2, P3 ;  /* 0x0000000123237824 */ /* 0x000fe200018e0602 */
[----:B------:R-:W-:Y:S04]  /*20710*/  STL [R1+0x9d0], R34 ;  /* 0x0009d02201007387 */ /* 0x000fe80000100800 */
[----:B------:R-:W3:Y:S04]  /*20720*/  LDL.LU R51, [R1+0xa50] ;  /* 0x000a500001337983 */ /* 0x000ee80000300800 */
[----:B------:R1:W-:Y:S02]  /*20730*/  STL [R1+0x9cc], R35 ;  /* 0x0009cc2301007387 */ /* 0x0003e40000100800 */
[----:B-1----:R-:W-:-:S02]  /*20740*/  IMAD.MOV.U32 R27, RZ, RZ, R35 ;  /* 0x000000ffff1b7224 */ /* 0x002fc400078e0023 */
[----:B------:R-:W3:Y:S01]  /*20750*/  LDL.LU R50, [R1+0xa54] ;  /* 0x000a540001327983 */ /* 0x000ee20000300800 */
[----:B------:R-:W-:-:S03]  /*20760*/  MOV R26, R34 ;  /* 0x00000022001a7202 */ /* 0x000fc60000000f00 */
[----:B------:R-:W3:Y:S04]  /*20770*/  LDL.LU R39, [R1+0xa58] ;  /* 0x000a580001277983 */ /* 0x000ee80000300800 */
[----:B------:R-:W3:Y:S04]  /*20780*/  LDL.LU R35, [R1+0xa8c] ;  /* 0x000a8c0001237983 */ /* 0x000ee80000300800 */
[----:B------:R-:W3:Y:S01]  /*20790*/  LDL.LU R34, [R1+0xa90] ;  /* 0x000a900001227983 */ /* 0x000ee20000300800 */
[----:B------:R-:W-:-:S03]  /*207a0*/  ISETP.GT.AND P0, PT, R24, 0xc, PT ;  /* 0x0000000c1800780c */ /* 0x000fc60003f04270 */
[----:B------:R1:W-:Y:S02]  /*207b0*/  LDGSTS.E [R25+0x11000], desc[UR8][R26.64], P1 ;  /* 0x110000001a197fae */ /* 0x0003e400089a1008 */
[----:B-1----:R-:W-:-:S04]  /*207c0*/  SEL R26, RZ, 0x4, !P0 ;  /* 0x00000004ff1a7807 */ /* 0x002fc80004000000 */
[----:B------:R-:W-:-:S04]  /*207d0*/  SEL R26, R26, RZ, !P5 ;  /* 0x000000ff1a1a7207 */ /* 0x000fc80006800000 */
[----:B------:R-:W-:Y:S02]  /*207e0*/  ISETP.NE.U32.AND P0, PT, R26, RZ, PT ;  /* 0x000000ff1a00720c */ /* 0x000fe40003f05070 */
[----:B----4-:R-:W-:-:S05]  /*207f0*/  IADD3 R63, P2, PT, R63, R3, RZ ;  /* 0x000000033f3f7210 */ /* 0x010fca0007f5e0ff */
[----:B------:R-:W-:Y:S02]  /*20800*/  IMAD.MOV.U32 R26, RZ, RZ, R63 ;  /* 0x000000ffff1a7224 */ /* 0x000fe400078e003f */
[----:B------:R-:W-:Y:S01]  /*20810*/  IMAD.X R176, R176, 0x1, R2, P2 ;  /* 0x00000001b0b07824 */ /* 0x000fe200010e0602 */
[----:B------:R-:W-:-:S04]  /*20820*/  IADD3 R59, P3, PT, R59, R3, RZ ;  /* 0x000000033b3b7210 */ /* 0x000fc80007f7e0ff */
[----:B------:R-:W-:Y:S01]  /*20830*/  MOV R27, R176 ;  /* 0x000000b0001b7202 */ /* 0x000fe20000000f00 */
[----:B------:R-:W-:Y:S01]  /*20840*/  IMAD.X R62, R62, 0x1, R2, P3 ;  /* 0x000000013e3e7824 */ /* 0x000fe200018e0602 */
[----:B------:R-:W-:Y:S01]  /*20850*/  STL [R1+0x9d8], R63 ;  /* 0x0009d83f01007387 */ /* 0x000fe20000100800 */
[----:B--2---:R-:W-:-:S03]  /*20860*/  IADD3 R55, P2, PT, R55, R3, RZ ;  /* 0x0000000337377210 */ /* 0x004fc60007f5e0ff */
[----:B------:R-:W-:Y:S02]  /*20870*/  STL [R1+0x9d4], R176 ;  /* 0x0009d4b001007387 */ /* 0x000fe40000100800 */
[----:B------:R-:W-:Y:S02]  /*20880*/  IMAD.X R58, R58, 0x1, R2, P2 ;  /* 0x000000013a3a7824 */ /* 0x000fe400010e0602 */
[----:B------:R1:W-:Y:S01]  /*20890*/  LDGSTS.E [R25+0x11100], desc[UR8][R26.64], P1 ;  /* 0x111000001a197fae */ /* 0x0003e200089a1008 */
[----:B------:R-:W-:-:S03]  /*208a0*/  ISETP.GT.AND P1, PT, R24, 0x10, PT ;  /* 0x000000101800780c */ /* 0x000fc60003f24270 */
[----:B------:R-:W-:Y:S04]  /*208b0*/  STL [R1+0xa10], R59 ;  /* 0x000a103b01007387 */ /* 0x000fe80000100800 */
[----:B------:R2:W-:Y:S01]  /*208c0*/  STL [R1+0xa0c], R62 ;  /* 0x000a0c3e01007387 */ /* 0x0005e20000100800 */
[----:B-1----:R-:W-:Y:S02]  /*208d0*/  IMAD.MOV.U32 R26, RZ, RZ, R59 ;  /* 0x000000ffff1a7224 */ /* 0x002fe400078e003b */
[----:B------:R-:W-:Y:S01]  /*208e0*/  IMAD.MOV.U32 R27, RZ, RZ, R62 ;  /* 0x000000ffff1b7224 */ /* 0x000fe200078e003e */
[----:B------:R-:W-:Y:S04]  /*208f0*/  STL [R1+0xa18], R55 ;  /* 0x000a183701007387 */ /* 0x000fe80000100800 */
[----:B------:R1:W-:Y:S04]  /*20900*/  STL [R1+0xa14], R58 ;  /* 0x000a143a01007387 */ /* 0x0003e80000100800 */
[----:B------:R4:W-:Y:S02]  /*20910*/  LDGSTS.E [R25+0x11800], desc[UR8][R26.64], P0 ;  /* 0x118000001a197fae */ /* 0x0009e400081a1008 */
[----:B----4-:R-:W-:-:S04]  /*20920*/  SEL R26, RZ, 0x4, !P1 ;  /* 0x00000004ff1a7807 */ /* 0x010fc80004800000 */
[----:B------:R-:W-:Y:S01]  /*20930*/  SEL R26, R26, RZ, !P5 ;  /* 0x000000ff1a1a7207 */ /* 0x000fe20006800000 */
[----:B------:R-:W-:-:S03]  /*20940*/  IMAD.MOV.U32 R27, RZ, RZ, R58 ;  /* 0x000000ffff1b7224 */ /* 0x000fc600078e003a */
[----:B------:R-:W-:Y:S02]  /*20950*/  ISETP.NE.U32.AND P1, PT, R26, RZ, PT ;  /* 0x000000ff1a00720c */ /* 0x000fe40003f25070 */
[----:B------:R-:W-:-:S05]  /*20960*/  MOV R26, R55 ;  /* 0x00000037001a7202 */ /* 0x000fca0000000f00 */
[----:B------:R4:W-:Y:S01]  /*20970*/  LDGSTS.E [R25+0x11900], desc[UR8][R26.64], P0 ;  /* 0x119000001a197fae */ /* 0x0009e200081a1008 */
[----:B------:R-:W-:Y:S02]  /*20980*/  ISETP.GT.AND P0, PT, R24, 0x14, PT ;  /* 0x000000141800780c */ /* 0x000fe40003f04270 */
[----:B---3--:R-:W-:-:S05]  /*20990*/  IADD3 R51, P3, PT, R51, R3, RZ ;  /* 0x0000000333337210 */ /* 0x008fca0007f7e0ff */
[--C-:B------:R-:W-:Y:S01]  /*209a0*/  IMAD.X R54, R54, 0x1, R2.reuse, P3 ;  /* 0x0000000136367824 */ /* 0x100fe200018e0602 */
[-C--:B------:R-:W-:Y:S01]  /*209b0*/  IADD3 R39, P2, PT, R39, R3.reuse, RZ ;  /* 0x0000000327277210 */ /* 0x080fe20007f5e0ff */
[----:B------:R-:W-:Y:S04]  /*209c0*/  STL [R1+0xa50], R51 ;  /* 0x000a503301007387 */ /* 0x000fe80000100800 */
[----:B------:R-:W-:Y:S01]  /*209d0*/  IMAD.X R50, R50, 0x1, R2, P2 ;  /* 0x0000000132327824 */ /* 0x000fe200010e0602 */
[----:B------:R-:W-:Y:S01]  /*209e0*/  IADD3 R34, P3, PT, R34, R3, RZ ;  /* 0x0000000322227210 */ /* 0x000fe20007f7e0ff */
[----:B------:R3:W-:Y:S03]  /*209f0*/  STL [R1+0xa4c], R54 ;  /* 0x000a4c3601007387 */ /* 0x0007e60000100800 */
[----:B------:R-:W-:Y:S01]  /*20a00*/  IADD3.X R35, PT, PT, R35, R2, RZ, P3, !PT ;  /* 0x0000000223237210 */ /* 0x000fe20001ffe4ff */
[----:B------:R-:W-:Y:S04]  /*20a10*/  STL [R1+0xa58], R39 ;  /* 0x000a582701007387 */ /* 0x000fe80000100800 */
[----:B------:R1:W-:Y:S04]  /*20a20*/  STL [R1+0xa54], R50 ;  /* 0x000a543201007387 */ /* 0x0003e80000100800 */
[----:B------:R-:W-:Y:S04]  /*20a30*/  STL [R1+0xa90], R34 ;  /* 0x000a902201007387 */ /* 0x000fe80000100800 */
[----:B--2---:R-:W2:Y:S04]  /*20a40*/  LDL.LU R62, [R1+0xa94] ;  /* 0x000a9400013e7983 */ /* 0x004ea80000300800 */
[----:B------:R3:W-:Y:S04]  /*20a50*/  STL [R1+0xa8c], R35 ;  /* 0x000a8c2301007387 */ /* 0x0007e80000100800 */
[----:B------:R-:W2:Y:S04]  /*20a60*/  LDL.LU R59, [R1+0xa98] ;  /* 0x000a9800013b7983 */ /* 0x000ea80000300800 */
[----:B-1----:R-:W2:Y:S04]  /*20a70*/  LDL.LU R58, [R1+0xacc] ;  /* 0x000acc00013a7983 */ /* 0x002ea80000300800 */
[----:B------:R-:W2:Y:S01]  /*20a80*/  LDL.LU R55, [R1+0xad0] ;  /* 0x000ad00001377983 */ /* 0x000ea20000300800 */
[----:B----4-:R-:W-:-:S02]  /*20a90*/  IMAD.MOV.U32 R26, RZ, RZ, R51 ;  /* 0x000000ffff1a7224 */ /* 0x010fc400078e0033 */
[----:B------:R-:W-:Y:S02]  /*20aa0*/  IMAD.MOV.U32 R27, RZ, RZ, R54 ;  /* 0x000000ffff1b7224 */ /* 0x000fe400078e0036 */
[----:B---3--:R-:W3:Y:S04]  /*20ab0*/  LDL.LU R54, [R1+0xad4] ;  /* 0x000ad40001367983 */ /* 0x008ee80000300800 */
[----:B------:R-:W4:Y:S04]  /*20ac0*/  LDL.LU R51, [R1+0xad8] ;  /* 0x000ad80001337983 */ /* 0x000f280000300800 */
[----:B------:R1:W-:Y:S02]  /*20ad0*/  LDGSTS.E [R25+0x12000], desc[UR8][R26.64], P1 ;  /* 0x120000001a197fae */ /* 0x0003e400089a1008 */
[----:B-1----:R-:W-:-:S04]  /*20ae0*/  SEL R26, RZ, 0x4, !P0 ;  /* 0x00000004ff1a7807 */ /* 0x002fc80004000000 */
[----:B------:R-:W-:Y:S01]  /*20af0*/  SEL R26, R26, RZ, !P5 ;  /* 0x000000ff1a1a7207 */ /* 0x000fe20006800000 */
[----:B------:R-:W-:Y:S02]  /*20b00*/  IMAD.MOV.U32 R27, RZ, RZ, R50 ;  /* 0x000000ffff1b7224 */ /* 0x000fe400078e0032 */
[----:B------:R-:W3:Y:S01]  /*20b10*/  LDL.LU R50, [R1+0xb0c] ;  /* 0x000b0c0001327983 */ /* 0x000ee20000300800 */
[----:B------:R-:W-:Y:S01]  /*20b20*/  ISETP.NE.U32.AND P0, PT, R26, RZ, PT ;  /* 0x000000ff1a00720c */ /* 0x000fe20003f05070 */
[----:B------:R-:W-:Y:S02]  /*20b30*/  IMAD.MOV.U32 R26, RZ, RZ, R39 ;  /* 0x000000ffff1a7224 */ /* 0x000fe400078e0027 */
[----:B------:R-:W3:Y:S04]  /*20b40*/  LDL.LU R39, [R1+0xb10] ;  /* 0x000b100001277983 */ /* 0x000ee80000300800 */
[----:B------:R1:W-:Y:S02]  /*20b50*/  LDGSTS.E [R25+0x12100], desc[UR8][R26.64], P1 ;  /* 0x121000001a197fae */ /* 0x0003e400089a1008 */
[----:B-1----:R-:W-:-:S02]  /*20b60*/  IMAD.MOV.U32 R27, RZ, RZ, R35 ;  /* 0x000000ffff1b7224 */ /* 0x002fc400078e0023 */
[----:B------:R-:W-:Y:S01]  /*20b70*/  IMAD.MOV.U32 R26, RZ, RZ, R34 ;  /* 0x000000ffff1a7224 */ /* 0x000fe200078e0022 */
[----:B------:R-:W3:Y:S04]  /*20b80*/  LDL.LU R35, [R1+0xb14] ;  /* 0x000b140001237983 */ /* 0x000ee80000300800 */
[----:B------:R-:W3:Y:S01]  /*20b90*/  LDL.LU R34, [R1+0xb18] ;  /* 0x000b180001227983 */ /* 0x000ee20000300800 */
[----:B------:R-:W-:-:S03]  /*20ba0*/  ISETP.GT.AND P1, PT, R24, 0x18, PT ;  /* 0x000000181800780c */ /* 0x000fc60003f24270 */
[----:B------:R1:W-:Y:S04]  /*20bb0*/  LDGSTS.E [R25+0x12800], desc[UR8][R26.64], P0 ;  /* 0x128000001a197fae */ /* 0x0003e800081a1008 */
[----:B------:R-:W3:Y:S04]  /*20bc0*/  LDL.LU R208, [R1+0x6f0] ;  /* 0x0006f00001d07983 */ /* 0x000ee80000300800 */
[----:B------:R-:W3:Y:S01]  /*20bd0*/  LDL.LU R209, [R1+0x6f4] ;  /* 0x0006f40001d17983 */ /* 0x000ee20000300800 */
[----:B-1----:R-:W-:-:S03]  /*20be0*/  SEL R26, RZ, 0x4, !P1 ;  /* 0x00000004ff1a7807 */ /* 0x002fc60004800000 */
[----:B------:R-:W3:Y:S01]  /*20bf0*/  LDL.LU R210, [R1+0x6f8] ;  /* 0x0006f80001d27983 */ /* 0x000ee20000300800 */
[----:B------:R-:W-:-:S03]  /*20c00*/  SEL R26, R26, RZ, !P5 ;  /* 0x000000ff1a1a7207 */ /* 0x000fc60006800000 */
[----:B------:R-:W3:Y:S01]  /*20c10*/  LDL.LU R211, [R1+0x6fc] ;  /* 0x0006fc0001d37983 */ /* 0x000ee20000300800 */
[----:B------:R-:W-:-:S03]  /*20c20*/  ISETP.NE.U32.AND P1, PT, R26, RZ, PT ;  /* 0x000000ff1a00720c */ /* 0x000fc60003f25070 */
[----:B------:R-:W3:Y:S04]  /*20c30*/  LDL.LU R212, [R1+0x720] ;  /* 0x0007200001d47983 */ /* 0x000ee80000300800 */
[----:B------:R-:W3:Y:S04]  /*20c40*/  LDL.LU R213, [R1+0x724] ;  /* 0x0007240001d57983 */ /* 0x000ee80000300800 */
[----:B------:R-:W3:Y:S04]  /*20c50*/  LDL.LU R214, [R1+0x728] ;  /* 0x0007280001d67983 */ /* 0x000ee80000300800 */
[----:B------:R-:W3:Y:S01]  /*20c60*/  LDL.LU R215, [R1+0x72c] ;  /* 0x00072c0001d77983 */ /* 0x000ee20000300800 */
[----:B--2---:R-:W-:-:S04]  /*20c70*/  IADD3 R59, P2, PT, R59, R3, RZ ;  /* 0x000000033b3b7210 */ /* 0x004fc80007f5e0ff */
[----:B------:R-:W-:Y:S02]  /*20c80*/  IADD3.X R62, PT, PT, R62, R2, RZ, P2, !PT ;  /* 0x000000023e3e7210 */ /* 0x000fe400017fe4ff */
[----:B------:R-:W-:Y:S01]  /*20c90*/  IADD3 R55, P3, PT, R55, R3, RZ ;  /* 0x0000000337377210 */ /* 0x000fe20007f7e0ff */
[----:B------:R-:W-:Y:S02]  /*20ca0*/  IMAD.MOV.U32 R26, RZ, RZ, R59 ;  /* 0x000000ffff1a7224 */ /* 0x000fe400078e003b */
[----:B------:R-:W-:Y:S02]  /*20cb0*/  IMAD.MOV.U32 R27, RZ, RZ, R62 ;  /* 0x000000ffff1b7224 */ /* 0x000fe400078e003e */
[----:B------:R-:W-:-:S03]  /*20cc0*/  IMAD.X R58, R58, 0x1, R2, P3 ;  /* 0x000000013a3a7824 */ /* 0x000fc600018e0602 */
[----:B------:R1:W-:Y:S01]  /*20cd0*/  LDGSTS.E [R25+0x12900], desc[UR8][R26.64], P0 ;  /* 0x129000001a197fae */ /* 0x0003e200081a1008 */
[----:B------:R-:W-:Y:S02]  /*20ce0*/  ISETP.GT.AND P0, PT, R24, 0x1c, PT ;  /* 0x0000001c1800780c */ /* 0x000fe40003f04270 */
[----:B----4-:R-:W-:Y:S01]  /*20cf0*/  IADD3 R51, P2, PT, R51, R3, RZ ;  /* 0x0000000333337210 */ /* 0x010fe20007f5e0ff */
[----:B-1----:R-:W-:Y:S01]  /*20d00*/  IMAD.MOV.U32 R26, RZ, RZ, R55 ;  /* 0x000000ffff1a7224 */ /* 0x002fe200078e0037 */
[----:B------:R-:W-:-:S05]  /*20d10*/  MOV R27, R58 ;  /* 0x0000003a001b7202 */ /* 0x000fca0000000f00 */
[----:B------:R1:W-:Y:S01]  /*20d20*/  LDGSTS.E [R25+0x13000], desc[UR8][R26.64], P1 ;  /* 0x130000001a197fae */ /* 0x0003e200089a1008 */
[----:B---3--:R-:W-:Y:S01]  /*20d30*/  IMAD.X R54, R54, 0x1, R2, P2 ;  /* 0x0000000136367824 */ /* 0x008fe200010e0602 */
[----:B-1----:R-:W-:-:S04]  /*20d40*/  SEL R26, RZ, 0x4, !P0 ;  /* 0x00000004ff1a7807 */ /* 0x002fc80004000000 */
[----:B------:R-:W-:Y:S01]  /*20d50*/  SEL R26, R26, RZ, !P5 ;  /* 0x000000ff1a1a7207 */ /* 0x000fe20006800000 */
[----:B------:R-:W-:-:S03]  /*20d60*/  IMAD.MOV.U32 R27, RZ, RZ, R54 ;  /* 0x000000ffff1b7224 */ /* 0x000fc600078e0036 */
[----:B------:R-:W-:Y:S01]  /*20d70*/  ISETP.NE.U32.AND P0, PT, R26, RZ, PT ;  /* 0x000000ff1a00720c */ /* 0x000fe20003f05070 */
[----:B------:R-:W-:Y:S01]  /*20d80*/  IMAD.MOV.U32 R26, RZ, RZ, R51 ;  /* 0x000000ffff1a7224 */ /* 0x000fe200078e0033 */
[----:B------:R-:W-:Y:S04]  /*20d90*/  STL [R1+0xa98], R59 ;  /* 0x000a983b01007387 */ /* 0x000fe80000100800 */
[----:B------:R1:W-:Y:S01]  /*20da0*/  LDGSTS.E [R25+0x13100], desc[UR8][R26.64], P1 ;  /* 0x131000001a197fae */ /* 0x0003e200089a1008 */
[----:B------:R-:W-:-:S03]  /*20db0*/  IADD3 R39, P1, PT, R39, R3, RZ ;  /* 0x0000000327277210 */ /* 0x000fc60007f3e0ff */
[----:B------:R2:W-:Y:S02]  /*20dc0*/  STL [R1+0xa94], R62 ;  /* 0x000a943e01007387 */ /* 0x0005e40000100800 */
[----:B------:R-:W-:Y:S01]  /*20dd0*/  IMAD.X R50, R50, 0x1, R2, P1 ;  /* 0x0000000132327824 */ /* 0x000fe200008e0602 */
[----:B------:R-:W-:Y:S01]  /*20de0*/  IADD3 R34, P2, PT, R34, R3, RZ ;  /* 0x0000000322227210 */ /* 0x000fe20007f5e0ff */
[----:B------:R-:W-:Y:S04]  /*20df0*/  STL [R1+0xad0], R55 ;  /* 0x000ad03701007387 */ /* 0x000fe80000100800 */
[----:B------:R3:W-:Y:S01]  /*20e00*/  STL [R1+0xacc], R58 ;  /* 0x000acc3a01007387 */ /* 0x0007e20000100800 */
[----:B------:R-:W-:-:S03]  /*20e10*/  IADD3.X R35, PT, PT, R35, R2, RZ, P2, !PT ;  /* 0x0000000223237210 */ /* 0x000fc600017fe4ff */
[----:B------:R-:W-:Y:S04]  /*20e20*/  STL [R1+0xad8], R51 ;  /* 0x000ad83301007387 */ /* 0x000fe80000100800 */
[----:B------:R4:W-:Y:S04]  /*20e30*/  STL [R1+0xad4], R54 ;  /* 0x000ad43601007387 */ /* 0x0009e80000100800 */
[----:B------:R1:W-:Y:S04]  /*20e40*/  STL [R1+0xb10], R39 ;  /* 0x000b102701007387 */ /* 0x0003e80000100800 */
[----:B------:R-:W-:Y:S04]  /*20e50*/  STL [R1+0xb0c], R50 ;  /* 0x000b0c3201007387 */ /* 0x000fe80000100800 */
[----:B------:R1:W-:Y:S04]  /*20e60*/  STL [R1+0xb18], R34 ;  /* 0x000b182201007387 */ /* 0x0003e80000100800 */
[----:B--2---:R-:W2:Y:S04]  /*20e70*/  LDL.LU R62, [R1+0x95c] ;  /* 0x00095c00013e7983 */ /* 0x004ea80000300800 */
[----:B------:R1:W-:Y:S04]  /*20e80*/  STL [R1+0xb14], R35 ;  /* 0x000b142301007387 */ /* 0x0003e80000100800 */
[----:B------:R-:W2:Y:S01]  /*20e90*/  LDL.LU R59, [R1+0x960] ;  /* 0x00096000013b7983 */ /* 0x000ea20000300800 */
[C---:B------:R-:W-:Y:S08]  /*20ea0*/  HMMA.1688.F32.TF32 R212, R216.reuse, R110, R212 ;  /* 0x0000006ed8d4723c */ /* 0x040ff000000810d4 */
[----:B------:R-:W-:Y:S01]  /*20eb0*/  HMMA.1688.F32.TF32 R208, R216, R114, R208 ;  /* 0x00000072d8d0723c */ /* 0x000fe200000810d0 */
[----:B-1----:R-:W-:-:S02]  /*20ec0*/  IMAD.MOV.U32 R26, RZ, RZ, R39 ;  /* 0x000000ffff1a7224 */ /* 0x002fc400078e0027 */
[----:B------:R-:W-:-:S05]  /*20ed0*/  IMAD.MOV.U32 R27, RZ, RZ, R50 ;  /* 0x000000ffff1b7224 */ /* 0x000fca00078e0032 */
[----:B------:R1:W-:Y:S04]  /*20ee0*/  LDGSTS.E [R25+0x13800], desc[UR8][R26.64], P0 ;  /* 0x138000001a197fae */ /* 0x0003e800081a1008 */
[----:B------:R-:W-:Y:S04]  /*20ef0*/  STL.64 [R1+0x5d0], R212 ;  /* 0x0005d0d401007387 */ /* 0x000fe80000100a00 */
[----:B------:R-:W-:Y:S04]  /*20f00*/  STL.64 [R1+0x5d8], R214 ;  /* 0x0005d8d601007387 */ /* 0x000fe80000100a00 */
[----:B---3--:R-:W3:Y:S04]  /*20f10*/  LDL.LU R58, [R1+0x964] ;  /* 0x00096400013a7983 */ /* 0x008ee80000300800 */
[----:B------:R-:W3:Y:S01]  /*20f20*/  LDL.LU R55, [R1+0x968] ;  /* 0x0009680001377983 */ /* 0x000ee20000300800 */
[----:B-1----:R-:W-:-:S03]  /*20f30*/  IMAD.MOV.U32 R26, RZ, RZ, R34 ;  /* 0x000000ffff1a7224 */ /* 0x002fc600078e0022 */
[----:B------:R-:W-:Y:S01]  /*20f40*/  STL.64 [R1+0x5c0], R208 ;  /* 0x0005c0d001007387 */ /* 0x000fe20000100a00 */
[----:B------:R-:W-:-:S03]  /*20f50*/  IMAD.MOV.U32 R27, RZ, RZ, R35 ;  /* 0x000000ffff1b7224 */ /* 0x000fc600078e0023 */
[----:B------:R-:W-:Y:S04]  /*20f60*/  STL.64 [R1+0x5c8], R210 ;  /* 0x0005c8d201007387 */ /* 0x000fe80000100a00 */
[----:B----4-:R-:W4:Y:S04]  /*20f70*/  LDL.LU R54, [R1+0x99c] ;  /* 0x00099c0001367983 */ /* 0x010f280000300800 */
[----:B------:R-:W4:Y:S01]  /*20f80*/  LDL.LU R51, [R1+0x9a0] ;  /* 0x0009a00001337983 */ /* 0x000f220000300800 */
[----:B------:R-:W-:-:S03]  /*20f90*/  LOP3.LUT R177, R177, 0x3f, RZ, 0xc0, !PT ;  /* 0x0000003fb1b17812 */ /* 0x000fc600078ec0ff */
[----:B------:R1:W-:Y:S01]  /*20fa0*/  LDGSTS.E [R25+0x13900], desc[UR8][R26.64], P0 ;  /* 0x139000001a197fae */ /* 0x0003e200081a1008 */
[----:B------:R-:W-:Y:S02]  /*20fb0*/  ISETP.GT.AND P0, PT, R24, 0x1, PT ;  /* 0x000000011800780c */ /* 0x000fe40003f04270 */
[----:B------:R-:W-:Y:S01]  /*20fc0*/  SHF.L.U32 R177, R177, 0x2, RZ ;  /* 0x00000002b1b17819 */ /* 0x000fe200000006ff */
[----:B------:R-:W4:Y:S01]  /*20fd0*/  LDL.LU R39, [R1+0x9a8] ;  /* 0x0009a80001277983 */ /* 0x000f220000300800 */
[----:B-1----:R-:W-:-:S03]  /*20fe0*/  SEL R25, RZ, 0x4, !P0 ;  /* 0x00000004ff197807 */ /* 0x002fc60004000000 */
[----:B------:R-:W4:Y:S01]  /*20ff0*/  LDL.LU R34, [R1+0x9e0] ;  /* 0x0009e00001227983 */ /* 0x000f220000300800 */
[----:B------:R-:W-:Y:S02]  /*21000*/  LOP3.LUT R35, R177, 0x20, RZ, 0x3c, !PT ;  /* 0x00000020b1237812 */ /* 0x000fe400078e3cff */
[----:B------:R-:W-:Y:S01]  /*21010*/  SEL R25, R25, RZ, !P5 ;  /* 0x000000ff19197207 */ /* 0x000fe20006800000 */
[----:B------:R-:W4:Y:S03]  /*21020*/  LDL.LU R50, [R1+0x9a4] ;  /* 0x0009a40001327983 */ /* 0x000f260000300800 */
[----:B------:R-:W-:Y:S01]  /*21030*/  ISETP.NE.U32.AND P1, PT, R25, RZ, PT ;  /* 0x000000ff1900720c */ /* 0x000fe20003f25070 */
[----:B------:R-:W-:Y:S01]  /*21040*/  VIADD R25, R35, UR7 ;  /* 0x0000000723197c36 */ /* 0x000fe20008000000 */
[----:B--2---:R-:W-:-:S05]  /*21050*/  IADD3 R59, P0, PT, R59, R3, RZ ;  /* 0x000000033b3b7210 */ /* 0x004fca0007f1e0ff */
[----:B------:R-:W-:Y:S01]  /*21060*/  IMAD.X R62, R62, 0x1, R2, P0 ;  /* 0x000000013e3e7824 */ /* 0x000fe200000e0602 */
[----:B------:R1:W-:Y:S04]  /*21070*/  STL [R1+0x960], R59 ;  /* 0x0009603b01007387 */ /* 0x0003e80000100800 */
[----:B------:R2:W-:Y:S04]  /*21080*/  STL [R1+0x95c], R62 ;  /* 0x00095c3e01007387 */ /* 0x0005e80000100800 */
[----:B------:R-:W2:Y:S01]  /*21090*/  LDL.LU R35, [R1+0x9dc] ;  /* 0x0009dc0001237983 */ /* 0x000ea20000300800 */
[----:B------:R-:W-:-:S02]  /*210a0*/  IMAD.MOV.U32 R26, RZ, RZ, R59 ;  /* 0x000000ffff1a7224 */ /* 0x000fc400078e003b */
[----:B------:R-:W-:Y:S01]  /*210b0*/  IMAD.MOV.U32 R27, RZ, RZ, R62 ;  /* 0x000000ffff1b7224 */ /* 0x000fe200078e003e */
[----:B------:R-:W-:Y:S01]  /*210c0*/  ISETP.GT.AND P0, PT, R24, 0x5, PT ;  /* 0x000000051800780c */ /* 0x000fe20003f04270 */
[----:B------:R-:W2:Y:S04]  /*210d0*/  LDL.LU R63, [R1+0x9e8] ;  /* 0x0009e800013f7983 */ /* 0x000ea80000300800 */
[----:B------:R3:W-:Y:S04]  /*210e0*/  LDGSTS.E [R25+0x10200], desc[UR8][R26.64], P1 ;  /* 0x102000001a197fae */ /* 0x0007e800089a1008 */
[----:B-1----:R-:W2:Y:S01]  /*210f0*/  LDL.LU R59, [R1+0xa20] ;  /* 0x000a2000013b7983 */ /* 0x002ea20000300800 */
[----:B---3--:R-:W-:-:S02]  /*21100*/  IADD3 R55, P2, PT, R55, R3, RZ ;  /* 0x0000000337377210 */ /* 0x008fc40007f5e0ff */
[----:B------:R-:W-:Y:S02]  /*21110*/  SEL R26, RZ, 0x4, !P0 ;  /* 0x00000004ff1a7807 */ /* 0x000fe40004000000 */
[----:B------:R-:W-:Y:S02]  /*21120*/  IADD3.X R58, PT, PT, R58, R2, RZ, P2, !PT ;  /* 0x000000023a3a7210 */ /* 0x000fe400017fe4ff */
[----:B------:R-:W-:-:S04]  /*21130*/  SEL R26, R26, RZ, !P5 ;  /* 0x000000ff1a1a7207 */ /* 0x000fc80006800000 */
[----:B------:R-:W-:Y:S01]  /*21140*/  ISETP.NE.U32.AND P0, PT, R26, RZ, PT ;  /* 0x000000ff1a00720c */ /* 0x000fe20003f05070 */
[----:B------:R-:W-:Y:S01]  /*21150*/  IMAD.MOV.U32 R26, RZ, RZ, R55 ;  /* 0x000000ffff1a7224 */ /* 0x000fe200078e0037 */
[----:B----4-:R-:W-:Y:S01]  /*21160*/  IADD3 R51, P3, PT, R51, R3, RZ ;  /* 0x0000000333337210 */ /* 0x010fe20007f7e0ff */
[----:B------:R-:W-:-:S04]  /*21170*/  IMAD.MOV.U32 R27, RZ, RZ, R58 ;  /* 0x000000ffff1b7224 */ /* 0x000fc800078e003a */
[----:B------:R-:W-:Y:S01]  /*21180*/  IMAD.X R54, R54, 0x1, R2, P3 ;  /* 0x0000000136367824 */ /* 0x000fe200018e0602 */
[----:B------:R1:W-:Y:S01]  /*21190*/  LDGSTS.E [R25+0x10300], desc[UR8][R26.64], P1 ;  /* 0x103000001a197fae */ /* 0x0003e200089a1008 */
[----:B------:R-:W-:-:S03]  /*211a0*/  ISETP.GT.AND P1, PT, R24, 0x9, PT ;  /* 0x000000091800780c */ /* 0x000fc60003f24270 */
[----:B------:R-:W-:Y:S01]  /*211b0*/  STL [R1+0x968], R55 ;  /* 0x0009683701007387 */ /* 0x000fe20000100800 */
[----:B------:R-:W-:-:S03]  /*211c0*/  IADD3 R39, P2, PT, R39, R3, RZ ;  /* 0x0000000327277210 */ /* 0x000fc60007f5e0ff */
[----:B------:R3:W-:Y:S01]  /*211d0*/  STL [R1+0x964], R58 ;  /* 0x0009643a01007387 */ /* 0x0007e20000100800 */
[----:B-1----:R-:W-:Y:S01]  /*211e0*/  IMAD.MOV.U32 R26, RZ, RZ, R51 ;  /* 0x000000ffff1a7224 */ /* 0x002fe200078e0033 */
[----:B------:R-:W-:Y:S02]  /*211f0*/  MOV R27, R54 ;  /* 0x00000036001b7202 */ /* 0x000fe40000000f00 */
[----:B------:R-:W-:Y:S01]  /*21200*/  STL [R1+0x9a0], R51 ;  /* 0x0009a03301007387 */ /* 0x000fe20000100800 */
[----:B------:R-:W-:-:S03]  /*21210*/  IADD3 R34, P3, PT, R34, R3, RZ ;  /* 0x0000000322227210 */ /* 0x000fc60007f7e0ff */
[----:B------:R1:W-:Y:S04]  /*21220*/  LDGSTS.E [R25+0x10a00], desc[UR8][R26.64], P0 ;  /* 0x10a000001a197fae */ /* 0x0003e800081a1008 */
[----:B------:R-:W4:Y:S01]  /*21230*/  LDL.LU R110, [R1+0x9e4] ;  /* 0x0009e400016e7983 */ /* 0x000f220000300800 */
[----:B------:R-:W-:-:S03]  /*21240*/  IMAD.X R50, R50, 0x1, R2, P2 ;  /* 0x0000000132327824 */ /* 0x000fc600010e0602 */
[----:B------:R2:W-:Y:S01]  /*21250*/  STL [R1+0x99c], R54 ;  /* 0x00099c3601007387 */ /* 0x0005e20000100800 */
[----:B-1----:R-:W-:-:S03]  /*21260*/  SEL R26, RZ, 0x4, !P1 ;  /* 0x00000004ff1a7807 */ /* 0x002fc60004800000 */
[----:B--2---:R-:W2:Y:S01]  /*21270*/  LDL.LU R62, [R1+0xa1c] ;  /* 0x000a1c00013e7983 */ /* 0x004ea20000300800 */
[----:B------:R-:W-:-:S03]  /*21280*/  SEL R26, R26, RZ, !P5 ;  /* 0x000000ff1a1a7207 */ /* 0x000fc60006800000 */
[----:B---3--:R-:W3:Y:S04]  /*21290*/  LDL.LU R58, [R1+0xa24] ;  /* 0x000a2400013a7983 */ /* 0x008ee80000300800 */
[----:B------:R-:W3:Y:S01]  /*212a0*/  LDL.LU R55, [R1+0xa28] ;  /* 0x000a280001377983 */ /* 0x000ee20000300800 */
[----:B------:R-:W-:-:S03]  /*212b0*/  ISETP.NE.U32.AND P1, PT, R26, RZ, PT ;  /* 0x000000ff1a00720c */ /* 0x000fc60003f25070 */
[----:B------:R-:W3:Y:S01]  /*212c0*/  LDL.LU R54, [R1+0xa5c] ;  /* 0x000a5c0001367983 */ /* 0x000ee20000300800 */
[----:B------:R-:W-:-:S03]  /*212d0*/  IMAD.MOV.U32 R26, RZ, RZ, R39 ;  /* 0x000000ffff1a7224 */ /* 0x000fc600078e0027 */
[----:B------:R-:W3:Y:S01]  /*212e0*/  LDL.LU R51, [R1+0xa60] ;  /* 0x000a600001337983 */ /* 0x000ee20000300800 */
[----:B------:R-:W-:-:S03]  /*212f0*/  IMAD.MOV.U32 R27, RZ, RZ, R50 ;  /* 0x000000ffff1b7224 */ /* 0x000fc600078e0032 */
[----:B------:R-:W-:Y:S04]  /*21300*/  STL [R1+0x9a8], R39 ;  /* 0x0009a82701007387 */ /* 0x000fe80000100800 */
[----:B------:R1:W-:Y:S04]  /*21310*/  STL [R1+0x9a4], R50 ;  /* 0x0009a43201007387 */ /* 0x0003e80000100800 */
[----:B------:R-:W-:Y:S04]  /*21320*/  STL [R1+0x9e0], R34 ;  /* 0x0009e02201007387 */ /* 0x000fe80000100800 */
[----:B------:R1:W-:Y:S02]  /*21330*/  LDGSTS.E [R25+0x10b00], desc[UR8][R26.64], P0 ;  /* 0x10b000001a197fae */ /* 0x0003e400081a1008 */
[----:B-1----:R-:W-:Y:S01]  /*21340*/  MOV R26, R34 ;  /* 0x00000022001a7202 */ /* 0x002fe20000000f00 */
[----:B------:R-:W-:-:S05]  /*21350*/  IMAD.X R35, R35, 0x1, R2, P3 ;  /* 0x0000000123237824 */ /* 0x000fca00018e0602 */
[----:B------:R1:W-:Y:S01]  /*21360*/  STL [R1+0x9dc], R35 ;  /* 0x0009dc2301007387 */ /* 0x0003e20000100800 */
[----:B------:R-:W-:-:S03]  /*21370*/  IMAD.MOV.U32 R27, RZ, RZ, R35 ;  /* 0x000000ffff1b7224 */ /* 0x000fc600078e0023 */
[----:B------:R-:W3:Y:S04]  /*21380*/  LDL.LU R50, [R1+0xa64] ;  /* 0x000a640001327983 */ /* 0x000ee80000300800 */
[----:B------:R-:W3:Y:S04]  /*21390*/  LDL.LU R39, [R1+0xa68] ;  /* 0x000a680001277983 */ /* 0x000ee80000300800 */
[----:B-1----:R-:W3:Y:S04]  /*213a0*/  LDL.LU R35, [R1+0xa9c] ;  /* 0x000a9c0001237983 */ /* 0x002ee80000300800 */
[----:B------:R-:W3:Y:S01]  /*213b0*/  LDL.LU R34, [R1+0xaa0] ;  /* 0x000aa00001227983 */ /* 0x000ee20000300800 */
[----:B------:R-:W-:-:S02]  /*213c0*/  ISETP.GT.AND P0, PT, R24, 0xd, PT ;  /* 0x0000000d1800780c */ /* 0x000fc40003f04270 */
[-C--:B------:R-:W-:Y:S01]  /*213d0*/  IADD3 R63, P2, PT, R63, R3.reuse, RZ ;  /* 0x000000033f3f7210 */ /* 0x080fe20007f5e0ff */
[----:B------:R1:W-:Y:S01]  /*213e0*/  LDGSTS.E [R25+0x11200], desc[UR8][R26.64], P1 ;  /* 0x112000001a197fae */ /* 0x0003e200089a1008 */
[----:B------:R-:W-:Y:S02]  /*213f0*/  IADD3 R59, P3, PT, R59, R3, RZ ;  /* 0x000000033b3b7210 */ /* 0x000fe40007f7e0ff */
[----:B-1----:R-:W-:-:S04]  /*21400*/  SEL R26, RZ, 0x4, !P0 ;  /* 0x00000004ff1a7807 */ /* 0x002fc80004000000 */
[----:B------:R-:W-:-:S04]  /*21410*/  SEL R26, R26, RZ, !P5 ;  /* 0x000000ff1a1a7207 */ /* 0x000fc80006800000 */
[----:B------:R-:W-:Y:S01]  /*21420*/  ISETP.NE.U32.AND P0, PT, R26, RZ, PT ;  /* 0x000000ff1a00720c */ /* 0x000fe20003f05070 */
[----:B------:R-:W-:Y:S01]  /*21430*/  IMAD.MOV.U32 R26, RZ, RZ, R63 ;  /* 0x000000ffff1a7224 */ /* 0x000fe200078e003f */
[----:B------:R-:W-:Y:S01]  /*21440*/  STL [R1+0x9e8], R63 ;  /* 0x0009e83f01007387 */ /* 0x000fe20000100800 */
[----:B----4-:R-:W-:-:S05]  /*21450*/  IMAD.X R110, R110, 0x1, R2, P2 ;  /* 0x000000016e6e7824 */ /* 0x010fca00010e0602 */
[----:B------:R-:W-:Y:S01]  /*21460*/  MOV R27, R110 ;  /* 0x0000006e001b7202 */ /* 0x000fe20000000f00 */
[----:B--2---:R-:W-:-:S04]  /*21470*/  IMAD.X R62, R62, 0x1, R2, P3 ;  /* 0x000000013e3e7824 */ /* 0x004fc800018e0602 */
[----:B------:R1:W-:Y:S01]  /*21480*/  LDGSTS.E [R25+0x11300], desc[UR8][R26.64], P1 ;  /* 0x113000001a197fae */ /* 0x0003e200089a1008 */
[----:B---3--:R-:W-:-:S03]  /*21490*/  IADD3 R55, P2, PT, R55, R3, RZ ;  /* 0x0000000337377210 */ /* 0x008fc60007f5e0ff */
[----:B------:R-:W-:Y:S01]  /*214a0*/  STL [R1+0x9e4], R110 ;  /* 0x0009e46e01007387 */ /* 0x000fe20000100800 */
[----:B------:R-:W-:Y:S01]  /*214b0*/  ISETP.GT.AND P1, PT, R24, 0x11, PT ;  /* 0x000000111800780c */ /* 0x000fe20003f24270 */
[----:B-1----:R-:W-:Y:S01]  /*214c0*/  IMAD.MOV.U32 R26, RZ, RZ, R59 ;  /* 0x000000ffff1a7224 */ /* 0x002fe200078e003b */
[----:B------:R-:W-:Y:S01]  /*214d0*/  IADD3 R51, P3, PT, R51, R3, RZ ;  /* 0x0000000333337210 */ /* 0x000fe20007f7e0ff */
[----:B------:R-:W-:Y:S02]  /*214e0*/  IMAD.MOV.U32 R27, RZ, RZ, R62 ;  /* 0x000000ffff1b7224 */ /* 0x000fe400078e003e */
[--C-:B------:R-:W-:Y:S01]  /*214f0*/  IMAD.X R58, R58, 0x1, R2.reuse, P2 ;  /* 0x000000013a3a7824 */ /* 0x100fe200010e0602 */
[----:B------:R-:W-:Y:S01]  /*21500*/  STL [R1+0xa20], R59 ;  /* 0x000a203b01007387 */ /* 0x000fe20000100800 */
[----:B------:R-:W-:-:S03]  /*21510*/  IMAD.X R54, R54, 0x1, R2, P3 ;  /* 0x0000000136367824 */ /* 0x000fc600018e0602 */
[----:B------:R1:W-:Y:S04]  /*21520*/  STL [R1+0xa1c], R62 ;  /* 0x000a1c3e01007387 */ /* 0x0003e80000100800 */
[----:B------:R-:W-:Y:S04]  /*21530*/  STL [R1+0xa28], R55 ;  /* 0x000a283701007387 */ /* 0x000fe80000100800 */
[----:B------:R2:W-:Y:S04]  /*21540*/  LDGSTS.E [R25+0x11a00], desc[UR8][R26.64], P0 ;  /* 0x11a000001a197fae */ /* 0x0005e800081a1008 */
[----:B------:R3:W-:Y:S04]  /*21550*/  STL [R1+0xa24], R58 ;  /* 0x000a243a01007387 */ /* 0x0007e80000100800 */
[----:B------:R-:W-:Y:S01]  /*21560*/  STL [R1+0xa60], R51 ;  /* 0x000a603301007387 */ /* 0x000fe20000100800 */
[----:B--2---:R-:W-:-:S03]  /*21570*/  SEL R26, RZ, 0x4, !P1 ;  /* 0x00000004ff1a7807 */ /* 0x004fc60004800000 */
[----:B------:R2:W-:Y:S04]  /*21580*/  STL [R1+0xa5c], R54 ;  /* 0x000a5c3601007387 */ /* 0x0005e80000100800 */
[----:B-1----:R-:W4:Y:S01]  /*21590*/  LDL.LU R62, [R1+0xaa4] ;  /* 0x000aa400013e7983 */ /* 0x002f220000300800 */
[----:B------:R-:W-:-:S03]  /*215a0*/  SEL R26, R26, RZ, !P5 ;  /* 0x000000ff1a1a7207 */ /* 0x000fc60006800000 */
[----:B------:R-:W4:Y:S01]  /*215b0*/  LDL.LU R59, [R1+0xaa8] ;  /* 0x000aa800013b7983 */ /* 0x000f220000300800 */
[----:B------:R-:W-:Y:S01]  /*215c0*/  IMAD.MOV.U32 R27, RZ, RZ, R58 ;  /* 0x000000ffff1b7224 */ /* 0x000fe200078e003a */
[----:B------:R-:W-:Y:S02]  /*215d0*/  ISETP.NE.U32.AND P1, PT, R26, RZ, PT ;  /* 0x000000ff1a00720c */ /* 0x000fe40003f25070 */
[----:B------:R-:W-:-:S05]  /*215e0*/  MOV R26, R55 ;  /* 0x00000037001a7202 */ /* 0x000fca0000000f00 */
[----:B------:R1:W-:Y:S01]  /*215f0*/  LDGSTS.E [R25+0x11b00], desc[UR8][R26.64], P0 ;  /* 0x11b000001a197fae */ /* 0x0003e200081a1008 */
[----:B------:R-:W-:Y:S01]  /*21600*/  ISETP.GT.AND P0, PT, R24, 0x15, PT ;  /* 0x000000151800780c */ /* 0x000fe20003f04270 */
[----:B-1----:R-:W-:Y:S02]  /*21610*/  IMAD.MOV.U32 R26, RZ, RZ, R51 ;  /* 0x000000ffff1a7224 */ /* 0x002fe400078e0033 */
[----:B------:R-:W-:-:S05]  /*21620*/  IMAD.MOV.U32 R27, RZ, RZ, R54 ;  /* 0x000000ffff1b7224 */ /* 0x000fca00078e0036 */
[----:B------:R1:W-:Y:S02]  /*21630*/  LDGSTS.E [R25+0x12200], desc[UR8][R26.64], P1 ;  /* 0x122000001a197fae */ /* 0x0003e400089a1008 */
[----:B-1----:R-:W-:-:S04]  /*21640*/  SEL R26, RZ, 0x4, !P0 ;  /* 0x00000004ff1a7807 */ /* 0x002fc80004000000 */
[----:B------:R-:W-:-:S04]  /*21650*/  SEL R26, R26, RZ, !P5 ;  /* 0x000000ff1a1a7207 */ /* 0x000fc80006800000 */
[----:B------:R-:W-:Y:S01]  /*21660*/  ISETP.NE.U32.AND P0, PT, R26, RZ, PT ;  /* 0x000000ff1a00720c */ /* 0x000fe20003f05070 */
[----:B------:R-:W-:Y:S01]  /*21670*/  IMAD.MOV.U32 R209, RZ, RZ, R246 ;  /* 0x000000ffffd17224 */ /* 0x000fe200078e00f6 */
[----:B------:R-:W-:Y:S02]  /*21680*/  MOV R208, R247 ;  /* 0x000000f700d07202 */ /* 0x000fe40000000f00 */
[----:B------:R-:W-:-:S05]  /*21690*/  IADD3 R39, P2, PT, R39, R3, RZ ;  /* 0x0000000327277210 */ /* 0x000fca0007f5e0ff */
[----:B------:R-:W-:Y:S01]  /*216a0*/  IMAD.X R50, R50, 0x1, R2, P2 ;  /* 0x0000000132327824 */ /* 0x000fe200010e0602 */
[----:B------:R-:W-:Y:S01]  /*216b0*/  IADD3 R34, P3, PT, R34, R3, RZ ;  /* 0x0000000322227210 */ /* 0x000fe20007f7e0ff */
[----:B------:R-:W-:Y:S03]  /*216c0*/  STL [R1+0xa68], R39 ;  /* 0x000a682701007387 */ /* 0x000fe60000100800 */
[----:B------:R-:W-:Y:S01]  /*216d0*/  IADD3.X R35, PT, PT, R35, R2, RZ, P3, !PT ;  /* 0x0000000223237210 */ /* 0x000fe20001ffe4ff */
[----:B------:R1:W-:Y:S04]  /*216e0*/  STL [R1+0xa64], R50 ;  /* 0x000a643201007387 */ /* 0x0003e80000100800 */
[----:B------:R-:W-:Y:S04]  /*216f0*/  STL [R1+0xaa0], R34 ;  /* 0x000aa02201007387 */ /* 0x000fe80000100800 */
[----:B---3--:R-:W3:Y:S04]  /*21700*/  LDL.LU R58, [R1+0xadc] ;  /* 0x000adc00013a7983 */ /* 0x008ee80000300800 */
[----:B------:R1:W-:Y:S04]  /*21710*/  STL [R1+0xa9c], R35 ;  /* 0x000a9c2301007387 */ /* 0x0003e80000100800 */
[----:B------:R-:W3:Y:S04]  /*21720*/  LDL.LU R55, [R1+0xae0] ;  /* 0x000ae00001377983 */ /* 0x000ee80000300800 */
[----:B--2---:R-:W2:Y:S04]  /*21730*/  LDL.LU R54, [R1+0xae4] ;  /* 0x000ae40001367983 */ /* 0x004ea80000300800 */
[----:B------:R-:W2:Y:S01]  /*21740*/  LDL.LU R51, [R1+0xae8] ;  /* 0x000ae80001337983 */ /* 0x000ea20000300800 */
[----:B------:R-:W-:-:S02]  /*21750*/  IMAD.MOV.U32 R26, RZ, RZ, R39 ;  /* 0x000000ffff1a7224 */ /* 0x000fc400078e0027 */
[----:B------:R-:W-:Y:S02]  /*21760*/  IMAD.MOV.U32 R27, RZ, RZ, R50 ;  /* 0x000000ffff1b7224 */ /* 0x000fe400078e0032 */
[----:B-1----:R-:W2:Y:S04]  /*21770*/  LDL.LU R50, [R1+0xb1c] ;  /* 0x000b1c0001327983 */ /* 0x002ea80000300800 */
[----:B------:R1:W-:Y:S04]  /*21780*/  LDGSTS.E [R25+0x12300], desc[UR8][R26.64], P1 ;  /* 0x123000001a197fae */ /* 0x0003e800089a1008 */
[----:B------:R-:W2:Y:S01]  /*21790*/  LDL.LU R39, [R1+0xb20] ;  /* 0x000b200001277983 */ /* 0x000ea20000300800 */
[----:B-1----:R-:W-:-:S02]  /*217a0*/  IMAD.MOV.U32 R27, RZ, RZ, R35 ;  /* 0x000000ffff1b7224 */ /* 0x002fc400078e0023 */
[----:B------:R-:W-:Y:S01]  /*217b0*/  IMAD.MOV.U32 R26, RZ, RZ, R34 ;  /* 0x000000ffff1a7224 */ /* 0x000fe200078e0022 */
[----:B------:R-:W2:Y:S04]  /*217c0*/  LDL.LU R35, [R1+0xb24] ;  /* 0x000b240001237983 */ /* 0x000ea80000300800 */
[----:B------:R-:W2:Y:S04]  /*217d0*/  LDL.LU R34, [R1+0xb28] ;  /* 0x000b280001227983 */ /* 0x000ea80000300800 */
[----:B------:R-:W2:Y:S04]  /*217e0*/  LDL.LU R247, [R1+0xfb0] ;  /* 0x000fb00001f77983 */ /* 0x000ea80000300800 */
[----:B------:R-:W2:Y:S01]  /*217f0*/  LDL.LU R246, [R1+0xfac] ;  /* 0x000fac0001f67983 */ /* 0x000ea20000300800 */
[----:B------:R-:W-:-:S03]  /*21800*/  ISETP.GT.AND P1, PT, R24, 0x19, PT ;  /* 0x000000191800780c */ /* 0x000fc60003f24270 */
[----:B------:R1:W-:Y:S04]  /*21810*/  LDGSTS.E [R25+0x12a00], desc[UR8][R26.64], P0 ;  /* 0x12a000001a197fae */ /* 0x0003e800081a1008 */
[----:B------:R-:W2:Y:S01]  /*21820*/  LDL.LU R210, [R1+0x6d8] ;  /* 0x0006d80001d27983 */ /* 0x000ea20000300800 */
[----:B-1----:R-:W-:-:S04]  /*21830*/  SEL R26, RZ, 0x4, !P1 ;  /* 0x00000004ff1a7807 */ /* 0x002fc80004800000 */
[----:B------:R-:W-:-:S04]  /*21840*/  SEL R26, R26, RZ, !P5 ;  /* 0x000000ff1a1a7207 */ /* 0x000fc80006800000 */
[----:B------:R-:W-:Y:S02]  /*21850*/  ISETP.NE.U32.AND P1, PT, R26, RZ, PT ;  /* 0x000000ff1a00720c */ /* 0x000fe40003f25070 */
[----:B----4-:R-:W-:-:S05]  /*21860*/  IADD3 R59, P2, PT, R59, R3, RZ ;  /* 0x000000033b3b7210 */ /* 0x010fca0007f5e0ff */
[----:B------:R-:W-:Y:S02]  /*21870*/  IMAD.X R62, R62, 0x1, R2, P2 ;  /* 0x000000013e3e7824 */ /* 0x000fe400010e0602 */
[----:B------:R-:W-:-:S03]  /*21880*/  IMAD.MOV.U32 R26, RZ, RZ, R59 ;  /* 0x000000ffff1a7224 */ /* 0x000fc600078e003b */
[----:B------:R-:W-:-:S05]  /*21890*/  MOV R27, R62 ;  /* 0x0000003e001b7202 */ /* 0x000fca0000000f00 */
[----:B------:R1:W-:Y:S01]  /*218a0*/  LDGSTS.E [R25+0x12b00], desc[UR8][R26.64], P0 ;  /* 0x12b000001a197fae */ /* 0x0003e200081a1008 */
[----:B------:R-:W-:Y:S01]  /*218b0*/  ISETP.GT.AND P0, PT, R24, 0x1d, PT ;  /* 0x0000001d1800780c */ /* 0x000fe20003f04270 */
[----:B------:R-:W-:Y:S02]  /*218c0*/  IMAD.MOV.U32 R211, RZ, RZ, R245 ;  /* 0x000000ffffd37224 */ /* 0x000fe400078e00f5 */
[----:B------:R-:W4:Y:S01]  /*218d0*/  LDL.LU R245, [R1+0xfa8] ;  /* 0x000fa80001f57983 */ /* 0x000f220000300800 */
[----:B------:R-:W-:Y:S02]  /*218e0*/  IMAD.MOV.U32 R212, RZ, RZ, R244 ;  /* 0x000000ffffd47224 */ /* 0x000fe400078e00f4 */
[----:B------:R-:W-:Y:S01]  /*218f0*/  IMAD.MOV.U32 R213, RZ, RZ, R252 ;  /* 0x000000ffffd57224 */ /* 0x000fe200078e00fc */
[----:B------:R-:W4:Y:S04]  /*21900*/  LDL.LU R244, [R1+0xfa4] ;  /* 0x000fa40001f47983 */ /* 0x000f280000300800 */
[----:B------:R-:W5:Y:S01]  /*21910*/  LDL.LU R252, [R1+0xfa0] ;  /* 0x000fa00001fc7983 */ /* 0x000f620000300800 */
[----:B---3--:R-:W-:-:S05]  /*21920*/  IADD3 R55, P3, PT, R55, R3, RZ ;  /* 0x0000000337377210 */ /* 0x008fca0007f7e0ff */
[----:B------:R-:W-:Y:S02]  /*21930*/  IMAD.X R58, R58, 0x1, R2, P3 ;  /* 0x000000013a3a7824 */ /* 0x000fe400018e0602 */
[----:B-1----:R-:W-:Y:S02]  /*21940*/  IMAD.MOV.U32 R26, RZ, RZ, R55 ;  /* 0x000000ffff1a7224 */ /* 0x002fe400078e0037 */
[----:B------:R-:W-:Y:S01]  /*21950*/  IMAD.MOV.U32 R27, RZ, RZ, R58 ;  /* 0x000000ffff1b7224 */ /* 0x000fe200078e003a */
[----:B--2---:R-:W-:-:S04]  /*21960*/  IADD3 R51, P2, PT, R51, R3, RZ ;  /* 0x0000000333337210 */ /* 0x004fc80007f5e0ff */
[----:B------:R1:W-:Y:S01]  /*21970*/  LDGSTS.E [R25+0x13200], desc[UR8][R26.64], P1 ;  /* 0x132000001a197fae */ /* 0x0003e200089a1008 */
[----:B------:R-:W-:Y:S01]  /*21980*/  IMAD.X R54, R54, 0x1, R2, P2 ;  /* 0x0000000136367824 */ /* 0x000fe200010e0602 */
[----:B-1----:R-:W-:-:S04]  /*21990*/  SEL R26, RZ, 0x4, !P0 ;  /* 0x00000004ff1a7807 */ /* 0x002fc80004000000 */
[----:B------:R-:W-:Y:S02]  /*219a0*/  SEL R26, R26, RZ, !P5 ;  /* 0x000000ff1a1a7207 */ /* 0x000fe40006800000 */
[----:B------:R-:W-:Y:S02]  /*219b0*/  MOV R27, R54 ;  /* 0x00000036001b7202 */ /* 0x000fe40000000f00 */
[----:B------:R-:W-:Y:S01]  /*219c0*/  ISETP.NE.U32.AND P0, PT, R26, RZ, PT ;  /* 0x000000ff1a00720c */ /* 0x000fe20003f05070 */
[----:B------:R-:W-:Y:S01]  /*219d0*/  IMAD.MOV.U32 R26, RZ, RZ, R51 ;  /* 0x000000ffff1a7224 */ /* 0x000fe200078e0033 */
[----:B------:R-:W-:-:S04]  /*219e0*/  IADD3 R34, P2, PT, R34, R3, RZ ;  /* 0x0000000322227210 */ /* 0x000fc80007f5e0ff */
[----:B------:R1:W-:Y:S01]  /*219f0*/  LDGSTS.E [R25+0x13300], desc[UR8][R26.64], P1 ;  /* 0x133000001a197fae */ /* 0x0003e200089a1008 */
[----:B------:R-:W-:Y:S02]  /*21a00*/  MOV R214, R247 ;  /* 0x000000f700d67202 */ /* 0x000fe40000000f00 */
[----:B------:R-:W-:Y:S01]  /*21a10*/  IADD3 R39, P1, PT, R39, R3, RZ ;  /* 0x0000000327277210 */ /* 0x000fe20007f3e0ff */
[----:B------:R-:W5:Y:S01]  /*21a20*/  LDL.LU R247, [R1+0xf9c] ;  /* 0x000f9c0001f77983 */ /* 0x000f620000300800 */
[----:B------:R-:W-:-:S03]  /*21a30*/  IMAD.MOV.U32 R215, RZ, RZ, R246 ;  /* 0x000000ffffd77224 */ /* 0x000fc600078e00f6 */
[----:B------:R-:W5:Y:S01]  /*21a40*/  LDL.LU R246, [R1+0xf98] ;  /* 0x000f980001f67983 */ /* 0x000f620000300800 */
[----:B------:R-:W-:-:S03]  /*21a50*/  IMAD.X R50, R50, 0x1, R2, P1 ;  /* 0x0000000132327824 */ /* 0x000fc600008e0602 */
[----:B------:R2:W-:Y:S04]  /*21a60*/  STL [R1+0xaa8], R59 ;  /* 0x000aa83b01007387 */ /* 0x0005e80000100800 */
[----:B------:R-:W-:Y:S01]  /*21a70*/  STL [R1+0xaa4], R62 ;  /* 0x000aa43e01007387 */ /* 0x000fe20000100800 */
[----:B------:R-:W-:-:S03]  /*21a80*/  IMAD.X R35, R35, 0x1, R2, P2 ;  /* 0x0000000123237824 */ /* 0x000fc600010e0602 */
[----:B------:R-:W-:Y:S04]  /*21a90*/  STL [R1+0xae0], R55 ;  /* 0x000ae03701007387 */ /* 0x000fe80000100800 */
[----:B------:R3:W-:Y:S04]  /*21aa0*/  STL [R1+0xadc], R58 ;  /* 0x000adc3a01007387 */ /* 0x0007e80000100800 */
[----:B------:R-:W-:Y:S04]  /*21ab0*/  STL [R1+0xae8], R51 ;  /* 0x000ae83301007387 */ /* 0x000fe80000100800 */
[----:B------:R1:W-:Y:S04]  /*21ac0*/  STL [R1+0xae4], R54 ;  /* 0x000ae43601007387 */ /* 0x0003e80000100800 */
[----:B------:R-:W-:Y:S04]  /*21ad0*/  STL [R1+0xb20], R39 ;  /* 0x000b202701007387 */ /* 0x000fe80000100800 */
[----:B------:R1:W-:Y:S04]  /*21ae0*/  STL [R1+0xb1c], R50 ;  /* 0x000b1c3201007387 */ /* 0x0003e80000100800 */
[----:B------:R1:W-:Y:S04]  /*21af0*/  STL [R1+0xb28], R34 ;  /* 0x000b282201007387 */ /* 0x0003e80000100800 */
[----:B--2---:R-:W2:Y:S04]  /*21b00*/  LDL.LU R59, [R1+0x96c] ;  /* 0x00096c00013b7983 */ /* 0x004ea80000300800 */
[----:B------:R1:W-:Y:S04]  /*21b10*/  STL [R1+0xb24], R35 ;  /* 0x000b242301007387 */ /* 0x0003e80000100800 */
[----:B---3--:R-:W3:Y:S01]  /*21b20*/  LDL.LU R58, [R1+0x970] ;  /* 0x00097000013a7983 */ /* 0x008ee20000300800 */
[C---:B------:R-:W-:Y:S08]  /*21b30*/  HMMA.1688.F32.TF32 R212, R216.reuse, R118, R212 ;  /* 0x00000076d8d4723c */ /* 0x040ff000000810d4 */
[----:B------:R-:W-:Y:S01]  /*21b40*/  HMMA.1688.F32.TF32 R208, R216, R122, R208 ;  /* 0x0000007ad8d0723c */ /* 0x000fe200000810d0 */
[----:B-1----:R-:W-:-:S10]  /*21b50*/  IMAD.MOV.U32 R27, RZ, RZ, R50 ;  /* 0x000000ffff1b7224 */ /* 0x002fd400078e0032 */
[----:B------:R-:W-:Y:S04]  /*21b60*/  STL.64 [R1+0x5a0], R212 ;  /* 0x0005a0d401007387 */ /* 0x000fe80000100a00 */
[----:B------:R-:W-:Y:S04]  /*21b70*/  STL.64 [R1+0x5a8], R214 ;  /* 0x0005a8d601007387 */ /* 0x000fe80000100a00 */
[----:B------:R-:W4:Y:S04]  /*21b80*/  LDL.LU R55, [R1+0x974] ;  /* 0x0009740001377983 */ /* 0x000f280000300800 */
[----:B------:R-:W4:Y:S04]  /*21b90*/  LDL.LU R54, [R1+0x978] ;  /* 0x0009780001367983 */ /* 0x000f280000300800 */
[----:B------:R-:W-:Y:S04]  /*21ba0*/  STL.64 [R1+0x590], R208 ;  /* 0x000590d001007387 */ /* 0x000fe80000100a00 */
[----:B------:R-:W-:Y:S04]  /*21bb0*/  STL.64 [R1+0x598], R210 ;  /* 0x000598d201007387 */ /* 0x000fe80000100a00 */
[----:B------:R-:W4:Y:S04]  /*21bc0*/  LDL.LU R51, [R1+0x9ac] ;  /* 0x0009ac0001337983 */ /* 0x000f280000300800 */
[----:B------:R-:W4:Y:S01]  /*21bd0*/  LDL.LU R50, [R1+0x9b0] ;  /* 0x0009b00001327983 */ /* 0x000f220000300800 */
[----:B------:R-:W-:-:S05]  /*21be0*/  IMAD.MOV.U32 R26, RZ, RZ, R39 ;  /* 0x000000ffff1a7224 */ /* 0x000fca00078e0027 */
[----:B------:R1:W-:Y:S01]  /*21bf0*/  LDGSTS.E [R25+0x13a00], desc[UR8][R26.64], P0 ;  /* 0x13a000001a197fae */ /* 0x0003e200081a1008 */
[----:B------:R-:W-:Y:S01]  /*21c00*/  IMAD.SHL.U32 R33, R33, 0x4, RZ ;  /* 0x0000000421217824 */ /* 0x000fe200078e00ff */
[----:B-1----:R-:W-:Y:S01]  /*21c10*/  MOV R26, R34 ;  /* 0x00000022001a7202 */ /* 0x002fe20000000f00 */
[----:B------:R-:W-:-:S03]  /*21c20*/  IMAD.MOV.U32 R27, RZ, RZ, R35 ;  /* 0x000000ffff1b7224 */ /* 0x000fc600078e0023 */
[----:B------:R-:W-:Y:S01]  /*21c30*/  LOP3.LUT R34, R33, 0x40, RZ, 0x3c, !PT ;  /* 0x0000004021227812 */ /* 0x000fe200078e3cff */
[----:B------:R-:W4:Y:S04]  /*21c40*/  LDL.LU R35, [R1+0x9b8] ;  /* 0x0009b80001237983 */ /* 0x000f280000300800 */
[----:B------:R1:W-:Y:S01]  /*21c50*/  LDGSTS.E [R25+0x13b00], desc[UR8][R26.64], P0 ;  /* 0x13b000001a197fae */ /* 0x0003e200081a1008 */
[----:B------:R-:W-:-:S03]  /*21c60*/  ISETP.GT.AND P0, PT, R24, 0x2, PT ;  /* 0x000000021800780c */ /* 0x000fc60003f04270 */
[----:B------:R-:W4:Y:S04]  /*21c70*/  LDL.LU R33, [R1+0x9f0] ;  /* 0x0009f00001217983 */ /* 0x000f280000300800 */
[----:B------:R-:W4:Y:S01]  /*21c80*/  LDL.LU R39, [R1+0x9b4] ;  /* 0x0009b40001277983 */ /* 0x000f220000300800 */
[----:B-1----:R-:W-:-:S04]  /*21c90*/  SEL R25, RZ, 0x4, !P0 ;  /* 0x00000004ff197807 */ /* 0x002fc80004000000 */
[----:B------:R-:W-:-:S04]  /*21ca0*/  SEL R25, R25, RZ, !P5 ;  /* 0x000000ff19197207 */ /* 0x000fc80006800000 */
[----:B------:R-:W-:Y:S01]  /*21cb0*/  ISETP.NE.U32.AND P1, PT, R25, RZ, PT ;  /* 0x000000ff1900720c */ /* 0x000fe20003f25070 */
[----:B------:R-:W-:Y:S01]  /*21cc0*/  VIADD R25, R34, UR7 ;  /* 0x0000000722197c36 */ /* 0x000fe20008000000 */
[----:B---3--:R-:W-:-:S05]  /*21cd0*/  IADD3 R58, P0, PT, R58, R3, RZ ;  /* 0x000000033a3a7210 */ /* 0x008fca0007f1e0ff */
[----:B--2---:R-:W-:Y:S01]  /*21ce0*/  IMAD.X R59, R59, 0x1, R2, P0 ;  /* 0x000000013b3b7824 */ /* 0x004fe200000e0602 */
[----:B------:R1:W-:Y:S04]  /*21cf0*/  STL [R1+0x970], R58 ;  /* 0x0009703a01007387 */ /* 0x0003e80000100800 */
[----:B------:R2:W-:Y:S04]  /*21d00*/  STL [R1+0x96c], R59 ;  /* 0x00096c3b01007387 */ /* 0x0005e80000100800 */
[----:B------:R-:W3:Y:S01]  /*21d10*/  LDL.LU R34, [R1+0x9ec] ;  /* 0x0009ec0001227983 */ /* 0x000ee20000300800 */
[----:B------:R-:W-:Y:S01]  /*21d20*/  MOV R26, R58 ;  /* 0x0000003a001a7202 */ /* 0x000fe20000000f00 */
[----:B------:R-:W-:Y:S01]  /*21d30*/  IMAD.MOV.U32 R27, RZ, RZ, R59 ;  /* 0x000000ffff1b7224 */ /* 0x000fe200078e003b */
[----:B------:R-:W-:Y:S01]  /*21d40*/  ISETP.GT.AND P0, PT, R24, 0x6, PT ;  /* 0x000000061800780c */ /* 0x000fe20003f04270 */
[----:B------:R-:W3:Y:S04]  /*21d50*/  LDL.LU R62, [R1+0x9f8] ;  /* 0x0009f800013e7983 */ /* 0x000ee80000300800 */
[----:B-1----:R-:W3:Y:S04]  /*21d60*/  LDL.LU R58, [R1+0xa30] ;  /* 0x000a3000013a7983 */ /* 0x002ee80000300800 */
[----:B------:R1:W-:Y:S01]  /*21d70*/  LDGSTS.E [R25+0x10400], desc[UR8][R26.64], P1 ;  /* 0x104000001a197fae */ /* 0x0003e200089a1008 */
[----:B----4-:R-:W-:-:S05]  /*21d80*/  IADD3 R54, P2, PT, R54, R3, RZ ;  /* 0x0000000336367210 */ /* 0x010fca0007f5e0ff */
[----:B------:R-:W-:Y:S01]  /*21d90*/  IMAD.X R55, R55, 0x1, R2, P2 ;  /* 0x0000000137377824 */ /* 0x000fe200010e0602 */
[----:B------:R-:W-:Y:S01]  /*21da0*/  STL [R1+0x978], R54 ;  /* 0x0009783601007387 */ /* 0x000fe20000100800 */
[----:B-1----:R-:W-:-:S03]  /*21db0*/  SEL R26, RZ, 0x4, !P0 ;  /* 0x00000004ff1a7807 */ /* 0x002fc60004000000 */
[----:B------:R1:W-:Y:S01]  /*21dc0*/  STL [R1+0x974], R55 ;  /* 0x0009743701007387 */ /* 0x0003e20000100800 */
[----:B------:R-:W-:Y:S02]  /*21dd0*/  IADD3 R50, P3, PT, R50, R3, RZ ;  /* 0x0000000332327210 */ /* 0x000fe40007f7e0ff */
[----:B------:R-:W-:-:S03]  /*21de0*/  SEL R26, R26, RZ, !P5 ;  /* 0x000000ff1a1a7207 */ /* 0x000fc60006800000 */
[----:B------:R-:W-:Y:S01]  /*21df0*/  IMAD.X R51, R51, 0x1, R2, P3 ;  /* 0x0000000133337824 */ /* 0x000fe200018e0602 */
[----:B------:R-:W-:Y:S04]  /*21e00*/  STL [R1+0x9b0], R50 ;  /* 0x0009b03201007387 */ /* 0x000fe80000100800 */
[----:B------:R-:W4:Y:S01]  /*21e10*/  LDL.LU R63, [R1+0x9f4] ;  /* 0x0009f400013f7983 */ /* 0x000f220000300800 */
[----:B------:R-:W-:-:S03]  /*21e20*/  ISETP.NE.U32.AND P0, PT, R26, RZ, PT ;  /* 0x000000ff1a00720c */ /* 0x000fc60003f05070 */
[----:B------:R1:W-:Y:S01]  /*21e30*/  STL [R1+0x9ac], R51 ;  /* 0x0009ac3301007387 */ /* 0x0003e20000100800 */
[----:B------:R-:W-:Y:S01]  /*21e40*/  IMAD.MOV.U32 R26, RZ, RZ, R54 ;  /* 0x000000ffff1a7224 */ /* 0x000fe200078e0036 */
[----:B------:R-:W-:Y:S02]  /*21e50*/  MOV R27, R55 ;  /* 0x00000037001b7202 */ /* 0x000fe40000000f00 */
[----:B--2---:R-:W2:Y:S04]  /*21e60*/  LDL.LU R59, [R1+0xa2c] ;  /* 0x000a2c00013b7983 */ /* 0x004ea80000300800 */
[----:B-1----:R-:W2:Y:S04]  /*21e70*/  LDL.LU R55, [R1+0xa34] ;  /* 0x000a340001377983 */ /* 0x002ea80000300800 */
[----:B------:R-:W2:Y:S04]  /*21e80*/  LDL.LU R54, [R1+0xa38] ;  /* 0x000a380001367983 */ /* 0x000ea80000300800 */
[----:B------:R1:W-:Y:S01]  /*21e90*/  LDGSTS.E [R25+0x10500], desc[UR8][R26.64], P1 ;  /* 0x105000001a197fae */ /* 0x0003e200089a1008 */
[----:B------:R-:W-:-:S02]  /*21ea0*/  ISETP.GT.AND P1, PT, R24, 0xa, PT ;  /* 0x0000000a1800780c */ /* 0x000fc40003f24270 */
[-C--:B------:R-:W-:Y:S01]  /*21eb0*/  IADD3 R35, P2, PT, R35, R3.reuse, RZ ;  /* 0x0000000323237210 */ /* 0x080fe20007f5e0ff */
[----:B-1----:R-:W-:Y:S02]  /*21ec0*/  IMAD.MOV.U32 R27, RZ, RZ, R51 ;  /* 0x000000ffff1b7224 */ /* 0x002fe400078e0033 */
[----:B------:R-:W-:Y:S01]  /*21ed0*/  IMAD.MOV.U32 R26, RZ, RZ, R50 ;  /* 0x000000ffff1a7224 */ /* 0x000fe200078e0032 */
[----:B------:R-:W2:Y:S04]  /*21ee0*/  LDL.LU R51, [R1+0xa6c] ;  /* 0x000a6c0001337983 */ /* 0x000ea80000300800 */
[----:B------:R-:W2:Y:S01]  /*21ef0*/  LDL.LU R50, [R1+0xa70] ;  /* 0x000a700001327983 */ /* 0x000ea20000300800 */
[----:B------:R-:W-:-:S03]  /*21f00*/  IADD3 R33, P3, PT, R33, R3, RZ ;  /* 0x0000000321217210 */ /* 0x000fc60007f7e0ff */
[----:B------:R1:W-:Y:S01]  /*21f10*/  LDGSTS.E [R25+0x10c00], desc[UR8][R26.64], P0 ;  /* 0x10c000001a197fae */ /* 0x0003e200081a1008 */
[----:B------:R-:W-:-:S03]  /*21f20*/  IMAD.X R39, R39, 0x1, R2, P2 ;  /* 0x0000000127277824 */ /* 0x000fc600010e0602 */
[----:B------:R-:W-:Y:S01]  /*21f30*/  STL [R1+0x9b8], R35 ;  /* 0x0009b82301007387 */ /* 0x000fe20000100800 */
[----:B-1----:R-:W-:-:S03]  /*21f40*/  SEL R26, RZ, 0x4, !P1 ;  /* 0x00000004ff1a7807 */ /* 0x002fc60004800000 */
[----:B------:R1:W-:Y:S01]  /*21f50*/  STL [R1+0x9b4], R39 ;  /* 0x0009b42701007387 */ /* 0x0003e20000100800 */
[----:B------:R-:W-:-:S03]  /*21f60*/  SEL R26, R26, RZ, !P5 ;  /* 0x000000ff1a1a7207 */ /* 0x000fc60006800000 */
[----:B------:R-:W-:Y:S01]  /*21f70*/  STL [R1+0x9f0], R33 ;  /* 0x0009f02101007387 */ /* 0x000fe20000100800 */
[----:B------:R-:W-:Y:S01]  /*21f80*/  IMAD.MOV.U32 R27, RZ, RZ, R39 ;  /* 0x000000ffff1b7224 */ /* 0x000fe200078e0027 */
[----:B------:R-:W-:Y:S02]  /*21f90*/  ISETP.NE.U32.AND P1, PT, R26, RZ, PT ;  /* 0x000000ff1a00720c */ /* 0x000fe40003f25070 */
[----:B------:R-:W-:-:S05]  /*21fa0*/  MOV R26, R35 ;  /* 0x00000023001a7202 */ /* 0x000fca0000000f00 */
[----:B------:R1:W-:Y:S02]  /*21fb0*/  LDGSTS.E [R25+0x10d00], desc[UR8][R26.64], P0 ;  /* 0x10d000001a197fae */ /* 0x0003e400081a1008 */
[----:B-1----:R-:W-:Y:S02]  /*21fc0*/  IMAD.MOV.U32 R26, RZ, RZ, R33 ;  /* 0x000000ffff1a7224 */ /* 0x002fe400078e0021 */
[----:B---3--:R-:W-:-:S05]  /*21fd0*/  IMAD.X R34, R34, 0x1, R2, P3 ;  /* 0x0000000122227824 */ /* 0x008fca00018e0602 */
[----:B------:R1:W-:Y:S04]  /*21fe0*/  STL [R1+0x9ec], R34 ;  /* 0x0009ec2201007387 */ /* 0x0003e80000100800 */
[----:B------:R-:W3:Y:S04]  /*21ff0*/  LDL.LU R39, [R1+0xa74] ;  /* 0x000a740001277983 */ /* 0x000ee80000300800 */
[----:B------:R-:W3:Y:S01]  /*22000*/  LDL.LU R35, [R1+0xa78] ;  /* 0x000a780001237983 */ /* 0x000ee20000300800 */
[----:B------:R-:W-:-:S03]  /*22010*/  IMAD.MOV.U32 R27, RZ, RZ, R34 ;  /* 0x000000ffff1b7224 */ /* 0x000fc600078e0022 */
[----:B-1----:R-:W3:Y:S04]  /*22020*/  LDL.LU R34, [R1+0xaac] ;  /* 0x000aac0001227983 */ /* 0x002ee80000300800 */
[----:B------:R-:W3:Y:S01]  /*22030*/  LDL.LU R33, [R1+0xab0] ;  /* 0x000ab00001217983 */ /* 0x000ee20000300800 */
[----:B------:R-:W-:-:S03]  /*22040*/  ISETP.GT.AND P0, PT, R24, 0xe, PT ;  /* 0x0000000e1800780c */ /* 0x000fc60003f04270 */
[----:B------:R1:W-:Y:S01]  /*22050*/  LDGSTS.E [R25+0x11400], desc[UR8][R26.64], P1 ;  /* 0x114000001a197fae */ /* 0x0003e200089a1008 */
[-C--:B------:R-:W-:Y:S02]  /*22060*/  IADD3 R62, P2, PT, R62, R3.reuse, RZ ;  /* 0x000000033e3e7210 */ /* 0x080fe40007f5e0ff */
[----:B------:R-:W-:Y:S02]  /*22070*/  IADD3 R58, P3, PT, R58, R3, RZ ;  /* 0x000000033a3a7210 */ /* 0x000fe40007f7e0ff */
[----:B-1----:R-:W-:-:S04]  /*22080*/  SEL R26, RZ, 0x4, !P0 ;  /* 0x00000004ff1a7807 */ /* 0x002fc80004000000 */
[----:B------:R-:W-:Y:S01]  /*22090*/  SEL R26, R26, RZ, !P5 ;  /* 0x000000ff1a1a7207 */ /* 0x000fe20006800000 */
[----:B----4-:R-:W-:-:S03]  /*220a0*/  IMAD.X R63, R63, 0x1, R2, P2 ;  /* 0x000000013f3f7824 */ /* 0x010fc600010e0602 */
[----:B------:R-:W-:Y:S01]  /*220b0*/  ISETP.NE.U32.AND P0, PT, R26, RZ, PT ;  /* 0x000000ff1a00720c */ /* 0x000fe20003f05070 */
[----:B------:R-:W-:Y:S02]  /*220c0*/  IMAD.MOV.U32 R26, RZ, RZ, R62 ;  /* 0x000000ffff1a7224 */ /* 0x000fe400078e003e */
[----:B------:R-:W-:Y:S01]  /*220d0*/  IMAD.MOV.U32 R27, RZ, RZ, R63 ;  /* 0x000000ffff1b7224 */ /* 0x000fe200078e003f */
[----:B--2---:R-:W-:-:S04]  /*220e0*/  IADD3.X R59, PT, PT, R59, R2, RZ, P3, !PT ;  /* 0x000000023b3b7210 */ /* 0x004fc80001ffe4ff */
[----:B------:R1:W-:Y:S01]  /*220f0*/  LDGSTS.E [R25+0x11500], desc[UR8][R26.64], P1 ;  /* 0x115000001a197fae */ /* 0x0003e200089a1008 */
[----:B------:R-:W-:Y:S02]  /*22100*/  ISETP.GT.AND P1, PT, R24, 0x12, PT ;  /* 0x000000121800780c */ /* 0x000fe40003f24270 */
[----:B------:R-:W-:Y:S01]  /*22110*/  IADD3 R54, P2, PT, R54, R3, RZ ;  /* 0x0000000336367210 */ /* 0x000fe20007f5e0ff */
[----:B-1----:R-:W-:Y:S02]  /*22120*/  IMAD.MOV.U32 R26, RZ, RZ, R58 ;  /* 0x000000ffff1a7224 */ /* 0x002fe400078e003a */
[----:B------:R-:W-:Y:S01]  /*22130*/  IMAD.MOV.U32 R27, RZ, RZ, R59 ;  /* 0x000000ffff1b7224 */ /* 0x000fe200078e003b */
[----:B------:R-:W-:Y:S01]  /*22140*/  STL [R1+0x9f8], R62 ;  /* 0x0009f83e01007387 */ /* 0x000fe20000100800 */
[----:B------:R-:W-:-:S03]  /*22150*/  IADD3.X R55, PT, PT, R55, R2, RZ, P2, !PT ;  /* 0x0000000237377210 */ /* 0x000fc600017fe4ff */
[----:B------:R1:W-:Y:S04]  /*22160*/  LDGSTS.E [R25+0x11c00], desc[UR8][R26.64], P0 ;  /* 0x11c000001a197fae */ /* 0x0003e800081a1008 */
[----:B------:R-:W-:Y:S04]  /*22170*/  STL [R1+0x9f4], R63 ;  /* 0x0009f43f01007387 */ /* 0x000fe80000100800 */
[----:B------:R2:W-:Y:S01]  /*22180*/  STL [R1+0xa30], R58 ;  /* 0x000a303a01007387 */ /* 0x0005e20000100800 */
[----:B------:R-:W-:Y:S02]  /*22190*/  IADD3 R50, P3, PT, R50, R3, RZ ;  /* 0x0000000332327210 */ /* 0x000fe40007f7e0ff */
[----:B-1----:R-:W-:Y:S01]  /*221a0*/  SEL R26, RZ, 0x4, !P1 ;  /* 0x00000004ff1a7807 */ /* 0x002fe20004800000 */
[----:B------:R-:W-:Y:S02]  /*221b0*/  STL [R1+0xa2c], R59 ;  /* 0x000a2c3b01007387 */ /* 0x000fe40000100800 */
[----:B------:R-:W-:Y:S01]  /*221c0*/  IMAD.X R51, R51, 0x1, R2, P3 ;  /* 0x0000000133337824 */ /* 0x000fe200018e0602 */
[----:B------:R-:W-:Y:S01]  /*221d0*/  SEL R26, R26, RZ, !P5 ;  /* 0x000000ff1a1a7207 */ /* 0x000fe20006800000 */
[----:B------:R1:W-:Y:S04]  /*221e0*/  STL [R1+0xa38], R54 ;  /* 0x000a383601007387 */ /* 0x0003e80000100800 */
[----:B------:R4:W-:Y:S01]  /*221f0*/  STL [R1+0xa34], R55 ;  /* 0x000a343701007387 */ /* 0x0009e20000100800 */
[----:B------:R-:W-:-:S03]  /*22200*/  ISETP.NE.U32.AND P1, PT, R26, RZ, PT ;  /* 0x000000ff1a00720c */ /* 0x000fc60003f25070 */
[----:B------:R1:W-:Y:S01]  /*22210*/  STL [R1+0xa70], R50 ;  /* 0x000a703201007387 */ /* 0x0003e20000100800 */
[----:B------:R-:W-:-:S03]  /*22220*/  IMAD.MOV.U32 R26, RZ, RZ, R54 ;  /* 0x000000ffff1a7224 */ /* 0x000fc600078e0036 */
[----:B--2---:R-:W2:Y:S04]  /*22230*/  LDL.LU R58, [R1+0xab8] ;  /* 0x000ab800013a7983 */ /* 0x004ea80000300800 */
[----:B------:R3:W-:Y:S04]  /*22240*/  STL [R1+0xa6c], R51 ;  /* 0x000a6c3301007387 */ /* 0x0007e80000100800 */
[----:B-1----:R-:W2:Y:S04]  /*22250*/  LDL.LU R54, [R1+0xaf0] ;  /* 0x000af00001367983 */ /* 0x002ea80000300800 */
[----:B------:R-:W2:Y:S01]  /*22260*/  LDL.LU R59, [R1+0xab4] ;  /* 0x000ab400013b7983 */ /* 0x000ea20000300800 */
[----:B------:R-:W-:-:S03]  /*22270*/  IMAD.MOV.U32 R27, RZ, RZ, R55 ;  /* 0x000000ffff1b7224 */ /* 0x000fc600078e0037 */
[----:B----4-:R-:W4:Y:S04]  /*22280*/  LDL.LU R55, [R1+0xaec] ;  /* 0x000aec0001377983 */ /* 0x010f280000300800 */
[----:B------:R1:W-:Y:S01]  /*22290*/  LDGSTS.E [R25+0x11d00], desc[UR8][R26.64], P0 ;  /* 0x11d000001a197fae */ /* 0x0003e200081a1008 */
[----:B------:R-:W-:Y:S01]  /*222a0*/  ISETP.GT.AND P0, PT, R24, 0x16, PT ;  /* 0x000000161800780c */ /* 0x000fe20003f04270 */
[----:B-1----:R-:W-:Y:S01]  /*222b0*/  IMAD.MOV.U32 R26, RZ, RZ, R50 ;  /* 0x000000ffff1a7224 */ /* 0x002fe200078e0032 */
[----:B------:R-:W-:Y:S01]  /*222c0*/  MOV R27, R51 ;  /* 0x00000033001b7202 */ /* 0x000fe20000000f00 */
[----:B------:R-:W4:Y:S04]  /*222d0*/  LDL.LU R50, [R1+0xaf8] ;  /* 0x000af80001327983 */ /* 0x000f280000300800 */
[----:B------:R1:W-:Y:S02]  /*222e0*/  LDGSTS.E [R25+0x12400], desc[UR8][R26.64], P1 ;  /* 0x124000001a197fae */ /* 0x0003e400089a1008 */
[----:B-1----:R-:W-:-:S04]  /*222f0*/  SEL R26, RZ, 0x4, !P0 ;  /* 0x00000004ff1a7807 */ /* 0x002fc80004000000 */
[----:B------:R-:W-:-:S04]  /*22300*/  SEL R26, R26, RZ, !P5 ;  /* 0x000000ff1a1a7207 */ /* 0x000fc80006800000 */
[----:B------:R-:W-:Y:S02]  /*22310*/  ISETP.NE.U32.AND P0, PT, R26, RZ, PT ;  /* 0x000000ff1a00720c */ /* 0x000fe40003f05070 */
[----:B---3--:R-:W-:-:S05]  /*22320*/  IADD3 R35, P2, PT, R35, R3, RZ ;  /* 0x0000000323237210 */ /* 0x008fca0007f5e0ff */
[--C-:B------:R-:W-:Y:S01]  /*22330*/  IMAD.X R39, R39, 0x1, R2.reuse, P2 ;  /* 0x0000000127277824 */ /* 0x100fe200010e0602 */
[----:B------:R-:W-:Y:S01]  /*22340*/  IADD3 R33, P3, PT, R33, R3, RZ ;  /* 0x0000000321217210 */ /* 0x000fe20007f7e0ff */
[----:B------:R-:W-:Y:S04]  /*22350*/  STL [R1+0xa78], R35 ;  /* 0x000a782301007387 */ /* 0x000fe80000100800 */
[----:B------:R1:W-:Y:S04]  /*22360*/  STL [R1+0xa74], R39 ;  /* 0x000a742701007387 */ /* 0x0003e80000100800 */
[----:B------:R-:W-:Y:S01]  /*22370*/  STL [R1+0xab0], R33 ;  /* 0x000ab02101007387 */ /* 0x000fe20000100800 */
[----:B------:R-:W-:-:S03]  /*22380*/  IMAD.X R34, R34, 0x1, R2, P3 ;  /* 0x0000000122227824 */ /* 0x000fc600018e0602 */
[----:B------:R-:W3:Y:S01]  /*22390*/  LDL.LU R51, [R1+0xaf4] ;  /* 0x000af40001337983 */ /* 0x000ee20000300800 */
[----:B------:R-:W-:Y:S02]  /*223a0*/  IMAD.MOV.U32 R26, RZ, RZ, R35 ;  /* 0x000000ffff1a7224 */ /* 0x000fe400078e0023 */
[----:B------:R-:W-:Y:S01]  /*223b0*/  IMAD.MOV.U32 R27, RZ, RZ, R39 ;  /* 0x000000ffff1b7224 */ /* 0x000fe200078e0027 */
[----:B------:R1:W-:Y:S04]  /*223c0*/  STL [R1+0xaac], R34 ;  /* 0x000aac2201007387 */ /* 0x0003e80000100800 */
[----:B-1----:R-:W3:Y:S04]  /*223d0*/  LDL.LU R39, [R1+0xb2c] ;  /* 0x000b2c0001277983 */ /* 0x002ee80000300800 */
[----:B------:R1:W-:Y:S04]  /*223e0*/  LDGSTS.E [R25+0x12500], desc[UR8][R26.64], P1 ;  /* 0x125000001a197fae */ /* 0x0003e800089a1008 */
[----:B------:R-:W3:Y:S01]  /*223f0*/  LDL.LU R35, [R1+0xb30] ;  /* 0x000b300001237983 */ /* 0x000ee20000300800 */
[----:B-1----:R-:W-:Y:S01]  /*22400*/  IMAD.MOV.U32 R27, RZ, RZ, R34 ;  /* 0x000000ffff1b7224 */ /* 0x002fe200078e0022 */
[----:B------:R-:W-:-:S02]  /*22410*/  MOV R26, R33 ;  /* 0x00000021001a7202 */ /* 0x000fc40000000f00 */
[----:B------:R-:W3:Y:S04]  /*22420*/  LDL.LU R34, [R1+0xb34] ;  /* 0x000b340001227983 */ /* 0x000ee80000300800 */
[----:B------:R-:W3:Y:S01]  /*22430*/  LDL.LU R33, [R1+0xb38] ;  /* 0x000b380001217983 */ /* 0x000ee20000300800 */
[----:B------:R-:W-:-:S03]  /*22440*/  ISETP.GT.AND P1, PT, R24, 0x1a, PT ;  /* 0x0000001a1800780c */ /* 0x000fc60003f24270 */
[----:B------:R1:W-:Y:S02]  /*22450*/  LDGSTS.E [R25+0x12c00], desc[UR8][R26.64], P0 ;  /* 0x12c000001a197fae */ /* 0x0003e400081a1008 */
[----:B-1----:R-:W-:-:S04]  /*22460*/  SEL R26, RZ, 0x4, !P1 ;  /* 0x00000004ff1a7807 */ /* 0x002fc80004800000 */
[----:B------:R-:W-:-:S04]  /*22470*/  SEL R26, R26, RZ, !P5 ;  /* 0x000000ff1a1a7207 */ /* 0x000fc80006800000 */
[----:B------:R-:W-:Y:S02]  /*22480*/  ISETP.NE.U32.AND P1, PT, R26, RZ, PT ;  /* 0x000000ff1a00720c */ /* 0x000fe40003f25070 */
[----:B--2---:R-:W-:-:S05]  /*22490*/  IADD3 R58, P2, PT, R58, R3, RZ ;  /* 0x000000033a3a7210 */ /* 0x004fca0007f5e0ff */
[----:B------:R-:W-:Y:S01]  /*224a0*/  IMAD.MOV.U32 R26, RZ, RZ, R58 ;  /* 0x000000ffff1a7224 */ /* 0x000fe200078e003a */
[----:B------:R-:W-:Y:S01]  /*224b0*/  IADD3 R54, P3, PT, R54, R3, RZ ;  /* 0x0000000336367210 */ /* 0x000fe20007f7e0ff */
[----:B------:R-:W-:-:S04]  /*224c0*/  IMAD.X R59, R59, 0x1, R2, P2 ;  /* 0x000000013b3b7824 */ /* 0x000fc800010e0602 */
[----:B------:R-:W-:Y:S02]  /*224d0*/  IMAD.MOV.U32 R27, RZ, RZ, R59 ;  /* 0x000000ffff1b7224 */ /* 0x000fe400078e003b */
[----:B----4-:R-:W-:-:S03]  /*224e0*/  IMAD.X R55, R55, 0x1, R2, P3 ;  /* 0x0000000137377824 */ /* 0x010fc600018e0602 */
[----:B------:R1:W-:Y:S01]  /*224f0*/  LDGSTS.E [R25+0x12d00], desc[UR8][R26.64], P0 ;  /* 0x12d000001a197fae */ /* 0x0003e200081a1008 */
[----:B------:R-:W-:Y:S02]  /*22500*/  ISETP.GT.AND P0, PT, R24, 0x1e, PT ;  /* 0x0000001e1800780c */ /* 0x000fe40003f04270 */
[----:B-1----:R-:W-:Y:S01]  /*22510*/  MOV R26, R54 ;  /* 0x00000036001a7202 */ /* 0x002fe20000000f00 */
[----:B------:R-:W-:Y:S01]  /*22520*/  IMAD.MOV.U32 R27, RZ, RZ, R55 ;  /* 0x000000ffff1b7224 */ /* 0x000fe200078e0037 */
[----:B------:R-:W-:-:S04]  /*22530*/  IADD3 R50, P2, PT, R50, R3, RZ ;  /* 0x0000000332327210 */ /* 0x000fc80007f5e0ff */
[----:B------:R1:W-:Y:S02]  /*22540*/  LDGSTS.E [R25+0x13400], desc[UR8][R26.64], P1 ;  /* 0x134000001a197fae */ /* 0x0003e400089a1008 */
[----:B-1----:R-:W-:-:S04]  /*22550*/  SEL R26, RZ, 0x4, !P0 ;  /* 0x00000004ff1a7807 */ /* 0x002fc80004000000 */
[----:B------:R-:W-:-:S04]  /*22560*/  SEL R26, R26, RZ, !P5 ;  /* 0x000000ff1a1a7207 */ /* 0x000fc80006800000 */
[----:B------:R-:W-:Y:S01]  /*22570*/  ISETP.NE.U32.AND P0, PT, R26, RZ, PT ;  /* 0x000000ff1a00720c */ /* 0x000fe20003f05070 */
[----:B------:R-:W-:Y:S01]  /*22580*/  IMAD.MOV.U32 R26, RZ, RZ, R50 ;  /* 0x000000ffff1a7224 */ /* 0x000fe200078e0032 */
[----:B------:R-:W-:Y:S04]  /*22590*/  STL [R1+0xab8], R58 ;  /* 0x000ab83a01007387 */ /* 0x000fe80000100800 */
[----:B------:R1:W-:Y:S04]  /*225a0*/  STL [R1+0xab4], R59 ;  /* 0x000ab43b01007387 */ /* 0x0003e80000100800 */
[----:B------:R-:W-:Y:S04]  /*225b0*/  STL [R1+0xaf0], R54 ;  /* 0x000af03601007387 */ /* 0x000fe80000100800 */
[----:B------:R2:W-:Y:S04]  /*225c0*/  STL [R1+0xaec], R55 ;  /* 0x000aec3701007387 */ /* 0x0005e80000100800 */
[----:B------:R-:W-:Y:S01]  /*225d0*/  STL [R1+0xaf8], R50 ;  /* 0x000af83201007387 */ /* 0x000fe20000100800 */
[----:B---3--:R-:W-:-:S04]  /*225e0*/  IMAD.X R51, R51, 0x1, R2, P2 ;  /* 0x0000000133337824 */ /* 0x008fc800010e0602 */
[----:B------:R-:W-:-:S05]  /*225f0*/  IMAD.MOV.U32 R27, RZ, RZ, R51 ;  /* 0x000000ffff1b7224 */ /* 0x000fca00078e0033 */
[----:B------:R3:W-:Y:S01]  /*22600*/  LDGSTS.E [R25+0x13500], desc[UR8][R26.64], P1 ;  /* 0x135000001a197fae */ /* 0x0007e200089a1008 */
[----:B------:R-:W-:-:S03]  /*22610*/  IADD3 R35, P1, PT, R35, R3, RZ ;  /* 0x0000000323237210 */ /* 0x000fc60007f3e0ff */
[----:B------:R4:W-:Y:S02]  /*22620*/  STL [R1+0xaf4], R51 ;  /* 0x000af43301007387 */ /* 0x0009e40000100800 */
[----:B------:R-:W-:Y:S02]  /*22630*/  IMAD.X R39, R39, 0x1, R2, P1 ;  /* 0x0000000127277824 */ /* 0x000fe400008e0602 */
[----:B------:R-:W-:Y:S01]  /*22640*/  STL [R1+0xb30], R35 ;  /* 0x000b302301007387 */ /* 0x000fe20000100800 */
[----:B------:R-:W-:-:S03]  /*22650*/  IADD3 R33, P2, PT, R33, R3, RZ ;  /* 0x0000000321217210 */ /* 0x000fc60007f5e0ff */
[----:B------:R1:W-:Y:S01]  /*22660*/  STL [R1+0xb2c], R39 ;  /* 0x000b2c2701007387 */ /* 0x0003e20000100800 */
[----:B------:R-:W-:-:S03]  /*22670*/  IADD3.X R34, PT, PT, R34, R2, RZ, P2, !PT ;  /* 0x0000000222227210 */ /* 0x000fc600017fe4ff */
[----:B------:R-:W-:Y:S04]  /*22680*/  STL [R1+0xb38], R33 ;  /* 0x000b382101007387 */ /* 0x000fe80000100800 */
[----:B------:R-:W-:Y:S04]  /*22690*/  STL [R1+0xb34], R34 ;  /* 0x000b342201007387 */ /* 0x000fe80000100800 */
[----:B-1----:R-:W4:Y:S01]  /*226a0*/  LDL.LU R59, [R1+0x980] ;  /* 0x00098000013b7983 */ /* 0x002f220000300800 */
[----:B------:R-:W-:Y:S01]  /*226b0*/  IMAD.MOV.U32 R212, RZ, RZ, R173 ;  /* 0x000000ffffd47224 */ /* 0x000fe200078e00ad */
[----:B------:R-:W-:Y:S01]  /*226c0*/  MOV R215, R120 ;  /* 0x0000007800d77202 */ /* 0x000fe20000000f00 */
[----:B------:R-:W-:-:S02]  /*226d0*/  IMAD.MOV.U32 R213, RZ, RZ, R172 ;  /* 0x000000ffffd57224 */ /* 0x000fc400078e00ac */
[----:B------:R-:W-:Y:S02]  /*226e0*/  IMAD.MOV.U32 R214, RZ, RZ, R121 ;  /* 0x000000ffffd67224 */ /* 0x000fe400078e0079 */
[----:B---3--:R-:W-:Y:S02]  /*226f0*/  IMAD.MOV.U32 R26, RZ, RZ, R35 ;  /* 0x000000ffff1a7224 */ /* 0x008fe400078e0023 */
[----:B------:R-:W-:Y:S01]  /*22700*/  IMAD.MOV.U32 R27, RZ, RZ, R39 ;  /* 0x000000ffff1b7224 */ /* 0x000fe200078e0027 */
[----:B------:R-:W-:Y:S01]  /*22710*/  MOV R211, R112 ;  /* 0x0000007000d37202 */ /* 0x000fe20000000f00 */
[----:B------:R-:W-:Y:S02]  /*22720*/  IMAD.MOV.U32 R210, RZ, RZ, R113 ;  /* 0x000000ffffd27224 */ /* 0x000fe400078e0071 */
[----:B------:R-:W-:Y:S01]  /*22730*/  HMMA.1688.F32.TF32 R112, R216, R174, R212 ;  /* 0x000000aed870723c */ /* 0x000fe200000810d4 */
[----:B------:R1:W-:Y:S02]  /*22740*/  LDGSTS.E [R25+0x13c00], desc[UR8][R26.64], P0 ;  /* 0x13c000001a197fae */ /* 0x0003e400081a1008 */
[----:B-1----:R-:W-:-:S02]  /*22750*/  IMAD.MOV.U32 R26, RZ, RZ, R33 ;  /* 0x000000ffff1a7224 */ /* 0x002fc400078e0021 */
[----:B------:R-:W-:-:S05]  /*22760*/  IMAD.MOV.U32 R27, RZ, RZ, R34 ;  /* 0x000000ffff1b7224 */ /* 0x000fca00078e0022 */
[----:B------:R1:W-:Y:S04]  /*22770*/  LDGSTS.E [R25+0x13d00], desc[UR8][R26.64], P0 ;  /* 0x13d000001a197fae */ /* 0x0003e800081a1008 */
[----:B------:R-:W3:Y:S04]  /*22780*/  LDL.LU R26, [R1+0x97c] ;  /* 0x00097c00011a7983 */ /* 0x000ee80000300800 */
[----:B------:R-:W3:Y:S04]  /*22790*/  LDL.LU R58, [R1+0x984] ;  /* 0x00098400013a7983 */ /* 0x000ee80000300800 */
[----:B------:R-:W-:Y:S04]  /*227a0*/  STL.64 [R1+0x530], R112 ;  /* 0x0005307001007387 */ /* 0x000fe80000100a00 */
[----:B------:R1:W-:Y:S04]  /*227b0*/  STL.64 [R1+0x538], R114 ;  /* 0x0005387201007387 */ /* 0x0003e80000100a00 */
[----:B--2---:R-:W2:Y:S04]  /*227c0*/  LDL.LU R55, [R1+0x988] ;  /* 0x0009880001377983 */ /* 0x004ea80000300800 */
[----:B------:R-:W2:Y:S04]  /*227d0*/  LDL.LU R54, [R1+0x9bc] ;  /* 0x0009bc0001367983 */ /* 0x000ea80000300800 */
[----:B----4-:R-:W4:Y:S01]  /*227e0*/  LDL.LU R51, [R1+0x9c0] ;  /* 0x0009c00001337983 */ /* 0x010f220000300800 */
[----:B------:R-:W-:-:S02]  /*227f0*/  IMAD.MOV.U32 R208, RZ, RZ, R117 ;  /* 0x000000ffffd07224 */ /* 0x000fc400078e0075 */
[----:B------:R-:W-:Y:S01]  /*22800*/  IMAD.MOV.U32 R209, RZ, RZ, R116 ;  /* 0x000000ffffd17224 */ /* 0x000fe200078e0074 */
[----:B------:R-:W4:Y:S04]  /*22810*/  LDL.LU R50, [R1+0x9c4] ;  /* 0x0009c40001327983 */ /* 0x000f280000300800 */
[----:B------:R-:W4:Y:S02]  /*22820*/  LDL.LU R39, [R1+0x9c8] ;  /* 0x0009c80001277983 */ /* 0x000f240000300800 */
[----:B-1----:R-:W-:Y:S01]  /*22830*/  HMMA.1688.F32.TF32 R112, R216, R178, R208 ;  /* 0x000000b2d870723c */ /* 0x002fe200000810d0 */
[----:B------:R-:W-:Y:S01]  /*22840*/  ISETP.GT.AND P0, PT, R24, 0x3, PT ;  /* 0x000000031800780c */ /* 0x000fe20003f04270 */
[----:B------:R-:W4:Y:S04]  /*22850*/  LDL.LU R34, [R1+0x9fc] ;  /* 0x0009fc0001227983 */ /* 0x000f280000300800 */
[----:B------:R-:W4:Y:S01]  /*22860*/  LDL.LU R33, [R1+0xa00] ;  /* 0x000a000001217983 */ /* 0x000f220000300800 */
[----:B------:R-:W-:-:S03]  /*22870*/  SEL R25, RZ, 0x4, !P0 ;  /* 0x00000004ff197807 */ /* 0x000fc60004000000 */
[----:B------:R-:W4:Y:S01]  /*22880*/  LDL.LU R35, [R1+0xa08] ;  /* 0x000a080001237983 */ /* 0x000f220000300800 */
[----:B------:R-:W-:-:S08]  /*22890*/  LOP3.LUT R27, R38, 0x60, RZ, 0x3c, !PT ;  /* 0x00000060261b7812 */ /* 0x000fd000078e3cff */
[----:B------:R-:W-:Y:S04]  /*228a0*/  STL.64 [R1+0x4e0], R112 ;  /* 0x0004e07001007387 */ /* 0x000fe80000100a00 */
[----:B------:R-:W-:Y:S01]  /*228b0*/  STL.64 [R1+0x4e8], R114 ;  /* 0x0004e87201007387 */ /* 0x000fe20000100a00 */
[----:B------:R-:W-:-:S05]  /*228c0*/  IADD3 R59, P0, PT, R59, R3, RZ ;  /* 0x000000033b3b7210 */ /* 0x000fca0007f1e0ff */
[----:B------:R-:W-:Y:S04]  /*228d0*/  STL [R1+0x980], R59 ;  /* 0x0009803b01007387 */ /* 0x000fe80000100800 */
[----:B------:R-:W4:Y:S01]  /*228e0*/  LDL.LU R38, [R1+0xa04] ;  /* 0x000a040001267983 */ /* 0x000f220000300800 */
[----:B------:R-:W-:-:S04]  /*228f0*/  SEL R25, R25, RZ, !P5 ;  /* 0x000000ff19197207 */ /* 0x000fc80006800000 */
[----:B------:R-:W-:Y:S01]  /*22900*/  ISETP.NE.U32.AND P1, PT, R25, RZ, PT ;  /* 0x000000ff1900720c */ /* 0x000fe20003f25070 */
[----:B------:R-:W-:Y:S01]  /*22910*/  VIADD R25, R27, UR7 ;  /* 0x000000071b197c36 */ /* 0x000fe20008000000 */
[----:B---3--:R-:W-:Y:S02]  /*22920*/  IADD3.X R26, PT, PT, R26, R2, RZ, P0, !PT ;  /* 0x000000021a1a7210 */ /* 0x008fe400007fe4ff */
[----:B------:R-:W-:-:S03]  /*22930*/  ISETP.GT.AND P0, PT, R24, 0x7, PT ;  /* 0x000000071800780c */ /* 0x000fc60003f04270 */
[----:B------:R1:W-:Y:S01]  /*22940*/  STL [R1+0x97c], R26 ;  /* 0x00097c1a01007387 */ /* 0x0003e20000100800 */
[----:B------:R-:W-:Y:S02]  /*22950*/  IMAD.MOV.U32 R27, RZ, RZ, R26 ;  /* 0x000000ffff1b7224 */ /* 0x000fe400078e001a */
[----:B-1----:R-:W-:Y:S01]  /*22960*/  IMAD.MOV.U32 R26, RZ, RZ, R59 ;  /* 0x000000ffff1a7224 */ /* 0x002fe200078e003b */
[----:B--2---:R-:W-:-:S04]  /*22970*/  IADD3 R55, P2, PT, R55, R3, RZ ;  /* 0x0000000337377210 */ /* 0x004fc80007f5e0ff */
[----:B------:R1:W-:Y:S01]  /*22980*/  LDGSTS.E [R25+0x10600], desc[UR8][R26.64], P1 ;  /* 0x106000001a197fae */ /* 0x0003e200089a1008 */
[----:B------:R-:W-:Y:S01]  /*22990*/  IMAD.X R58, R58, 0x1, R2, P2 ;  /* 0x000000013a3a7824 */ /* 0x000fe200010e0602 */
[----:B----4-:R-:W-:Y:S02]  /*229a0*/  IADD3 R51, P2, PT, R51, R3, RZ ;  /* 0x0000000333337210 */ /* 0x010fe40007f5e0ff */
[----:B-1----:R-:W-:-:S04]  /*229b0*/  SEL R26, RZ, 0x4, !P0 ;  /* 0x00000004ff1a7807 */ /* 0x002fc80004000000 */
[----:B------:R-:W-:Y:S01]  /*229c0*/  SEL R26, R26, RZ, !P5 ;  /* 0x000000ff1a1a7207 */ /* 0x000fe20006800000 */
[----:B------:R-:W-:-:S03]  /*229d0*/  IMAD.MOV.U32 R27, RZ, RZ, R58 ;  /* 0x000000ffff1b7224 */ /* 0x000fc600078e003a */
[----:B------:R-:W-:Y:S02]  /*229e0*/  ISETP.NE.U32.AND P0, PT, R26, RZ, PT ;  /* 0x000000ff1a00720c */ /* 0x000fe40003f05070 */
[----:B------:R-:W-:Y:S01]  /*229f0*/  MOV R26, R55 ;  /* 0x00000037001a7202 */ /* 0x000fe20000000f00 */
[----:B------:R-:W-:-:S04]  /*22a00*/  IMAD.X R54, R54, 0x1, R2, P2 ;  /* 0x0000000136367824 */ /* 0x000fc800010e0602 */
[----:B------:R1:W-:Y:S01]  /*22a10*/  LDGSTS.E [R25+0x10700], desc[UR8][R26.64], P1 ;  /* 0x107000001a197fae */ /* 0x0003e200089a1008 */
[----:B------:R-:W-:Y:S02]  /*22a20*/  ISETP.GT.AND P1, PT, R24, 0xb, PT ;  /* 0x0000000b1800780c */ /* 0x000fe40003f24270 */
[----:B------:R-:W-:Y:S01]  /*22a30*/  IADD3 R39, P2, PT, R39, R3, RZ ;  /* 0x0000000327277210 */ /* 0x000fe20007f5e0ff */
[----:B-1----:R-:W-:Y:S02]  /*22a40*/  IMAD.MOV.U32 R26, RZ, RZ, R51 ;  /* 0x000000ffff1a7224 */ /* 0x002fe400078e0033 */
[----:B------:R-:W-:-:S05]  /*22a50*/  IMAD.MOV.U32 R27, RZ, RZ, R54 ;  /* 0x000000ffff1b7224 */ /* 0x000fca00078e0036 */
[----:B------:R1:W-:Y:S01]  /*22a60*/  LDGSTS.E [R25+0x10e00], desc[UR8][R26.64], P0 ;  /* 0x10e000001a197fae */ /* 0x0003e200081a1008 */
[----:B------:R-:W-:Y:S02]  /*22a70*/  IADD3.X R50, PT, PT, R50, R2, RZ, P2, !PT ;  /* 0x0000000232327210 */ /* 0x000fe400017fe4ff */
[----:B-1----:R-:W-:-:S04]  /*22a80*/  SEL R26, RZ, 0x4, !P1 ;  /* 0x00000004ff1a7807 */ /* 0x002fc80004800000 */
[----:B------:R-:W-:Y:S01]  /*22a90*/  SEL R26, R26, RZ, !P5 ;  /* 0x000000ff1a1a7207 */ /* 0x000fe20006800000 */
[----:B------:R-:W-:Y:S01]  /*22aa0*/  IMAD.MOV.U32 R27, RZ, RZ, R50 ;  /* 0x000000ffff1b7224 */ /* 0x000fe200078e0032 */
[----:B------:R-:W-:Y:S02]  /*22ab0*/  IADD3 R33, P2, PT, R33, R3, RZ ;  /* 0x0000000321217210 */ /* 0x000fe40007f5e0ff */
[----:B------:R-:W-:Y:S01]  /*22ac0*/  ISETP.NE.U32.AND P1, PT, R26, RZ, PT ;  /* 0x000000ff1a00720c */ /* 0x000fe20003f25070 */
[----:B------:R-:W-:Y:S01]  /*22ad0*/  IMAD.MOV.U32 R26, RZ, RZ, R39 ;  /* 0x000000ffff1a7224 */ /* 0x000fe200078e0027 */
[----:B------:R-:W-:Y:S01]  /*22ae0*/  STL [R1+0x988], R55 ;  /* 0x0009883701007387 */ /* 0x000fe20000100800 */
[----:B------:R-:W-:-:S03]  /*22af0*/  IMAD.X R34, R34, 0x1, R2, P2 ;  /* 0x0000000122227824 */ /* 0x000fc600010e0602 */
[----:B------:R-:W-:Y:S04]  /*22b00*/  STL [R1+0x984], R58 ;  /* 0x0009843a01007387 */ /* 0x000fe80000100800 */
[----:B------:R1:W-:Y:S01]  /*22b10*/  LDGSTS.E [R25+0x10f00], desc[UR8][R26.64], P0 ;  /* 0x10f000001a197fae */ /* 0x0003e200081a1008 */
[----:B------:R-:W-:-:S03]  /*22b20*/  IADD3 R35, P0, PT, R35, R3, RZ ;  /* 0x0000000323237210 */ /* 0x000fc60007f1e0ff */
[----:B------:R-:W-:Y:S04]  /*22b30*/  STL [R1+0x9c0], R51 ;  /* 0x0009c03301007387 */ /* 0x000fe80000100800 */
[----:B------:R-:W-:Y:S04]  /*22b40*/  STL [R1+0x9bc], R54 ;  /* 0x0009bc3601007387 */ /* 0x000fe80000100800 */
[----:B------:R-:W-:Y:S01]  /*22b50*/  STL [R1+0x9c8], R39 ;  /* 0x0009c82701007387 */ /* 0x000fe20000100800 */
[----:B-1----:R-:W-:-:S03]  /*22b60*/  IMAD.MOV.U32 R26, RZ, RZ, R33 ;  /* 0x000000ffff1a7224 */ /* 0x002fc600078e0021 */
[----:B------:R-:W-:Y:S01]  /*22b70*/  STL [R1+0x9c4], R50 ;  /* 0x0009c43201007387 */ /* 0x000fe20000100800 */
[----:B------:R-:W-:-:S03]  /*22b80*/  MOV R27, R34 ;  /* 0x00000022001b7202 */ /* 0x000fc60000000f00 */
[----:B------:R1:W-:Y:S04]  /*22b90*/  STL [R1+0xa00], R33 ;  /* 0x000a002101007387 */ /* 0x0003e80000100800 */
[----:B------:R2:W-:Y:S04]  /*22ba0*/  STL [R1+0x9fc], R34 ;  /* 0x0009fc2201007387 */ /* 0x0005e80000100800 */
[----:B------:R3:W-:Y:S04]  /*22bb0*/  LDGSTS.E [R25+0x11600], desc[UR8][R26.64], P1 ;  /* 0x116000001a197fae */ /* 0x0007e800089a1008 */
[----:B-1----:R-:W4:Y:S04]  /*22bc0*/  LDL.LU R33, [R1+0xa40] ;  /* 0x000a400001217983 */ /* 0x002f280000300800 */
[----:B--2---:R-:W2:Y:S04]  /*22bd0*/  LDL.LU R34, [R1+0xa48] ;  /* 0x000a480001227983 */ /* 0x004ea80000300800 */
[----:B------:R1:W-:Y:S01]  /*22be0*/  STL [R1+0xa08], R35 ;  /* 0x000a082301007387 */ /* 0x0003e20000100800 */
[----:B---3--:R-:W-:-:S02]  /*22bf0*/  IMAD.MOV.U32 R26, RZ, RZ, R35 ;  /* 0x000000ffff1a7224 */ /* 0x008fc400078e0023 */
[----:B------:R-:W-:-:S05]  /*22c00*/  IMAD.X R38, R38, 0x1, R2, P0 ;  /* 0x0000000126267824 */ /* 0x000fca00000e0602 */
[----:B------:R3:W-:Y:S04]  /*22c10*/  STL [R1+0xa04], R38 ;  /* 0x000a042601007387 */ /* 0x0007e80000100800 */
[----:B------:R-:W3:Y:S04]  /*22c20*/  LDL.LU R39, [R1+0xa3c] ;  /* 0x000a3c0001277983 */ /* 0x000ee80000300800 */
[----:B-1----:R-:W3:Y:S01]  /*22c30*/  LDL.LU R35, [R1+0xa44] ;  /* 0x000a440001237983 */ /* 0x002ee20000300800 */
[----:B------:R-:W-:Y:S02]  /*22c40*/  IMAD.MOV.U32 R208, RZ, RZ, R109 ;  /* 0x000000ffffd07224 */ /* 0x000fe400078e006d */
[----:B------:R-:W1:Y:S01]  /*22c50*/  S2R R109, SR_TID.X ;  /* 0x00000000006d7919 */ /* 0x000e620000002100 */
[----:B------:R-:W-:Y:S01]  /*22c60*/  IMAD.MOV.U32 R27, RZ, RZ, R38 ;  /* 0x000000ffff1b7224 */ /* 0x000fe200078e0026 */
[C---:B------:R-:W-:Y:S01]  /*22c70*/  ISETP.GT.AND P0, PT, R24.reuse, 0xf, PT ;  /* 0x0000000f1800780c */ /* 0x040fe20003f04270 */
[----:B------:R-:W-:Y:S01]  /*22c80*/  IMAD.MOV.U32 R212, RZ, RZ, R49 ;  /* 0x000000ffffd47224 */ /* 0x000fe200078e0031 */
[C---:B------:R-:W-:Y:S01]  /*22c90*/  ISETP.GT.AND P3, PT, R24.reuse, 0x17, PT ;  /* 0x000000171800780c */ /* 0x040fe20003f64270 */
[----:B------:R-:W-:Y:S01]  /*22ca0*/  IMAD.MOV.U32 R213, RZ, RZ, R48 ;  /* 0x000000ffffd57224 */ /* 0x000fe200078e0030 */
[----:B------:R1:W-:Y:S01]  /*22cb0*/  LDGSTS.E [R25+0x11700], desc[UR8][R26.64], P1 ;  /* 0x117000001a197fae */ /* 0x0003e200089a1008 */
[----:B------:R-:W-:Y:S01]  /*22cc0*/  MOV R214, R37 ;  /* 0x0000002500d67202 */ /* 0x000fe20000000f00 */
[----:B------:R-:W-:Y:S01]  /*22cd0*/  IMAD.MOV.U32 R215, RZ, RZ, R36 ;  /* 0x000000ffffd77224 */ /* 0x000fe200078e0024 */
[C---:B------:R-:W-:Y:S01]  /*22ce0*/  ISETP.GT.AND P1, PT, R24.reuse, 0x1b, PT ;  /* 0x0000001b1800780c */ /* 0x040fe20003f24270 */
[----:B------:R-:W3:Y:S01]  /*22cf0*/  LDL.LU R50, [R1+0xa80] ;  /* 0x000a800001327983 */ /* 0x000ee20000300800 */
[----:B------:R-:W-:-:S02]  /*22d00*/  ISETP.GT.AND P2, PT, R24, 0x1f, PT ;  /* 0x0000001f1800780c */ /* 0x000fc40003f44270 */
[----:B-1----:R-:W-:Y:S02]  /*22d10*/  SEL R26, RZ, 0x4, !P0 ;  /* 0x00000004ff1a7807 */ /* 0x002fe40004000000 */
[----:B------:R-:W-:Y:S02]  /*22d20*/  ISETP.GT.AND P0, PT, R24, 0x13, PT ;  /* 0x000000131800780c */ /* 0x000fe40003f04270 */
[----:B------:R-:W-:Y:S01]  /*22d30*/  SEL R26, R26, RZ, !P5 ;  /* 0x000000ff1a1a7207 */ /* 0x000fe20006800000 */
[----:B------:R-:W-:Y:S03]  /*22d40*/  HMMA.1688.F32.TF32 R112, R216, R182, R212 ;  /* 0x000000b6d870723c */ /* 0x000fe600000810d4 */
[----:B------:R-:W-:Y:S02]  /*22d50*/  ISETP.NE.U32.AND P6, PT, R26, RZ, PT ;  /* 0x000000ff1a00720c */ /* 0x000fe40003fc5070 */
[----:B------:R-:W-:-:S04]  /*22d60*/  LOP3.LUT R58, R109, 0x1f, RZ, 0xc0, !PT ;  /* 0x0000001f6d3a7812 */ /* 0x000fc800078ec0ff */
[----:B------:R-:W-:Y:S02]  /*22d70*/  ISETP.GE.AND P4, PT, R58, R24, PT ;  /* 0x000000183a00720c */ /* 0x000fe40003f86270 */
[----:B------:R-:W-:Y:S02]  /*22d80*/  SEL R24, RZ, 0x4, !P3 ;  /* 0x00000004ff187807 */ /* 0x000fe40005800000 */
[----:B------:R-:W-:Y:S02]  /*22d90*/  SEL R26, RZ, 0x4, !P0 ;  /* 0x00000004ff1a7807 */ /* 0x000fe40004000000 */
[----:B------:R-:W-:Y:S02]  /*22da0*/  SEL R24, R24, RZ, !P5 ;  /* 0x000000ff18187207 */ /* 0x000fe40006800000 */
[----:B------:R-:W-:Y:S02]  /*22db0*/  SEL R26, R26, RZ, !P5 ;  /* 0x000000ff1a1a7207 */ /* 0x000fe40006800000 */
[----:B------:R-:W-:-:S02]  /*22dc0*/  ISETP.NE.U32.AND P3, PT, R24, RZ, PT ;  /* 0x000000ff1800720c */ /* 0x000fc40003f65070 */
[----:B------:R-:W-:Y:S02]  /*22dd0*/  SEL R24, RZ, 0x4, !P2 ;  /* 0x00000004ff187807 */ /* 0x000fe40005000000 */
[----:B------:R-:W-:Y:S02]  /*22de0*/  ISETP.NE.U32.AND P0, PT, R26, RZ, PT ;  /* 0x000000ff1a00720c */ /* 0x000fe40003f05070 */
[----:B------:R-:W-:Y:S02]  /*22df0*/  SEL R26, RZ, 0x4, !P1 ;  /* 0x00000004ff1a7807 */ /* 0x000fe40004800000 */
[-C--:B----4-:R-:W-:Y:S02]  /*22e00*/  IADD3 R33, P2, PT, R33, R3.reuse, RZ ;  /* 0x0000000321217210 */ /* 0x090fe40007f5e0ff */
[----:B--2---:R-:W-:-:S03]  /*22e10*/  IADD3 R34, P1, PT, R34, R3, RZ ;  /* 0x0000000322227210 */ /* 0x004fc60007f3e0ff */
[----:B------:R-:W-:Y:S04]  /*22e20*/  STL [R1+0xa40], R33 ;  /* 0x000a402101007387 */ /* 0x000fe80000100800 */
[----:B------:R-:W-:Y:S01]  /*22e30*/  STL [R1+0xa48], R34 ;  /* 0x000a482201007387 */ /* 0x000fe20000100800 */
[--C-:B---3--:R-:W-:Y:S02]  /*22e40*/  IMAD.X R39, R39, 0x1, R2.reuse, P2 ;  /* 0x0000000127277824 */ /* 0x108fe400010e0602 */
[----:B------:R-:W-:-:S03]  /*22e50*/  IMAD.X R35, R35, 0x1, R2, P1 ;  /* 0x0000000123237824 */ /* 0x000fc600008e0602 */
[----:B------:R-:W-:Y:S04]  /*22e60*/  STL [R1+0xa3c], R39 ;  /* 0x000a3c2701007387 */ /* 0x000fe80000100800 */
[----:B------:R-:W2:Y:S04]  /*22e70*/  LDL.LU R55, [R1+0xa7c] ;  /* 0x000a7c0001377983 */ /* 0x000ea80000300800 */
[----:B------:R-:W-:Y:S04]  /*22e80*/  STL [R1+0xa44], R35 ;  /* 0x000a442301007387 */ /* 0x000fe80000100800 */
[----:B------:R-:W-:Y:S04]  /*22e90*/  STL.64 [R1+0x4d0], R112 ;  /* 0x0004d07001007387 */ /* 0x000fe80000100a00 */
[----:B------:R1:W-:Y:S04]  /*22ea0*/  STL.64 [R1+0x4d8], R114 ;  /* 0x0004d87201007387 */ /* 0x0003e80000100a00 */
[----:B------:R-:W3:Y:S04]  /*22eb0*/  LDL.LU R54, [R1+0xa84] ;  /* 0x000a840001367983 */ /* 0x000ee80000300800 */
[----:B------:R-:W4:Y:S04]  /*22ec0*/  LDL.LU R36, [R1+0xa88] ;  /* 0x000a880001247983 */ /* 0x000f280000300800 */
[----:B------:R-:W3:Y:S04]  /*22ed0*/  LDL.LU R49, [R1+0xabc] ;  /* 0x000abc0001317983 */ /* 0x000ee80000300800 */
[----:B------:R-:W3:Y:S04]  /*22ee0*/  LDL.LU R37, [R1+0xac0] ;  /* 0x000ac00001257983 */ /* 0x000ee80000300800 */
[----:B------:R-:W3:Y:S04]  /*22ef0*/  LDL.LU R48, [R1+0xac4] ;  /* 0x000ac40001307983 */ /* 0x000ee80000300800 */
[----:B------:R-:W3:Y:S01]  /*22f00*/  LDL.LU R38, [R1+0xac8] ;  /* 0x000ac80001267983 */ /* 0x000ee20000300800 */
[----:B------:R-:W-:Y:S01]  /*22f10*/  MOV R209, R108 ;  /* 0x0000006c00d17202 */ /* 0x000fe20000000f00 */
[----:B------:R-:W-:-:S02]  /*22f20*/  IMAD.MOV.U32 R210, RZ, RZ, R53 ;  /* 0x000000ffffd27224 */ /* 0x000fc400078e0035 */
[----:B------:R-:W-:Y:S01]  /*22f30*/  IMAD.MOV.U32 R211, RZ, RZ, R52 ;  /* 0x000000ffffd37224 */ /* 0x000fe200078e0034 */
[----:B------:R-:W-:Y:S01]  /*22f40*/  SEL R24, R24, RZ, !P5 ;  /* 0x000000ff18187207 */ /* 0x000fe20006800000 */
[----:B------:R-:W3:Y:S01]  /*22f50*/  LDL.LU R51, [R1+0xb00] ;  /* 0x000b000001337983 */ /* 0x000ee20000300800 */
[----:B------:R-:W-:-:S04]  /*22f60*/  SEL R26, R26, RZ, !P5 ;  /* 0x000000ff1a1a7207 */ /* 0x000fc80006800000 */
[----:B-1----:R-:W-:Y:S01]  /*22f70*/  HMMA.1688.F32.TF32 R112, R216, R186, R208 ;  /* 0x000000bad870723c */ /* 0x002fe200000810d0 */
[----:B------:R-:W-:Y:S02]  /*22f80*/  ISETP.NE.U32.AND P1, PT, R24, RZ, PT ;  /* 0x000000ff1800720c */ /* 0x000fe40003f25070 */
[----:B------:R-:W-:Y:S02]  /*22f90*/  SEL R24, RZ, 0x4, P4 ;  /* 0x00000004ff187807 */ /* 0x000fe40002000000 */
[----:B------:R-:W-:Y:S01]  /*22fa0*/  ISETP.NE.U32.AND P2, PT, R26, RZ, PT ;  /* 0x000000ff1a00720c */ /* 0x000fe20003f45070 */
[----:B------:R-:W-:Y:S01]  /*22fb0*/  IMAD.MOV.U32 R26, RZ, RZ, R33 ;  /* 0x000000ffff1a7224 */ /* 0x000fe200078e0021 */
[----:B------:R-:W-:Y:S01]  /*22fc0*/  IADD3 R50, P4, PT, R50, R3, RZ ;  /* 0x0000000332327210 */ /* 0x000fe20007f9e0ff */
[----:B------:R-:W3:Y:S01]  /*22fd0*/  LDL.LU R33, [R1+0xb08] ;  /* 0x000b080001217983 */ /* 0x000ee20000300800 */
[----:B------:R-:W-:Y:S02]  /*22fe0*/  MOV R27, R39 ;  /* 0x00000027001b7202 */ /* 0x000fe40000000f00 */
[----:B------:R-:W-:Y:S01]  /*22ff0*/  SEL R24, R24, RZ, !P5 ;  /* 0x000000ff18187207 */ /* 0x000fe20006800000 */
[----:B------:R-:W3:Y:S04]  /*23000*/  LDL.LU R53, [R1+0xafc] ;  /* 0x000afc0001357983 */ /* 0x000ee80000300800 */
[----:B------:R1:W-:Y:S04]  /*23010*/  LDGSTS.E [R25+0x11e00], desc[UR8][R26.64], P6 ;  /* 0x11e000001a197fae */ /* 0x0003e8000b1a1008 */
[----:B------:R-:W3:Y:S04]  /*23020*/  LDL.LU R52, [R1+0xb04] ;  /* 0x000b040001347983 */ /* 0x000ee80000300800 */
[----:B------:R2:W-:Y:S01]  /*23030*/  STL [R1+0xa80], R50 ;  /* 0x000a803201007387 */ /* 0x0005e20000100800 */
[----:B-1----:R-:W-:-:S03]  /*23040*/  IMAD.MOV.U32 R27, RZ, RZ, R35 ;  /* 0x000000ffff1b7224 */ /* 0x002fc600078e0023 */
[----:B------:R-:W3:Y:S01]  /*23050*/  LDL.LU R35, [R1+0xb40] ;  /* 0x000b400001237983 */ /* 0x000ee20000300800 */
[----:B------:R-:W-:-:S05]  /*23060*/  IMAD.MOV.U32 R26, RZ, RZ, R34 ;  /* 0x000000ffff1a7224 */ /* 0x000fca00078e0022 */
[----:B------:R1:W-:Y:S02]  /*23070*/  LDGSTS.E [R25+0x11f00], desc[UR8][R26.64], P6 ;  /* 0x11f000001a197fae */ /* 0x0003e4000b1a1008 */
[----:B-1----:R-:W-:Y:S01]  /*23080*/  MOV R26, R50 ;  /* 0x00000032001a7202 */ /* 0x002fe20000000f00 */
[----:B--2---:R-:W-:Y:S01]  /*23090*/  IMAD.X R55, R55, 0x1, R2, P4 ;  /* 0x0000000137377824 */ /* 0x004fe200020e0602 */
[----:B------:R-:W-:-:S03]  /*230a0*/  ISETP.NE.U32.AND P4, PT, R24, RZ, PT ;  /* 0x000000ff1800720c */ /* 0x000fc60003f85070 */
[----:B------:R-:W-:-:S05]  /*230b0*/  IMAD.MOV.U32 R27, RZ, RZ, R55 ;  /* 0x000000ffff1b7224 */ /* 0x000fca00078e0037 */
[----:B------:R1:W-:Y:S01]  /*230c0*/  LDGSTS.E [R25+0x12600], desc[UR8][R26.64], P0 ;  /* 0x126000001a197fae */ /* 0x0003e200081a1008 */
[----:B----4-:R-:W-:-:S05]  /*230d0*/  IADD3 R36, P5, PT, R36, R3, RZ ;  /* 0x0000000324247210 */ /* 0x010fca0007fbe0ff */
[----:B------:R2:W-:Y:S04]  /*230e0*/  STL [R1+0xa88], R36 ;  /* 0x000a882401007387 */ /* 0x0005e80000100800 */
[----:B------:R-:W-:Y:S04]  /*230f0*/  STL [R1+0xa7c], R55 ;  /* 0x000a7c3701007387 */ /* 0x000fe80000100800 */
[----:B------:R-:W-:Y:S04]  /*23100*/  STL.64 [R1+0x450], R112 ;  /* 0x0004507001007387 */ /* 0x000fe80000100a00 */
[----:B------:R-:W-:Y:S04]  /*23110*/  STL.64 [R1+0x458], R114 ;  /* 0x0004587201007387 */ /* 0x000fe80000100a00 */
[----:B------:R-:W4:Y:S04]  /*23120*/  LDL.LU R24, [R1+0xb3c] ;  /* 0x000b3c0001187983 */ /* 0x000f280000300800 */
[----:B------:R-:W4:Y:S01]  /*23130*/  LDL.LU R34, [R1+0xb48] ;  /* 0x000b480001227983 */ /* 0x000f220000300800 */
[----:B---3--:R-:W-:-:S03]  /*23140*/  IADD3 R37, P6, PT, R37, R3, RZ ;  /* 0x0000000325257210 */ /* 0x008fc60007fde0ff */
[----:B------:R-:W3:Y:S01]  /*23150*/  LDL.LU R39, [R1+0xf40] ;  /* 0x000f400001277983 */ /* 0x000ee20000300800 */
[----:B------:R-:W-:-:S03]  /*23160*/  IMAD.X R54, R54, 0x1, R2, P5 ;  /* 0x0000000136367824 */ /* 0x000fc600028e0602 */
[----:B------:R-:W3:Y:S01]  /*23170*/  LDL.LU R50, [R1+0xb44] ;  /* 0x000b440001327983 */ /* 0x000ee20000300800 */
[----:B------:R-:W-:Y:S01]  /*23180*/  IADD3 R38, P5, PT, R38, R3, RZ ;  /* 0x0000000326267210 */ /* 0x000fe20007fbe0ff */
[----:B-1----:R-:W-:Y:S02]  /*23190*/  IMAD.MOV.U32 R26, RZ, RZ, R36 ;  /* 0x000000ffff1a7224 */ /* 0x002fe400078e0024 */
[----:B------:R-:W-:Y:S01]  /*231a0*/  IMAD.MOV.U32 R27, RZ, RZ, R54 ;  /* 0x000000ffff1b7224 */ /* 0x000fe200078e0036 */
[----:B------:R-:W-:Y:S01]  /*231b0*/  STL [R1+0xac0], R37 ;  /* 0x000ac02501007387 */ /* 0x000fe20000100800 */
[----:B------:R-:W-:-:S03]  /*231c0*/  IMAD.X R49, R49, 0x1, R2, P6 ;  /* 0x0000000131317824 */ /* 0x000fc600030e0602 */
[----:B------:R-:W-:Y:S04]  /*231d0*/  STL [R1+0xa84], R54 ;  /* 0x000a843601007387 */ /* 0x000fe80000100800 */
[----:B--2---:R-:W2:Y:S04]  /*231e0*/  LDL.LU R36, [R1+0xf48] ;  /* 0x000f480001247983 */ /* 0x004ea80000300800 */
[----:B------:R-:W-:Y:S04]  /*231f0*/  STL [R1+0xac8], R38 ;  /* 0x000ac82601007387 */ /* 0x000fe80000100800 */
[----:B------:R1:W-:Y:S04]  /*23200*/  LDGSTS.E [R25+0x12700], desc[UR8][R26.64], P0 ;  /* 0x127000001a197fae */ /* 0x0003e800081a1008 */
[----:B------:R1:W-:Y:S02]  /*23210*/  STL [R1+0xabc], R49 ;  /* 0x000abc3101007387 */ /* 0x0003e40000100800 */
[----:B-1----:R-:W-:-:S02]  /*23220*/  IMAD.MOV.U32 R27, RZ, RZ, R49 ;  /* 0x000000ffff1b7224 */ /* 0x002fc400078e0031 */
[----:B------:R-:W2:Y:S01]  /*23230*/  LDL.LU R49, [R1+0xf3c] ;  /* 0x000f3c0001317983 */ /* 0x000ea20000300800 */
[----:B------:R-:W-:Y:S01]  /*23240*/  IMAD.MOV.U32 R26, RZ, RZ, R37 ;  /* 0x000000ffff1a7224 */ /* 0x000fe200078e0025 */
[----:B------:R-:W1:Y:S01]  /*23250*/  S2R R113, SR_TID.X ;  /* 0x0000000000717919 */ /* 0x000e620000002100 */
[----:B------:R-:W-:Y:S02]  /*23260*/  IADD3.X R48, PT, PT, R48, R2, RZ, P5, !PT ;  /* 0x0000000230307210 */ /* 0x000fe40002ffe4ff */
[-C--:B------:R-:W-:Y:S01]  /*23270*/  IADD3 R51, P0, PT, R51, R3.reuse, RZ ;  /* 0x0000000333337210 */ /* 0x080fe20007f1e0ff */
[----:B------:R1:W-:Y:S01]  /*23280*/  LDGSTS.E [R25+0x12e00], desc[UR8][R26.64], P3 ;  /* 0x12e000001a197fae */ /* 0x0003e200099a1008 */
[----:B------:R-:W-:-:S03]  /*23290*/  IADD3 R33, P5, PT, R33, R3, RZ ;  /* 0x0000000321217210 */ /* 0x000fc60007fbe0ff */
[----:B------:R-:W-:Y:S01]  /*232a0*/  IMAD.X R53, R53, 0x1, R2, P0 ;  /* 0x0000000135357824 */ /* 0x000fe200000e0602 */
[----:B------:R-:W-:Y:S01]  /*232b0*/  STL [R1+0xb00], R51 ;  /* 0x000b003301007387 */ /* 0x000fe20000100800 */
[----:B-1----:R-:W-:Y:S01]  /*232c0*/  IMAD.MOV.U32 R26, RZ, RZ, R38 ;  /* 0x000000ffff1a7224 */ /* 0x002fe200078e0026 */
[----:B------:R-:W-:Y:S02]  /*232d0*/  MOV R27, R48 ;  /* 0x00000030001b7202 */ /* 0x000fe40000000f00 */
[----:B------:R1:W-:Y:S01]  /*232e0*/  STL [R1+0xac4], R48 ;  /* 0x000ac43001007387 */ /* 0x0003e20000100800 */
[----:B------:R-:W-:-:S03]  /*232f0*/  IADD3 R35, P0, PT, R35, R3, RZ ;  /* 0x0000000323237210 */ /* 0x000fc60007f1e0ff */
[----:B------:R-:W2:Y:S01]  /*23300*/  LDL.LU R37, [R1+0xf30] ;  /* 0x000f300001257983 */ /* 0x000ea20000300800 */
[----:B------:R-:W-:-:S03]  /*23310*/  IMAD.X R52, R52, 0x1, R2, P5 ;  /* 0x0000000134347824 */ /* 0x000fc600028e0602 */
[----:B------:R1:W-:Y:S04]  /*23320*/  LDGSTS.E [R25+0x12f00], desc[UR8][R26.64], P3 ;  /* 0x12f000001a197fae */ /* 0x0003e800099a1008 */
[----:B-1----:R-:W2:Y:S04]  /*23330*/  LDL.LU R48, [R1+0xf44] ;  /* 0x000f440001307983 */ /* 0x002ea80000300800 */
[----:B------:R-:W-:Y:S01]  /*23340*/  STL [R1+0xb08], R33 ;  /* 0x000b082101007387 */ /* 0x000fe20000100800 */
[----:B------:R-:W-:Y:S02]  /*23350*/  IMAD.MOV.U32 R26, RZ, RZ, R51 ;  /* 0x000000ffff1a7224 */ /* 0x000fe400078e0033 */
[----:B------:R-:W-:Y:S01]  /*23360*/  IMAD.MOV.U32 R27, RZ, RZ, R53 ;  /* 0x000000ffff1b7224 */ /* 0x000fe200078e0035 */
[----:B------:R1:W-:Y:S04]  /*23370*/  STL [R1+0xafc], R53 ;  /* 0x000afc3501007387 */ /* 0x0003e80000100800 */
[----:B------:R-:W2:Y:S04]  /*23380*/  LDL.LU R38, [R1+0xf38] ;  /* 0x000f380001267983 */ /* 0x000ea80000300800 */
[----:B------:R-:W2:Y:S04]  /*23390*/  LDL.LU R51, [R1+0xf2c] ;  /* 0x000f2c0001337983 */ /* 0x000ea80000300800 */
[----:B------:R1:W-:Y:S04]  /*233a0*/  LDGSTS.E [R25+0x13600], desc[UR8][R26.64], P2 ;  /* 0x136000001a197fae */ /* 0x0003e800091a1008 */
[----:B------:R-:W-:Y:S04]  /*233b0*/  STL [R1+0xb40], R35 ;  /* 0x000b402301007387 */ /* 0x000fe80000100800 */
[----:B------:R3:W-:Y:S01]  /*233c0*/  STL [R1+0xb04], R52 ;  /* 0x000b043401007387 */ /* 0x0007e20000100800 */
[----:B-1----:R-:W-:Y:S01]  /*233d0*/  MOV R26, R33 ;  /* 0x00000021001a7202 */ /* 0x002fe20000000f00 */
[----:B------:R-:W-:-:S02]  /*233e0*/  IMAD.MOV.U32 R27, RZ, RZ, R52 ;  /* 0x000000ffff1b7224 */ /* 0x000fc400078e0034 */
[----:B------:R-:W2:Y:S04]  /*233f0*/  LDL.LU R53, [R1+0xf34] ;  /* 0x000f340001357983 */ /* 0x000ea80000300800 */
[----:B------:R1:W-:Y:S01]  /*23400*/  LDGSTS.E [R25+0x13700], desc[UR8][R26.64], P2 ;  /* 0x137000001a197fae */ /* 0x0003e200091a1008 */
[----:B------:R-:W-:Y:S01]  /*23410*/  LOP3.LUT R108, R113, 0x1f, RZ, 0xc0, !PT ;  /* 0x0000001f716c7812 */ /* 0x000fe200078ec0ff */
[----:B-1----:R-:W-:Y:S01]  /*23420*/  IMAD.MOV.U32 R26, RZ, RZ, R35 ;  /* 0x000000ffff1a7224 */ /* 0x002fe200078e0023 */
[----:B------:R-:W-:Y:S01]  /*23430*/  ULEA UR7, UR5, UR4, 0xf ;  /* 0x0000000405077291 */ /* 0x000fe2000f8e78ff */
[----:B----4-:R-:W-:Y:S01]  /*23440*/  IMAD.X R24, R24, 0x1, R2, P0 ;  /* 0x0000000118187824 */ /* 0x010fe200000e0602 */
[----:B------:R-:W-:-:S03]  /*23450*/  IADD3 R34, P3, PT, R34, R3, RZ ;  /* 0x0000000322227210 */ /* 0x000fc60007f7e0ff */
[----:B------:R-:W-:Y:S01]  /*23460*/  IMAD.MOV.U32 R27, RZ, RZ, R24 ;  /* 0x000000ffff1b7224 */ /* 0x000fe200078e0018 */
[----:B---3--:R-:W-:Y:S01]  /*23470*/  IADD3 R39, P0, PT, R39, R245, RZ ;  /* 0x000000f527277210 */ /* 0x008fe20007f1e0ff */
[----:B------:R-:W-:Y:S01]  /*23480*/  STL [R1+0xb48], R34 ;  /* 0x000b482201007387 */ /* 0x000fe20000100800 */
[----:B------:R-:W-:-:S03]  /*23490*/  IMAD.X R50, R50, 0x1, R2, P3 ;  /* 0x0000000132327824 */ /* 0x000fc600018e0602 */
[----:B------:R1:W-:Y:S04]  /*234a0*/  STL [R1+0xb3c], R24 ;  /* 0x000b3c1801007387 */ /* 0x0003e80000100800 */
[----:B------:R-:W3:Y:S04]  /*234b0*/  LDL.LU R33, [R1+0xf20] ;  /* 0x000f200001217983 */ /* 0x000ee80000300800 */
[----:B------:R-:W4:Y:S04]  /*234c0*/  LDL.LU R52, [R1+0xf1c] ;  /* 0x000f1c0001347983 */ /* 0x000f280000300800 */
[----:B------:R-:W-:Y:S04]  /*234d0*/  STL [R1+0xf40], R39 ;  /* 0x000f402701007387 */ /* 0x000fe80000100800 */
[----:B------:R1:W-:Y:S04]  /*234e0*/  STL [R1+0xb44], R50 ;  /* 0x000b443201007387 */ /* 0x0003e80000100800 */
[----:B------:R-:W4:Y:S04]  /*234f0*/  LDL.LU R35, [R1+0xf28] ;  /* 0x000f280001237983 */ /* 0x000f280000300800 */
[----:B------:R2:W-:Y:S02]  /*23500*/  LDGSTS.E [R25+0x13e00], desc[UR8][R26.64], P1 ;  /* 0x13e000001a197fae */ /* 0x0005e400089a1008 */
[----:B--2---:R-:W-:-:S02]  /*23510*/  IADD3 R36, P2, PT, R36, R245, RZ ;  /* 0x000000f524247210 */ /* 0x004fc40007f5e0ff */
[----:B-1----:R-:W2:Y:S01]  /*23520*/  LDL.LU R24, [R1+0xf10] ;  /* 0x000f100001187983 */ /* 0x002ea20000300800 */
[----:B------:R-:W-:Y:S01]  /*23530*/  IMAD.MOV.U32 R27, RZ, RZ, R50 ;  /* 0x000000ffff1b7224 */ /* 0x000fe200078e0032 */
[----:B------:R-:W-:Y:S01]  /*23540*/  SHF.R.S32.HI R50, RZ, 0x5, R113 ;  /* 0x00000005ff327819 */ /* 0x000fe20000011471 */
[----:B------:R-:W-:Y:S02]  /*23550*/  IMAD.MOV.U32 R26, RZ, RZ, R34 ;  /* 0x000000ffff1a7224 */ /* 0x000fe400078e0022 */
[----:B------:R-:W-:Y:S01]  /*23560*/  IMAD.SHL.U32 R34, R108, 0x4, RZ ;  /* 0x000000046c227824 */ /* 0x000fe200078e00ff */
[----:B------:R-:W-:Y:S02]  /*23570*/  SGXT R50, R50, 0x1 ;  /* 0x000000013232781a */ /* 0x000fe40000000200 */
[----:B------:R-:W-:Y:S01]  /*23580*/  IADD3.X R49, PT, PT, R49, R244, RZ, P0, !PT ;  /* 0x000000f431317210 */ /* 0x000fe200007fe4ff */
[----:B------:R-:W-:Y:S01]  /*23590*/  STL [R1+0xf48], R36 ;  /* 0x000f482401007387 */ /* 0x000fe20000100800 */
[----:B------:R-:W-:-:S03]  /*235a0*/  LOP3.LUT R34, R34, 0x90, R50, 0x78, !PT ;  /* 0x0000009022227812 */ /* 0x000fc600078e7832 */
[----:B------:R1:W-:Y:S04]  /*235b0*/  STL [R1+0xf3c], R49 ;  /* 0x000f3c3101007387 */ /* 0x0003e80000100800 */
[----:B------:R-:W2:Y:S04]  /*235c0*/  LDL.LU R50, [R1+0xf24] ;  /* 0x000f240001327983 */ /* 0x000ea80000300800 */
[----:B------:R1:W-:Y:S01]  /*235d0*/  LDGSTS.E [R25+0x13f00], desc[UR8][R26.64], P1 ;  /* 0x13f000001a197fae */ /* 0x0003e200089a1008 */
[----:B------:R-:W-:-:S03]  /*235e0*/  IADD3 R37, P0, PT, R37, R245, RZ ;  /* 0x000000f525257210 */ /* 0x000fc60007f1e0ff */
[----:B------:R-:W0:Y:S01]  /*235f0*/  LDGDEPBAR ;  /* 0x00000000000079af */ /* 0x000e220000000000 */
[----:B-1----:R-:W-:-:S03]  /*23600*/  VIADD R25, R34, UR7 ;  /* 0x0000000722197c36 */ /* 0x002fc60008000000 */
[----:B------:R-:W2:Y:S04]  /*23610*/  LDL.LU R34, [R1+0xf18] ;  /* 0x000f180001227983 */ /* 0x000ea80000300800 */
[----:B------:R-:W2:Y:S01]  /*23620*/  LDL.LU R54, [R1+0xf0c] ;  /* 0x000f0c0001367983 */ /* 0x000ea20000300800 */
[----:B------:R-:W-:Y:S01]  /*23630*/  IADD3.X R48, PT, PT, R48, R244, RZ, P2, !PT ;  /* 0x000000f430307210 */ /* 0x000fe200017fe4ff */
[----:B------:R-:W-:Y:S02]  /*23640*/  IMAD.MOV.U32 R26, RZ, RZ, R39 ;  /* 0x000000ffff1a7224 */ /* 0x000fe400078e0027 */
[----:B------:R-:W-:Y:S01]  /*23650*/  IMAD.MOV.U32 R27, RZ, RZ, R49 ;  /* 0x000000ffff1b7224 */ /* 0x000fe200078e0031 */
[----:B------:R-:W-:Y:S01]  /*23660*/  STL [R1+0xf30], R37 ;  /* 0x000f302501007387 */ /* 0x000fe20000100800 */
[----:B------:R-:W-:-:S03]  /*23670*/  IADD3 R38, P1, PT, R38, R245, RZ ;  /* 0x000000f526267210 */ /* 0x000fc60007f3e0ff */
[----:B------:R1:W-:Y:S01]  /*23680*/  STL [R1+0xf44], R48 ;  /* 0x000f443001007387 */ /* 0x0003e20000100800 */
[----:B------:R-:W-:-:S03]  /*23690*/  IMAD.X R51, R51, 0x1, R244, P0 ;  /* 0x0000000133337824 */ /* 0x000fc600000e06f4 */
[----:B------:R-:W2:Y:S04]  /*236a0*/  LDL.LU R39, [R1+0xf00] ;  /* 0x000f000001277983 */ /* 0x000ea80000300800 */
[----:B------:R1:W-:Y:S04]  /*236b0*/  LDGSTS.E [R25], desc[UR8][R26.64], P4 ;  /* 0x000000001a197fae */ /* 0x0003e8000a1a1008 */
[----:B------:R-:W2:Y:S04]  /*236c0*/  LDL.LU R49, [R1+0xf14] ;  /* 0x000f140001317983 */ /* 0x000ea80000300800 */
[----:B------:R-:W-:Y:S01]  /*236d0*/  STL [R1+0xf38], R38 ;  /* 0x000f382601007387 */ /* 0x000fe20000100800 */
[----:B-1----:R-:W-:Y:S01]  /*236e0*/  IMAD.MOV.U32 R26, RZ, RZ, R36 ;  /* 0x000000ffff1a7224 */ /* 0x002fe200078e0024 */
[----:B------:R-:W-:-:S02]  /*236f0*/  MOV R27, R48 ;  /* 0x00000030001b7202 */ /* 0x000fc40000000f00 */
[----:B------:R1:W-:Y:S04]  /*23700*/  STL [R1+0xf2c], R51 ;  /* 0x000f2c3301007387 */ /* 0x0003e80000100800 */
[----:B------:R-:W2:Y:S01]  /*23710*/  LDL.LU R48, [R1+0xefc] ;  /* 0x000efc0001307983 */ /* 0x000ea20000300800 */
[----:B------:R-:W-:-:S03]  /*23720*/  IMAD.X R53, R53, 0x1, R244, P1 ;  /* 0x0000000135357824 */ /* 0x000fc600008e06f4 */
[----:B------:R-:W2:Y:S04]  /*23730*/  LDL.LU R36, [R1+0xf08] ;  /* 0x000f080001247983 */ /* 0x000ea80000300800 */
[----:B------:R1:W-:Y:S02]  /*23740*/  LDGSTS.E [R25+0x400], desc[UR8][R26.64], P4 ;  /* 0x004000001a197fae */ /* 0x0003e4000a1a1008 */
[----:B-1----:R-:W-:Y:S02]  /*23750*/  IMAD.MOV.U32 R26, RZ, RZ, R37 ;  /* 0x000000ffff1a7224 */ /* 0x002fe400078e0025 */
[----:B------:R-:W-:Y:S02]  /*23760*/  IMAD.MOV.U32 R27, RZ, RZ, R51 ;  /* 0x000000ffff1b7224 */ /* 0x000fe400078e0033 */
[----:B------:R-:W2:Y:S04]  /*23770*/  LDL.LU R51, [R1+0xf04] ;  /* 0x000f040001337983 */ /* 0x000ea80000300800 */
[----:B------:R1:W-:Y:S02]  /*23780*/  LDGSTS.E [R25+0x800], desc[UR8][R26.64], P4 ;  /* 0x008000001a197fae */ /* 0x0003e4000a1a1008 */
[----:B-1----:R-:W-:Y:S01]  /*23790*/  IMAD.MOV.U32 R27, RZ, RZ, R53 ;  /* 0x000000ffff1b7224 */ /* 0x002fe200078e0035 */
[----:B------:R-:W-:-:S05]  /*237a0*/  MOV R26, R38 ;  /* 0x00000026001a7202 */ /* 0x000fca0000000f00 */
[----:B------:R1:W-:Y:S01]  /*237b0*/  LDGSTS.E [R25+0xc00], desc[UR8][R26.64], P4 ;  /* 0x00c000001a197fae */ /* 0x0003e2000a1a1008 */
[----:B---3--:R-:W-:-:S05]  /*237c0*/  IADD3 R33, P0, PT, R33, R245, RZ ;  /* 0x000000f521217210 */ /* 0x008fca0007f1e0ff */
[----:B------:R-:W-:Y:S01]  /*237d0*/  STL [R1+0xf20], R33 ;  /* 0x000f202101007387 */ /* 0x000fe20000100800 */
[----:B----4-:R-:W-:-:S03]  /*237e0*/  IMAD.X R52, R52, 0x1, R244, P0 ;  /* 0x0000000134347824 */ /* 0x010fc600000e06f4 */
[----:B------:R3:W-:Y:S04]  /*237f0*/  STL [R1+0xf34], R53 ;  /* 0x000f343501007387 */ /* 0x0007e80000100800 */
[----:B------:R-:W4:Y:S01]  /*23800*/  LDL.LU R37, [R1+0xef0] ;  /* 0x000ef00001257983 */ /* 0x000f220000300800 */
[----:B------:R-:W-:-:S03]  /*23810*/  IADD3 R35, P1, PT, R35, R245, RZ ;  /* 0x000000f523237210 */ /* 0x000fc60007f3e0ff */
[----:B---3--:R-:W3:Y:S04]  /*23820*/  LDL.LU R53, [R1+0xeec] ;  /* 0x000eec0001357983 */ /* 0x008ee80000300800 */
[----:B------:R-:W-:Y:S04]  /*23830*/  STL [R1+0xf28], R35 ;  /* 0x000f282301007387 */ /* 0x000fe80000100800 */
[----:B------:R2:W-:Y:S04]  /*23840*/  STL [R1+0xf1c], R52 ;  /* 0x000f1c3401007387 */ /* 0x0005e80000100800 */
[----:B------:R-:W3:Y:S01]  /*23850*/  LDL.LU R38, [R1+0xef8] ;  /* 0x000ef80001267983 */ /* 0x000ee20000300800 */
[----:B--2---:R-:W-:Y:S01]  /*23860*/  IADD3 R24, P0, PT, R24, R245, RZ ;  /* 0x000000f518187210 */ /* 0x004fe20007f1e0ff */
[----:B-1----:R-:W-:-:S02]  /*23870*/  IMAD.MOV.U32 R26, RZ, RZ, R33 ;  /* 0x000000ffff1a7224 */ /* 0x002fc400078e0021 */
[----:B------:R-:W-:Y:S02]  /*23880*/  IMAD.MOV.U32 R27, RZ, RZ, R52 ;  /* 0x000000ffff1b7224 */ /* 0x000fe400078e0034 */
[----:B------:R-:W2:Y:S04]  /*23890*/  LDL.LU R52, [R1+0xef4] ;  /* 0x000ef40001347983 */ /* 0x000ea80000300800 */
[----:B------:R-:W-:Y:S04]  /*238a0*/  STL [R1+0xf10], R24 ;  /* 0x000f101801007387 */ /* 0x000fe80000100800 */
[----:B------:R1:W-:Y:S01]  /*238b0*/  LDGSTS.E [R25+0x1000], desc[UR8][R26.64], P4 ;  /* 0x010000001a197fae */ /* 0x0003e2000a1a1008 */
[----:B------:R-:W-:-:S05]  /*238c0*/  IMAD.X R50, R50, 0x1, R244, P1 ;  /* 0x0000000132327824 */ /* 0x000fca00008e06f4 */
[----:B------:R1:W-:Y:S04]  /*238d0*/  STL [R1+0xf24], R50 ;  /* 0x000f243201007387 */ /* 0x0003e80000100800 */
[----:B------:R-:W2:Y:S01]  /*238e0*/  LDL.LU R33, [R1+0xee0] ;  /* 0x000ee00001217983 */ /* 0x000ea20000300800 */
[----:B-1----:R-:W-:Y:S02]  /*238f0*/  IMAD.MOV.U32 R27, RZ, RZ, R50 ;  /* 0x000000ffff1b7224 */ /* 0x002fe400078e0032 */
[----:B------:R-:W-:Y:S01]  /*23900*/  IMAD.MOV.U32 R26, RZ, RZ, R35 ;  /* 0x000000ffff1a7224 */ /* 0x000fe200078e0023 */
[----:B------:R-:W2:Y:S01]  /*23910*/  LDL.LU R50, [R1+0xedc] ;  /* 0x000edc0001327983 */ /* 0x000ea20000300800 */
[----:B------:R-:W-:-:S03]  /*23920*/  IADD3 R34, P1, PT, R34, R245, RZ ;  /* 0x000000f522227210 */ /* 0x000fc60007f3e0ff */
[----:B------:R1:W-:Y:S01]  /*23930*/  LDGSTS.E [R25+0x1400], desc[UR8][R26.64], P4 ;  /* 0x014000001a197fae */ /* 0x0003e2000a1a1008 */
[----:B------:R-:W-:-:S03]  /*23940*/  IADD3.X R54, PT, PT, R54, R244, RZ, P0, !PT ;  /* 0x000000f436367210 */ /* 0x000fc600007fe4ff */
[----:B------:R-:W-:Y:S04]  /*23950*/  STL [R1+0xf18], R34 ;  /* 0x000f182201007387 */ /* 0x000fe80000100800 */
[----:B------:R-:W-:Y:S04]  /*23960*/  STL [R1+0xf0c], R54 ;  /* 0x000f0c3601007387 */ /* 0x000fe80000100800 */
[----:B------:R-:W2:Y:S01]  /*23970*/  LDL.LU R35, [R1+0xee8] ;  /* 0x000ee80001237983 */ /* 0x000ea20000300800 */
[----:B-1----:R-:W-:Y:S01]  /*23980*/  IMAD.MOV.U32 R26, RZ, RZ, R24 ;  /* 0x000000ffff1a7224 */ /* 0x002fe200078e0018 */
[----:B------:R-:W-:-:S02]  /*23990*/  MOV R27, R54 ;  /* 0x00000036001b7202 */ /* 0x000fc40000000f00 */
[----:B------:R-:W2:Y:S01]  /*239a0*/  LDL.LU R24, [R1+0xed0] ;  /* 0x000ed00001187983 */ /* 0x000ea20000300800 */
[----:B------:R-:W-:-:S03]  /*239b0*/  IADD3 R39, P0, PT, R39, R245, RZ ;  /* 0x000000f527277210 */ /* 0x000fc60007f1e0ff */
[----:B------:R1:W-:Y:S01]  /*239c0*/  LDGSTS.E [R25+0x1800], desc[UR8][R26.64], P4 ;  /* 0x018000001a197fae */ /* 0x0003e2000a1a1008 */
[----:B------:R-:W-:-:S03]  /*239d0*/  IMAD.X R49, R49, 0x1, R244, P1 ;  /* 0x0000000131317824 */ /* 0x000fc600008e06f4 */
[----:B------:R-:W-:Y:S04]  /*239e0*/  STL [R1+0xf00], R39 ;  /* 0x000f002701007387 */ /* 0x000fe80000100800 */
[----:B------:R1:W-:Y:S02]  /*239f0*/  STL [R1+0xf14], R49 ;  /* 0x000f143101007387 */ /* 0x0003e40000100800 */
[----:B-1----:R-:W-:Y:S02]  /*23a00*/  IMAD.MOV.U32 R26, RZ, RZ, R34 ;  /* 0x000000ffff1a7224 */ /* 0x002fe400078e0022 */
[----:B------:R-:W-:Y:S02]  /*23a10*/  IMAD.MOV.U32 R27, RZ, RZ, R49 ;  /* 0x000000ffff1b7224 */ /* 0x000fe400078e0031 */
[----:B------:R-:W-:Y:S01]  /*23a20*/  IMAD.X R48, R48, 0x1, R244, P0 ;  /* 0x0000000130307824 */ /* 0x000fe200000e06f4 */
[----:B------:R-:W2:Y:S01]  /*23a30*/  LDL.LU R49, [R1+0xee4] ;  /* 0x000ee40001317983 */ /* 0x000ea20000300800 */
[----:B------:R-:W-:-:S03]  /*23a40*/  IADD3 R36, P1, PT, R36, R245, RZ ;  /* 0x000000f524247210 */ /* 0x000fc60007f3e0ff */
[----:B------:R1:W-:Y:S04]  /*23a50*/  LDGSTS.E [R25+0x1c00], desc[UR8][R26.64], P4 ;  /* 0x01c000001a197fae */ /* 0x0003e8000a1a1008 */
[----:B------:R-:W-:Y:S04]  /*23a60*/  STL [R1+0xf08], R36 ;  /* 0x000f082401007387 */ /* 0x000fe80000100800 */
[----:B------:R3:W-:Y:S04]  /*23a70*/  STL [R1+0xefc], R48 ;  /* 0x000efc3001007387 */ /* 0x0007e80000100800 */
[----:B------:R-:W2:Y:S01]  /*23a80*/  LDL.LU R34, [R1+0xed8] ;  /* 0x000ed80001227983 */ /* 0x000ea20000300800 */
[----:B-1----:R-:W-:Y:S01]  /*23a90*/  MOV R26, R39 ;  /* 0x00000027001a7202 */ /* 0x002fe20000000f00 */
[----:B------:R-:W-:-:S02]  /*23aa0*/  IMAD.MOV.U32 R27, RZ, RZ, R48 ;  /* 0x000000ffff1b7224 */ /* 0x000fc400078e0030 */
[----:B------:R-:W2:Y:S01]  /*23ab0*/  LDL.LU R39, [R1+0xecc] ;  /* 0x000ecc0001277983 */ /* 0x000ea20000300800 */
[----:B------:R-:W-:-:S03]  /*23ac0*/  IMAD.X R51, R51, 0x1, R244, P1 ;  /* 0x0000000133337824 */ /* 0x000fc600008e06f4 */
[----:B------:R1:W-:Y:S02]  /*23ad0*/  LDGSTS.E [R25+0x2000], desc[UR8][R26.64], P4 ;  /* 0x020000001a197fae */ /* 0x0003e4000a1a1008 */
[----:B-1----:R-:W-:Y:S02]  /*23ae0*/  IMAD.MOV.U32 R27, RZ, RZ, R51 ;  /* 0x000000ffff1b7224 */ /* 0x002fe400078e0033 */
[----:B------:R-:W-:-:S05]  /*23af0*/  IMAD.MOV.U32 R26, RZ, RZ, R36 ;  /* 0x000000ffff1a7224 */ /* 0x000fca00078e0024 */
[----:B------:R1:W-:Y:S01]  /*23b00*/  LDGSTS.E [R25+0x2400], desc[UR8][R26.64], P4 ;  /* 0x024000001a197fae */ /* 0x0003e2000a1a1008 */
[----:B----4-:R-:W-:-:S05]  /*23b10*/  IADD3 R37, P0, PT, R37, R245, RZ ;  /* 0x000000f525257210 */ /* 0x010fca0007f1e0ff */
[----:B------:R-:W-:Y:S01]  /*23b20*/  STL [R1+0xef0], R37 ;  /* 0x000ef02501007387 */ /* 0x000fe20000100800 */
[----:B---3--:R-:W-:-:S03]  /*23b30*/  IMAD.X R53, R53, 0x1, R244, P0 ;  /* 0x0000000135357824 */ /* 0x008fc600000e06f4 */
[----:B------:R3:W-:Y:S04]  /*23b40*/  STL [R1+0xf04], R51 ;  /* 0x000f043301007387 */ /* 0x0007e80000100800 */
[----:B------:R-:W4:Y:S01]  /*23b50*/  LDL.LU R48, [R1+0xec0] ;  /* 0x000ec00001307983 */ /* 0x000f220000300800 */
[----:B------:R-:W-:-:S03]  /*23b60*/  IADD3 R38, P1, PT, R38, R245, RZ ;  /* 0x000000f526267210 */ /* 0x000fc60007f3e0ff */
[----:B---3--:R-:W3:Y:S04]  /*23b70*/  LDL.LU R51, [R1+0xed4] ;  /* 0x000ed40001337983 */ /* 0x008ee80000300800 */
[----:B------:R-:W-:Y:S04]  /*23b80*/  STL [R1+0xef8], R38 ;  /* 0x000ef82601007387 */ /* 0x000fe80000100800 */
[----:B------:R-:W-:Y:S04]  /*23b90*/  STL [R1+0xeec], R53 ;  /* 0x000eec3501007387 */ /* 0x000fe80000100800 */
[----:B------:R-:W3:Y:S04]  /*23ba0*/  LDL.LU R36, [R1+0xec8] ;  /* 0x000ec80001247983 */ /* 0x000ee80000300800 */
[----:B------:R-:W3:Y:S01]  /*23bb0*/  LDL.LU R54, [R1+0xebc] ;  /* 0x000ebc0001367983 */ /* 0x000ee20000300800 */
[----:B--2---:R-:W-:Y:S01]  /*23bc0*/  IADD3.X R52, PT, PT, R52, R244, RZ, P1, !PT ;  /* 0x000000f434347210 */ /* 0x004fe20000ffe4ff */
[----:B-1----:R-:W-:-:S02]  /*23bd0*/  IMAD.MOV.U32 R26, RZ, RZ, R37 ;  /* 0x000000ffff1a7224 */ /* 0x002fc400078e0025 */
[----:B------:R-:W-:Y:S01]  /*23be0*/  IMAD.MOV.U32 R27, RZ, RZ, R53 ;  /* 0x000000ffff1b7224 */ /* 0x000fe200078e0035 */
[----:B------:R-:W-:-:S04]  /*23bf0*/  IADD3 R33, P0, PT, R33, R245, RZ ;  /* 0x000000f521217210 */ /* 0x000fc80007f1e0ff */
[----:B------:R1:W-:Y:S04]  /*23c00*/  LDGSTS.E [R25+0x2800], desc[UR8][R26.64], P4 ;  /* 0x028000001a197fae */ /* 0x0003e8000a1a1008 */
[----:B------:R-:W-:Y:S01]  /*23c10*/  STL [R1+0xee0], R33 ;  /* 0x000ee02101007387 */ /* 0x000fe20000100800 */
[----:B------:R-:W-:-:S03]  /*23c20*/  IMAD.X R50, R50, 0x1, R244, P0 ;  /* 0x0000000132327824 */ /* 0x000fc600000e06f4 */
[----:B------:R2:W-:Y:S04]  /*23c30*/  STL [R1+0xef4], R52 ;  /* 0x000ef43401007387 */ /* 0x0005e80000100800 */
[----:B------:R-:W3:Y:S01]  /*23c40*/  LDL.LU R37, [R1+0xeb0] ;  /* 0x000eb00001257983 */ /* 0x000ee20000300800 */
[----:B-1----:R-:W-:Y:S01]  /*23c50*/  MOV R27, R52 ;  /* 0x00000034001b7202 */ /* 0x002fe20000000f00 */
[----:B------:R-:W-:Y:S02]  /*23c60*/  IMAD.MOV.U32 R26, RZ, RZ, R38 ;  /* 0x000000ffff1a7224 */ /* 0x000fe400078e0026 */
[----:B--2---:R-:W2:Y:S01]  /*23c70*/  LDL.LU R52, [R1+0xec4] ;  /* 0x000ec40001347983 */ /* 0x004ea20000300800 */
[----:B------:R-:W-:-:S03]  /*23c80*/  IADD3 R35, P1, PT, R35, R245, RZ ;  /* 0x000000f523237210 */ /* 0x000fc60007f3e0ff */
[----:B------:R1:W-:Y:S04]  /*23c90*/  LDGSTS.E [R25+0x2c00], desc[UR8][R26.64], P4 ;  /* 0x02c000001a197fae */ /* 0x0003e8000a1a1008 */
[----:B------:R-:W-:Y:S04]  /*23ca0*/  STL [R1+0xee8], R35 ;  /* 0x000ee82301007387 */ /* 0x000fe80000100800 */
[----:B------:R1:W-:Y:S04]  /*23cb0*/  STL [R1+0xedc], R50 ;  /* 0x000edc3201007387 */ /* 0x0003e80000100800 */
[----:B------:R-:W2:Y:S04]  /*23cc0*/  LDL.LU R53, [R1+0xeac] ;  /* 0x000eac0001357983 */ /* 0x000ea80000300800 */
[----:B------:R-:W2:Y:S01]  /*23cd0*/  LDL.LU R38, [R1+0xeb8] ;  /* 0x000eb80001267983 */ /* 0x000ea20000300800 */
[----:B------:R-:W-:Y:S01]  /*23ce0*/  IADD3 R24, P0, PT, R24, R245, RZ ;  /* 0x000000f518187210 */ /* 0x000fe20007f1e0ff */
[----:B-1----:R-:W-:-:S02]  /*23cf0*/  IMAD.MOV.U32 R26, RZ, RZ, R33 ;  /* 0x000000ffff1a7224 */ /* 0x002fc400078e0021 */
[----:B------:R-:W-:Y:S02]  /*23d00*/  IMAD.MOV.U32 R27, RZ, RZ, R50 ;  /* 0x000000ffff1b7224 */ /* 0x000fe400078e0032 */
[----:B------:R-:W2:Y:S01]  /*23d10*/  LDL.LU R50, [R1+0xeb4] ;  /* 0x000eb40001327983 */ /* 0x000ea20000300800 */
[----:B------:R-:W-:-:S03]  /*23d20*/  IMAD.X R49, R49, 0x1, R244, P1 ;  /* 0x0000000131317824 */ /* 0x000fc600008e06f4 */
[----:B------:R-:W-:Y:S04]  /*23d30*/  STL [R1+0xed0], R24 ;  /* 0x000ed01801007387 */ /* 0x000fe80000100800 */
[----:B------:R1:W-:Y:S04]  /*23d40*/  STL [R1+0xee4], R49 ;  /* 0x000ee43101007387 */ /* 0x0003e80000100800 */
[----:B------:R1:W-:Y:S04]  /*23d50*/  LDGSTS.E [R25+0x3000], desc[UR8][R26.64], P4 ;  /* 0x030000001a197fae */ /* 0x0003e8000a1a1008 */
[----:B------:R-:W2:Y:S01]  /*23d60*/  LDL.LU R33, [R1+0xea0] ;  /* 0x000ea00001217983 */ /* 0x000ea20000300800 */
[----:B------:R-:W-:Y:S01]  /*23d70*/  IADD3 R34, P1, PT, R34, R245, RZ ;  /* 0x000000f522227210 */ /* 0x000fe20007f3e0ff */
[----:B------:R-:W-:Y:S01]  /*23d80*/  IMAD.X R39, R39, 0x1, R244, P0 ;  /* 0x0000000127277824 */ /* 0x000fe200000e06f4 */
[----:B-1----:R-:W-:Y:S01]  /*23d90*/  MOV R26, R35 ;  /* 0x00000023001a7202 */ /* 0x002fe20000000f00 */
[----:B------:R-:W-:-:S02]  /*23da0*/  IMAD.MOV.U32 R27, RZ, RZ, R49 ;  /* 0x000000ffff1b7224 */ /* 0x000fc400078e0031 */
[----:B------:R-:W2:Y:S04]  /*23db0*/  LDL.LU R49, [R1+0xe9c] ;  /* 0x000e9c0001317983 */ /* 0x000ea80000300800 */
[----:B------:R-:W-:Y:S04]  /*23dc0*/  STL [R1+0xed8], R34 ;  /* 0x000ed82201007387 */ /* 0x000fe80000100800 */
[----:B------:R1:W-:Y:S04]  /*23dd0*/  STL [R1+0xecc], R39 ;  /* 0x000ecc2701007387 */ /* 0x0003e80000100800 */
[----:B------:R-:W2:Y:S04]  /*23de0*/  LDL.LU R35, [R1+0xea8] ;  /* 0x000ea80001237983 */ /* 0x000ea80000300800 */
[----:B------:R1:W-:Y:S02]  /*23df0*/  LDGSTS.E [R25+0x3400], desc[UR8][R26.64], P4 ;  /* 0x034000001a197fae */ /* 0x0003e4000a1a1008 */
[----:B-1----:R-:W-:-:S02]  /*23e00*/  IMAD.MOV.U32 R26, RZ, RZ, R24 ;  /* 0x000000ffff1a7224 */ /* 0x002fc400078e0018 */
[----:B------:R-:W-:Y:S02]  /*23e10*/  IMAD.MOV.U32 R27, RZ, RZ, R39 ;  /* 0x000000ffff1b7224 */ /* 0x000fe400078e0027 */
[----:B------:R-:W2:Y:S04]  /*23e20*/  LDL.LU R39, [R1+0xea4] ;  /* 0x000ea40001277983 */ /* 0x000ea80000300800 */
[----:B------:R1:W-:Y:S02]  /*23e30*/  LDGSTS.E [R25+0x3800], desc[UR8][R26.64], P4 ;  /* 0x038000001a197fae */ /* 0x0003e4000a1a1008 */
[----:B-1----:R-:W-:Y:S01]  /*23e40*/  IMAD.MOV.U32 R26, RZ, RZ, R34 ;  /* 0x000000ffff1a7224 */ /* 0x002fe200078e0022 */
[----:B----4-:R-:W-:Y:S01]  /*23e50*/  IADD3 R48, P0, PT, R48, R245, RZ ;  /* 0x000000f530307210 */ /* 0x010fe20007f1e0ff */
[----:B---3--:R-:W-:-:S04]  /*23e60*/  IMAD.X R51, R51, 0x1, R244, P1 ;  /* 0x0000000133337824 */ /* 0x008fc800008e06f4 */
[----:B------:R-:W-:Y:S01]  /*23e70*/  STL [R1+0xec0], R48 ;  /* 0x000ec03001007387 */ /* 0x000fe20000100800 */
[----:B------:R-:W-:-:S03]  /*23e80*/  IMAD.MOV.U32 R27, RZ, RZ, R51 ;  /* 0x000000ffff1b7224 */ /* 0x000fc600078e0033 */
[----:B------:R1:W-:Y:S04]  /*23e90*/  STL [R1+0xed4], R51 ;  /* 0x000ed43301007387 */ /* 0x0003e80000100800 */
[----:B------:R-:W3:Y:S01]  /*23ea0*/  LDL.LU R24, [R1+0xe90] ;  /* 0x000e900001187983 */ /* 0x000ee20000300800 */
[----:B------:R-:W-:-:S03]  /*23eb0*/  IADD3 R36, P1, PT, R36, R245, RZ ;  /* 0x000000f524247210 */ /* 0x000fc60007f3e0ff */
[----:B------:R4:W-:Y:S01]  /*23ec0*/  LDGSTS.E [R25+0x3c00], desc[UR8][R26.64], P4 ;  /* 0x03c000001a197fae */ /* 0x0009e2000a1a1008 */
[----:B------:R-:W-:-:S03]  /*23ed0*/  IADD3.X R54, PT, PT, R54, R244, RZ, P0, !PT ;  /* 0x000000f436367210 */ /* 0x000fc600007fe4ff */
[----:B-1----:R-:W3:Y:S04]  /*23ee0*/  LDL.LU R51, [R1+0xe8c] ;  /* 0x000e8c0001337983 */ /* 0x002ee80000300800 */
[----:B------:R-:W-:Y:S04]  /*23ef0*/  STL [R1+0xec8], R36 ;  /* 0x000ec82401007387 */ /* 0x000fe80000100800 */
[----:B------:R-:W-:Y:S04]  /*23f00*/  STL [R1+0xebc], R54 ;  /* 0x000ebc3601007387 */ /* 0x000fe80000100800 */
[----:B------:R-:W3:Y:S01]  /*23f10*/  LDL.LU R34, [R1+0xe98] ;  /* 0x000e980001227983 */ /* 0x000ee20000300800 */
[----:B----4-:R-:W-:Y:S01]  /*23f20*/  IMAD.MOV.U32 R26, RZ, RZ, R48 ;  /* 0x000000ffff1a7224 */ /* 0x010fe200078e0030 */
[----:B------:R-:W-:-:S02]  /*23f30*/  MOV R27, R54 ;  /* 0x00000036001b7202 */ /* 0x000fc40000000f00 */
[----:B------:R-:W4:Y:S04]  /*23f40*/  LDL.LU R48, [R1+0xe80] ;  /* 0x000e800001307983 */ /* 0x000f280000300800 */
[----:B------:R1:W-:Y:S01]  /*23f50*/  LDGSTS.E [R25+0x4000], desc[UR8][R26.64], P4 ;  /* 0x040000001a197fae */ /* 0x0003e2000a1a1008 */
[----:B------:R-:W-:Y:S01]  /*23f60*/  IADD3 R37, P0, PT, R37, R245, RZ ;  /* 0x000000f525257210 */ /* 0x000fe20007f1e0ff */
[----:B--2---:R-:W-:-:S04]  /*23f70*/  IMAD.X R52, R52, 0x1, R244, P1 ;  /* 0x0000000134347824 */ /* 0x004fc800008e06f4 */
[----:B------:R-:W-:Y:S04]  /*23f80*/  STL [R1+0xeb0], R37 ;  /* 0x000eb02501007387 */ /* 0x000fe80000100800 */
[----:B------:R2:W-:Y:S01]  /*23f90*/  STL [R1+0xec4], R52 ;  /* 0x000ec43401007387 */ /* 0x0005e20000100800 */
[----:B-1----:R-:W-:Y:S02]  /*23fa0*/  IMAD.MOV.U32 R27, RZ, RZ, R52 ;  /* 0x000000ffff1b7224 */ /* 0x002fe400078e0034 */
[----:B------:R-:W-:-:S05]  /*23fb0*/  IMAD.MOV.U32 R26, RZ, RZ, R36 ;  /* 0x000000ffff1a7224 */ /* 0x000fca00078e0024 */
[----:B------:R1:W-:Y:S01]  /*23fc0*/  LDGSTS.E [R25+0x4400], desc[UR8][R26.64], P4 ;  /* 0x044000001a197fae */ /* 0x0003e2000a1a1008 */
[----:B------:R-:W-:-:S03]  /*23fd0*/  IMAD.X R53, R53, 0x1, R244, P0 ;  /* 0x0000000135357824 */ /* 0x000fc600000e06f4 */
[----:B--2---:R-:W2:Y:S01]  /*23fe0*/  LDL.LU R52, [R1+0xe94] ;  /* 0x000e940001347983 */ /* 0x004ea20000300800 */
[----:B------:R-:W-:-:S05]  /*23ff0*/  IADD3 R38, P1, PT, R38, R245, RZ ;  /* 0x000000f526267210 */ /* 0x000fca0007f3e0ff */
[----:B------:R-:W-:Y:S04]  /*24000*/  STL [R1+0xeb8], R38 ;  /* 0x000eb82601007387 */ /* 0x000fe80000100800 */
[----:B------:R-:W-:Y:S04]  /*24010*/  STL [R1+0xeac], R53 ;  /* 0x000eac3501007387 */ /* 0x000fe80000100800 */
[----:B------:R-:W2:Y:S04]  /*24020*/  LDL.LU R36, [R1+0xe88] ;  /* 0x000e880001247983 */ /* 0x000ea80000300800 */
[----:B------:R-:W2:Y:S01]  /*24030*/  LDL.LU R54, [R1+0xe7c] ;  /* 0x000e7c0001367983 */ /* 0x000ea20000300800 */
[----:B------:R-:W-:Y:S01]  /*24040*/  IMAD.X R50, R50, 0x1, R244, P1 ;  /* 0x0000000132327824 */ /* 0x000fe200008e06f4 */
[----:B-1----:R-:W-:Y:S01]  /*24050*/  MOV R26, R37 ;  /* 0x00000025001a7202 */ /* 0x002fe20000000f00 */
[----:B------:R-:W-:Y:S01]  /*24060*/  IMAD.MOV.U32 R27, RZ, RZ, R53 ;  /* 0x000000ffff1b7224 */ /* 0x000fe200078e0035 */
[----:B------:R-:W-:-:S04]  /*24070*/  IADD3 R33, P0, PT, R33, R245, RZ ;  /* 0x000000f521217210 */ /* 0x000fc80007f1e0ff */
[----:B------:R1:W-:Y:S04]  /*24080*/  LDGSTS.E [R25+0x4800], desc[UR8][R26.64], P4 ;  /* 0x048000001a197fae */ /* 0x0003e8000a1a1008 */
[----:B------:R-:W-:Y:S04]  /*24090*/  STL [R1+0xea0], R33 ;  /* 0x000ea02101007387 */ /* 0x000fe80000100800 */
[----:B------:R1:W-:Y:S01]  /*240a0*/  STL [R1+0xeb4], R50 ;  /* 0x000eb43201007387 */ /* 0x0003e20000100800 */
[----:B------:R-:W-:-:S03]  /*240b0*/  IMAD.X R49, R49, 0x1, R244, P0 ;  /* 0x0000000131317824 */ /* 0x000fc600000e06f4 */
[----:B------:R-:W2:Y:S01]  /*240c0*/  LDL.LU R37, [R1+0xe70] ;  /* 0x000e700001257983 */ /* 0x000ea20000300800 */
[----:B-1----:R-:W-:Y:S02]  /*240d0*/  IMAD.MOV.U32 R27, RZ, RZ, R50 ;  /* 0x000000ffff1b7224 */ /* 0x002fe400078e0032 */
[----:B------:R-:W-:Y:S01]  /*240e0*/  IMAD.MOV.U32 R26, RZ, RZ, R38 ;  /* 0x000000ffff1a7224 */ /* 0x000fe200078e0026 */
[----:B------:R-:W2:Y:S01]  /*240f0*/  LDL.LU R50, [R1+0xe84] ;  /* 0x000e840001327983 */ /* 0x000ea20000300800 */
[----:B------:R-:W-:-:S03]  /*24100*/  IADD3 R35, P1, PT, R35, R245, RZ ;  /* 0x000000f523237210 */ /* 0x000fc60007f3e0ff */
[----:B------:R1:W-:Y:S04]  /*24110*/  LDGSTS.E [R25+0x4c00], desc[UR8][R26.64], P4 ;  /* 0x04c000001a197fae */ /* 0x0003e8000a1a1008 */
[----:B------:R-:W-:Y:S04]  /*24120*/  STL [R1+0xea8], R35 ;  /* 0x000ea82301007387 */ /* 0x000fe80000100800 */
[----:B------:R1:W-:Y:S04]  /*24130*/  STL [R1+0xe9c], R49 ;  /* 0x000e9c3101007387 */ /* 0x0003e80000100800 */
[----:B------:R-:W2:Y:S04]  /*24140*/  LDL.LU R38, [R1+0xe78] ;  /* 0x000e780001267983 */ /* 0x000ea80000300800 */
[----:B------:R-:W2:Y:S01]  /*24150*/  LDL.LU R53, [R1+0xe6c] ;  /* 0x000e6c0001357983 */ /* 0x000ea20000300800 */
[----:B------:R-:W-:Y:S01]  /*24160*/  IADD3.X R39, PT, PT, R39, R244, RZ, P1, !PT ;  /* 0x000000f427277210 */ /* 0x000fe20000ffe4ff */
[----:B-1----:R-:W-:-:S02]  /*24170*/  IMAD.MOV.U32 R26, RZ, RZ, R33 ;  /* 0x000000ffff1a7224 */ /* 0x002fc400078e0021 */
[----:B------:R-:W-:-:S05]  /*24180*/  IMAD.MOV.U32 R27, RZ, RZ, R49 ;  /* 0x000000ffff1b7224 */ /* 0x000fca00078e0031 */
[----:B------:R1:W-:Y:S02]  /*24190*/  LDGSTS.E [R25+0x5000], desc[UR8][R26.64], P4 ;  /* 0x050000001a197fae */ /* 0x0003e4000a1a1008 */
[----:B-1----:R-:W-:Y:S01]  /*241a0*/  MOV R27, R39 ;  /* 0x00000027001b7202 */ /* 0x002fe20000000f00 */
[----:B------:R-:W-:-:S05]  /*241b0*/  IMAD.MOV.U32 R26, RZ, RZ, R35 ;  /* 0x000000ffff1a7224 */ /* 0x000fca00078e0023 */
[----:B------:R1:W-:Y:S01]  /*241c0*/  LDGSTS.E [R25+0x5400], desc[UR8][R26.64], P4 ;  /* 0x054000001a197fae */ /* 0x0003e2000a1a1008 */
[----:B---3--:R-:W-:-:S05]  /*241d0*/  IADD3 R24, P0, PT, R24, R245, RZ ;  /* 0x000000f518187210 */ /* 0x008fca0007f1e0ff */
[----:B------:R-:W-:Y:S01]  /*241e0*/  STL [R1+0xe90], R24 ;  /* 0x000e901801007387 */ /* 0x000fe20000100800 */
[----:B------:R-:W-:-:S03]  /*241f0*/  IMAD.X R51, R51, 0x1, R244, P0 ;  /* 0x0000000133337824 */ /* 0x000fc600000e06f4 */
[----:B------:R3:W-:Y:S04]  /*24200*/  STL [R1+0xea4], R39 ;  /* 0x000ea42701007387 */ /* 0x0007e80000100800 */
[----:B------:R-:W2:Y:S04]  /*24210*/  LDL.LU R33, [R1+0xe60] ;  /* 0x000e600001217983 */ /* 0x000ea80000300800 */
[----:B------:R-:W2:Y:S01]  /*24220*/  LDL.LU R49, [R1+0xe74] ;  /* 0x000e740001317983 */ /* 0x000ea20000300800 */
[----:B------:R-:W-:-:S05]  /*24230*/  IADD3 R34, P1, PT, R34, R245, RZ ;  /* 0x000000f522227210 */ /* 0x000fca0007f3e0ff */
[----:B------:R-:W-:Y:S04]  /*24240*/  STL [R1+0xe98], R34 ;  /* 0x000e982201007387 */ /* 0x000fe80000100800 */
[----:B------:R1:W-:Y:S04]  /*24250*/  STL [R1+0xe8c], R51 ;  /* 0x000e8c3301007387 */ /* 0x0003e80000100800 */
[----:B---3--:R-:W3:Y:S04]  /*24260*/  LDL.LU R39, [R1+0xe5c] ;  /* 0x000e5c0001277983 */ /* 0x008ee80000300800 */
[----:B------:R-:W3:Y:S01]  /*24270*/  LDL.LU R35, [R1+0xe68] ;  /* 0x000e680001237983 */ /* 0x000ee20000300800 */
[----:B----4-:R-:W-:Y:S01]  /*24280*/  IADD3 R48, P0, PT, R48, R245, RZ ;  /* 0x000000f530307210 */ /* 0x010fe20007f1e0ff */
[----:B-1----:R-:W-:-:S02]  /*24290*/  IMAD.MOV.U32 R26, RZ, RZ, R24 ;  /* 0x000000ffff1a7224 */ /* 0x002fc400078e0018 */
[----:B------:R-:W-:Y:S02]  /*242a0*/  IMAD.MOV.U32 R27, RZ, RZ, R51 ;  /* 0x000000ffff1b7224 */ /* 0x000fe400078e0033 */
[----:B------:R-:W4:Y:S04]  /*242b0*/  LDL.LU R51, [R1+0xe64] ;  /* 0x000e640001337983 */ /* 0x000f280000300800 */
[----:B------:R-:W-:Y:S04]  /*242c0*/  STL [R1+0xe80], R48 ;  /* 0x000e803001007387 */ /* 0x000fe80000100800 */
[----:B------:R1:W-:Y:S01]  /*242d0*/  LDGSTS.E [R25+0x5800], desc[UR8][R26.64], P4 ;  /* 0x058000001a197fae */ /* 0x0003e2000a1a1008 */
[----:B--2---:R-:W-:-:S05]  /*242e0*/  IMAD.X R52, R52, 0x1, R244, P1 ;  /* 0x0000000134347824 */ /* 0x004fca00008e06f4 */
[----:B------:R2:W-:Y:S04]  /*242f0*/  STL [R1+0xe94], R52 ;  /* 0x000e943401007387 */ /* 0x0005e80000100800 */
[----:B------:R-:W4:Y:S01]  /*24300*/  LDL.LU R24, [R1+0xe58] ;  /* 0x000e580001187983 */ /* 0x000f220000300800 */
[----:B-1----:R-:W-:-:S03]  /*24310*/  MOV R26, R34 ;  /* 0x00000022001a7202 */ /* 0x002fc60000000f00 */
[----:B------:R-:W4:Y:S01]  /*24320*/  LDL.LU R34, [R1+0xe54] ;  /* 0x000e540001227983 */ /* 0x000f220000300800 */
[----:B------:R-:W-:Y:S01]  /*24330*/  IADD3 R36, P1, PT, R36, R245, RZ ;  /* 0x000000f524247210 */ /* 0x000fe20007f3e0ff */
[----:B------:R-:W-:-:S04]  /*24340*/  IMAD.X R54, R54, 0x1, R244, P0 ;  /* 0x0000000136367824 */ /* 0x000fc800000e06f4 */
[----:B------:R-:W-:Y:S01]  /*24350*/  STL [R1+0xe88], R36 ;  /* 0x000e882401007387 */ /* 0x000fe20000100800 */
[----:B------:R-:W-:-:S03]  /*24360*/  IMAD.MOV.U32 R27, RZ, RZ, R52 ;  /* 0x000000ffff1b7224 */ /* 0x000fc600078e0034 */
[----:B------:R-:W-:Y:S04]  /*24370*/  STL [R1+0xe7c], R54 ;  /* 0x000e7c3601007387 */ /* 0x000fe80000100800 */
[----:B--2---:R-:W2:Y:S04]  /*24380*/  LDL.LU R52, [R1+0xe50] ;  /* 0x000e500001347983 */ /* 0x004ea80000300800 */
[----:B------:R1:W-:Y:S04]  /*24390*/  LDGSTS.E [R25+0x5c00], desc[UR8][R26.64], P4 ;  /* 0x05c000001a197fae */ /* 0x0003e8000a1a1008 */
[----:B------:R-:W2:Y:S01]  /*243a0*/  LDL.LU R55, [R1+0xe4c] ;  /* 0x000e4c0001377983 */ /* 0x000ea20000300800 */
[----:B------:R-:W-:Y:S01]  /*243b0*/  IADD3 R37, P0, PT, R37, R245, RZ ;  /* 0x000000f525257210 */ /* 0x000fe20007f1e0ff */
[----:B-1----:R-:W-:-:S02]  /*243c0*/  IMAD.MOV.U32 R26, RZ, RZ, R48 ;  /* 0x000000ffff1a7224 */ /* 0x002fc400078e0030 */
[----:B------:R-:W-:Y:S02]  /*243d0*/  IMAD.X R50, R50, 0x1, R244, P1 ;  /* 0x0000000132327824 */ /* 0x000fe400008e06f4 */
[----:B------:R-:W-:Y:S01]  /*243e0*/  IMAD.MOV.U32 R27, RZ, RZ, R54 ;  /* 0x000000ffff1b7224 */ /* 0x000fe200078e0036 */
[----:B------:R-:W-:Y:S04]  /*243f0*/  STL [R1+0xe70], R37 ;  /* 0x000e702501007387 */ /* 0x000fe80000100800 */
[----:B------:R1:W-:Y:S04]  /*24400*/  STL [R1+0xe84], R50 ;  /* 0x000e843201007387 */ /* 0x0003e80000100800 */
[----:B------:R1:W-:Y:S04]  /*24410*/  LDGSTS.E [R25+0x6000], desc[UR8][R26.64], P4 ;  /* 0x060000001a197fae */ /* 0x0003e8000a1a1008 */
[----:B------:R-:W2:Y:S01]  /*24420*/  LDL.LU R48, [R1+0xe40] ;  /* 0x000e400001307983 */ /* 0x000ea20000300800 */
[----:B------:R-:W-:-:S02]  /*24430*/  IADD3 R38, P1, PT, R38, R245, RZ ;  /* 0x000000f526267210 */ /* 0x000fc40007f3e0ff */
[----:B------:R-:W-:Y:S01]  /*24440*/  IADD3.X R53, PT, PT, R53, R244, RZ, P0, !PT ;  /* 0x000000f435357210 */ /* 0x000fe200007fe4ff */
[----:B-1----:R-:W-:Y:S02]  /*24450*/  IMAD.MOV.U32 R26, RZ, RZ, R36 ;  /* 0x000000ffff1a7224 */ /* 0x002fe400078e0024 */
[----:B------:R-:W-:Y:S02]  /*24460*/  IMAD.MOV.U32 R27, RZ, RZ, R50 ;  /* 0x000000ffff1b7224 */ /* 0x000fe400078e0032 */
[----:B------:R-:W2:Y:S04]  /*24470*/  LDL.LU R50, [R1+0xe3c] ;  /* 0x000e3c0001327983 */ /* 0x000ea80000300800 */
[----:B------:R-:W-:Y:S04]  /*24480*/  STL [R1+0xe78], R38 ;  /* 0x000e782601007387 */ /* 0x000fe80000100800 */
[----:B------:R-:W-:Y:S04]  /*24490*/  STL [R1+0xe6c], R53 ;  /* 0x000e6c3501007387 */ /* 0x000fe80000100800 */
[----:B------:R-:W2:Y:S04]  /*244a0*/  LDL.LU R36, [R1+0xe48] ;  /* 0x000e480001247983 */ /* 0x000ea80000300800 */
[----:B------:R1:W-:Y:S02]  /*244b0*/  LDGSTS.E [R25+0x6400], desc[UR8][R26.64], P4 ;  /* 0x064000001a197fae */ /* 0x0003e4000a1a1008 */
[----:B-1----:R-:W-:Y:S01]  /*244c0*/  IMAD.MOV.U32 R26, RZ, RZ, R37 ;  /* 0x000000ffff1a7224 */ /* 0x002fe200078e0025 */
[----:B------:R-:W-:Y:S01]  /*244d0*/  MOV R27, R53 ;  /* 0x00000035001b7202 */ /* 0x000fe20000000f00 */
[----:B------:R-:W2:Y:S04]  /*244e0*/  LDL.LU R37, [R1+0xe30] ;  /* 0x000e300001257983 */ /* 0x000ea80000300800 */
[----:B------:R1:W-:Y:S02]  /*244f0*/  LDGSTS.E [R25+0x6800], desc[UR8][R26.64], P4 ;  /* 0x068000001a197fae */ /* 0x0003e4000a1a1008 */
[----:B-1----:R-:W-:Y:S01]  /*24500*/  IMAD.MOV.U32 R26, RZ, RZ, R38 ;  /* 0x000000ffff1a7224 */ /* 0x002fe200078e0026 */
[----:B------:R-:W-:Y:S01]  /*24510*/  IADD3 R33, P0, PT, R33, R245, RZ ;  /* 0x000000f521217210 */ /* 0x000fe20007f1e0ff */
[----:B------:R-:W-:-:S04]  /*24520*/  IMAD.X R49, R49, 0x1, R244, P1 ;  /* 0x0000000131317824 */ /* 0x000fc800008e06f4 */
[----:B------:R-:W-:Y:S01]  /*24530*/  STL [R1+0xe60], R33 ;  /* 0x000e602101007387 */ /* 0x000fe20000100800 */
[----:B------:R-:W-:-:S03]  /*24540*/  IMAD.MOV.U32 R27, RZ, RZ, R49 ;  /* 0x000000ffff1b7224 */ /* 0x000fc600078e0031 */
[----:B------:R1:W-:Y:S04]  /*24550*/  STL [R1+0xe74], R49 ;  /* 0x000e743101007387 */ /* 0x0003e80000100800 */
[----:B------:R3:W-:Y:S04]  /*24560*/  LDGSTS.E [R25+0x6c00], desc[UR8][R26.64], P4 ;  /* 0x06c000001a197fae */ /* 0x0007e8000a1a1008 */
[----:B-1----:R-:W2:Y:S01]  /*24570*/  LDL.LU R49, [R1+0xe44] ;  /* 0x000e440001317983 */ /* 0x002ea20000300800 */
[----:B---3--:R-:W-:Y:S01]  /*24580*/  IMAD.X R39, R39, 0x1, R244, P0 ;  /* 0x0000000127277824 */ /* 0x008fe200000e06f4 */
[----:B------:R-:W-:-:S03]  /*24590*/  IADD3 R35, P1, PT, R35, R245, RZ ;  /* 0x000000f523237210 */ /* 0x000fc60007f3e0ff */
[----:B------:R-:W-:Y:S02]  /*245a0*/  IMAD.MOV.U32 R27, RZ, RZ, R39 ;  /* 0x000000ffff1b7224 */ /* 0x000fe400078e0027 */
[----:B------:R-:W-:Y:S04]  /*245b0*/  STL [R1+0xe68], R35 ;  /* 0x000e682301007387 */ /* 0x000fe80000100800 */
[----:B------:R1:W-:Y:S04]  /*245c0*/  STL [R1+0xe5c], R39 ;  /* 0x000e5c2701007387 */ /* 0x0003e80000100800 */
[----:B------:R-:W3:Y:S01]  /*245d0*/  LDL.LU R38, [R1+0xe38] ;  /* 0x000e380001267983 */ /* 0x000ee20000300800 */
[----:B----4-:R-:W-:-:S03]  /*245e0*/  IMAD.X R51, R51, 0x1, R244, P1 ;  /* 0x0000000133337824 */ /* 0x010fc600008e06f4 */
[----:B-1----:R-:W4:Y:S01]  /*245f0*/  LDL.LU R39, [R1+0xe2c] ;  /* 0x000e2c0001277983 */ /* 0x002f220000300800 */
[----:B------:R-:W-:Y:S02]  /*24600*/  MOV R26, R33 ;  /* 0x00000021001a7202 */ /* 0x000fe40000000f00 */
[----:B------:R-:W-:-:S03]  /*24610*/  IADD3 R24, P0, PT, R24, R245, RZ ;  /* 0x000000f518187210 */ /* 0x000fc60007f1e0ff */
[----:B------:R1:W-:Y:S04]  /*24620*/  LDGSTS.E [R25+0x7000], desc[UR8][R26.64], P4 ;  /* 0x070000001a197fae */ /* 0x0003e8000a1a1008 */
[----:B------:R-:W-:Y:S01]  /*24630*/  STL [R1+0xe58], R24 ;  /* 0x000e581801007387 */ /* 0x000fe20000100800 */
[----:B------:R-:W-:-:S03]  /*24640*/  IMAD.X R34, R34, 0x1, R244, P0 ;  /* 0x0000000122227824 */ /* 0x000fc600000e06f4 */
[----:B------:R2:W-:Y:S04]  /*24650*/  STL [R1+0xe64], R51 ;  /* 0x000e643301007387 */ /* 0x0005e80000100800 */
[----:B------:R-:W4:Y:S01]  /*24660*/  LDL.LU R33, [R1+0xe20] ;  /* 0x000e200001217983 */ /* 0x000f220000300800 */
[----:B-1----:R-:W-:-:S03]  /*24670*/  IMAD.MOV.U32 R26, RZ, RZ, R35 ;  /* 0x000000ffff1a7224 */ /* 0x002fc600078e0023 */
[----:B------:R-:W4:Y:S01]  /*24680*/  LDL.LU R53, [R1+0xe34] ;  /* 0x000e340001357983 */ /* 0x000f220000300800 */
[----:B--2---:R-:W-:Y:S01]  /*24690*/  IADD3 R52, P1, PT, R52, R245, RZ ;  /* 0x000000f534347210 */ /* 0x004fe20007f3e0ff */
[----:B------:R-:W-:-:S04]  /*246a0*/  IMAD.MOV.U32 R27, RZ, RZ, R51 ;  /* 0x000000ffff1b7224 */ /* 0x000fc800078e0033 */
[----:B------:R-:W-:Y:S04]  /*246b0*/  STL [R1+0xe50], R52 ;  /* 0x000e503401007387 */ /* 0x000fe80000100800 */
[----:B------:R1:W-:Y:S04]  /*246c0*/  STL [R1+0xe54], R34 ;  /* 0x000e542201007387 */ /* 0x0003e80000100800 */
[----:B------:R-:W2:Y:S04]  /*246d0*/  LDL.LU R35, [R1+0xe28] ;  /* 0x000e280001237983 */ /* 0x000ea80000300800 */
[----:B------:R-:W2:Y:S01]  /*246e0*/  LDL.LU R51, [R1+0xe1c] ;  /* 0x000e1c0001337983 */ /* 0x000ea20000300800 */
[----:B------:R-:W-:-:S03]  /*246f0*/  IADD3.X R55, PT, PT, R55, R244, RZ, P1, !PT ;  /* 0x000000f437377210 */ /* 0x000fc60000ffe4ff */
[----:B------:R1:W-:Y:S01]  /*24700*/  LDGSTS.E [R25+0x7400], desc[UR8][R26.64], P4 ;  /* 0x074000001a197fae */ /* 0x0003e2000a1a1008 */
[----:B------:R-:W-:Y:S01]  /*24710*/  IADD3 R48, P0, PT, R48, R245, RZ ;  /* 0x000000f530307210 */ /* 0x000fe20007f1e0ff */
[----:B-1----:R-:W-:Y:S01]  /*24720*/  IMAD.MOV.U32 R27, RZ, RZ, R34 ;  /* 0x000000ffff1b7224 */ /* 0x002fe200078e0022 */
[----:B------:R-:W-:Y:S01]  /*24730*/  SHF.R.S32.HI R34, RZ, 0x5, R113 ;  /* 0x00000005ff227819 */ /* 0x000fe20000011471 */
[----:B------:R-:W-:Y:S02]  /*24740*/  IMAD.MOV.U32 R26, RZ, RZ, R24 ;  /* 0x000000ffff1a7224 */ /* 0x000fe400078e0018 */
[----:B------:R-:W-:Y:S01]  /*24750*/  IMAD.SHL.U32 R24, R108, 0x4, RZ ;  /* 0x000000046c187824 */ /* 0x000fe200078e00ff */
[----:B------:R-:W-:Y:S01]  /*24760*/  SGXT R34, R34, 0x1 ;  /* 0x000000012222781a */ /* 0x000fe20000000200 */
[----:B------:R1:W-:Y:S01]  /*24770*/  STL [R1+0xe40], R48 ;  /* 0x000e403001007387 */ /* 0x0003e20000100800 */
[----:B------:R-:W-:-:S03]  /*24780*/  IMAD.X R50, R50, 0x1, R244, P0 ;  /* 0x0000000132327824 */ /* 0x000fc600000e06f4 */
[----:B------:R-:W-:Y:S01]  /*24790*/  STL [R1+0xe4c], R55 ;  /* 0x000e4c3701007387 */ /* 0x000fe20000100800 */
[----:B------:R-:W-:-:S03]  /*247a0*/  LOP3.LUT R24, R24, 0x90, R34, 0x78, !PT ;  /* 0x0000009018187812 */ /* 0x000fc600078e7822 */
[----:B------:R-:W2:Y:S04]  /*247b0*/  LDL.LU R54, [R1+0xe10] ;  /* 0x000e100001367983 */ /* 0x000ea80000300800 */
[----:B------:R1:W-:Y:S01]  /*247c0*/  LDGSTS.E [R25+0x7800], desc[UR8][R26.64], P4 ;  /* 0x078000001a197fae */ /* 0x0003e2000a1a1008 */
[----:B------:R-:W-:-:S05]  /*247d0*/  IADD3 R36, P1, PT, R36, R245, RZ ;  /* 0x000000f524247210 */ /* 0x000fca0007f3e0ff */
[----:B------:R-:W-:Y:S01]  /*247e0*/  STL [R1+0xe48], R36 ;  /* 0x000e482401007387 */ /* 0x000fe20000100800 */
[----:B-1----:R-:W-:Y:S01]  /*247f0*/  MOV R26, R52 ;  /* 0x00000034001a7202 */ /* 0x002fe20000000f00 */
[----:B------:R-:W-:Y:S02]  /*24800*/  IMAD.MOV.U32 R27, RZ, RZ, R55 ;  /* 0x000000ffff1b7224 */ /* 0x000fe400078e0037 */
[----:B------:R1:W-:Y:S01]  /*24810*/  STL [R1+0xe3c], R50 ;  /* 0x000e3c3201007387 */ /* 0x0003e20000100800 */
[----:B------:R-:W-:-:S03]  /*24820*/  LOP3.LUT R24, R24, 0x20, RZ, 0x3c, !PT ;  /* 0x0000002018187812 */ /* 0x000fc600078e3cff */
[----:B------:R-:W2:Y:S01]  /*24830*/  LDL.LU R52, [R1+0xe24] ;  /* 0x000e240001347983 */ /* 0x000ea20000300800 */
[----:B------:R-:W-:-:S03]  /*24840*/  IADD3 R37, P0, PT, R37, R245, RZ ;  /* 0x000000f525257210 */ /* 0x000fc60007f1e0ff */
[----:B------:R-:W2:Y:S04]  /*24850*/  LDL.LU R34, [R1+0xe18] ;  /* 0x000e180001227983 */ /* 0x000ea80000300800 */
[----:B------:R1:W-:Y:S01]  /*24860*/  LDGSTS.E [R25+0x7c00], desc[UR8][R26.64], P4 ;  /* 0x07c000001a197fae */ /* 0x0003e2000a1a1008 */
[----:B------:R-:W-:-:S03]  /*24870*/  VIADD R24, R24, UR7 ;  /* 0x0000000718187c36 */ /* 0x000fc60008000000 */
[----:B------:R-:W2:Y:S01]  /*24880*/  LDL.LU R25, [R1+0xe0c] ;  /* 0x000e0c0001197983 */ /* 0x000ea20000300800 */
[----:B-1----:R-:W-:Y:S01]  /*24890*/  IMAD.MOV.U32 R26, RZ, RZ, R48 ;  /* 0x000000ffff1a7224 */ /* 0x002fe200078e0030 */
[----:B------:R-:W-:Y:S02]  /*248a0*/  MOV R27, R50 ;  /* 0x00000032001b7202 */ /* 0x000fe40000000f00 */
[----:B------:R-:W-:Y:S04]  /*248b0*/  STL [R1+0xe30], R37 ;  /* 0x000e302501007387 */ /* 0x000fe80000100800 */
[----:B------:R1:W-:Y:S02]  /*248c0*/  LDGSTS.E [R24+0x100], desc[UR8][R26.64], P4 ;  /* 0x001000001a187fae */ /* 0x0003e4000a1a1008 */
[----:B-1----:R-:W-:-:S02]  /*248d0*/  IMAD.MOV.U32 R26, RZ, RZ, R36 ;  /* 0x000000ffff1a7224 */ /* 0x002fc400078e0024 */
[----:B------:R-:W-:-:S05]  /*248e0*/  IMAD.X R49, R49, 0x1, R244, P1 ;  /* 0x0000000131317824 */ /* 0x000fca00008e06f4 */
[----:B------:R1:W-:Y:S01]  /*248f0*/  STL [R1+0xe44], R49 ;  /* 0x000e443101007387 */ /* 0x0003e20000100800 */
[----:B------:R-:W-:-:S03]  /*24900*/  IMAD.MOV.U32 R27, RZ, RZ, R49 ;  /* 0x000000ffff1b7224 */ /* 0x000fc600078e0031 */
[----:B------:R-:W2:Y:S04]  /*24910*/  LDL.LU R48, [R1+0xe00] ;  /* 0x000e000001307983 */ /* 0x000ea80000300800 */
[----:B------:R-:W2:Y:S04]  /*24920*/  LDL.LU R50, [R1+0xe14] ;  /* 0x000e140001327983 */ /* 0x000ea80000300800 */
[----:B------:R1:W-:Y:S01]  /*24930*/  LDGSTS.E [R24+0x500], desc[UR8][R26.64], P4 ;  /* 0x005000001a187fae */ /* 0x0003e2000a1a1008 */
[----:B---3--:R-:W-:Y:S01]  /*24940*/  IADD3 R38, P1, PT, R38, R245, RZ ;  /* 0x000000f526267210 */ /* 0x008fe20007f3e0ff */
[----:B----4-:R-:W-:-:S04]  /*24950*/  IMAD.X R39, R39, 0x1, R244, P0 ;  /* 0x0000000127277824 */ /* 0x010fc800000e06f4 */
[----:B------:R-:W-:Y:S04]  /*24960*/  STL [R1+0xe38], R38 ;  /* 0x000e382601007387 */ /* 0x000fe80000100800 */
[----:B------:R3:W-:Y:S04]  /*24970*/  STL [R1+0xe2c], R39 ;  /* 0x000e2c2701007387 */ /* 0x0007e80000100800 */
[----:B-1----:R-:W4:Y:S04]  /*24980*/  LDL.LU R49, [R1+0xdfc] ;  /* 0x000dfc0001317983 */ /* 0x002f280000300800 */
[----:B------:R-:W4:Y:S01]  /*24990*/  LDL.LU R36, [R1+0xe08] ;  /* 0x000e080001247983 */ /* 0x000f220000300800 */
[----:B------:R-:W-:Y:S01]  /*249a0*/  MOV R26, R37 ;  /* 0x00000025001a7202 */ /* 0x000fe20000000f00 */
[----:B------:R-:W-:-:S02]  /*249b0*/  IMAD.MOV.U32 R27, RZ, RZ, R39 ;  /* 0x000000ffff1b7224 */ /* 0x000fc400078e0027 */
[----:B---3--:R-:W3:Y:S01]  /*249c0*/  LDL.LU R39, [R1+0xe04] ;  /* 0x000e040001277983 */ /* 0x008ee20000300800 */
[----:B------:R-:W-:-:S03]  /*249d0*/  IADD3 R33, P0, PT, R33, R245, RZ ;  /* 0x000000f521217210 */ /* 0x000fc60007f1e0ff */
[----:B------:R1:W-:Y:S01]  /*249e0*/  LDGSTS.E [R24+0x900], desc[UR8][R26.64], P4 ;  /* 0x009000001a187fae */ /* 0x0003e2000a1a1008 */
[----:B------:R-:W-:-:S03]  /*249f0*/  IMAD.X R53, R53, 0x1, R244, P1 ;  /* 0x0000000135357824 */ /* 0x000fc600008e06f4 */
[----:B------:R-:W-:Y:S04]  /*24a00*/  STL [R1+0xe20], R33 ;  /* 0x000e202101007387 */ /* 0x000fe80000100800 */
[----:B------:R2:W-:Y:S04]  /*24a10*/  STL [R1+0xe34], R53 ;  /* 0x000e343501007387 */ /* 0x0005e80000100800 */
[----:B------:R-:W3:Y:S01]  /*24a20*/  LDL.LU R37, [R1+0xdf0] ;  /* 0x000df00001257983 */ /* 0x000ee20000300800 */
[----:B-1----:R-:W-:Y:S01]  /*24a30*/  IMAD.MOV.U32 R27, RZ, RZ, R53 ;  /* 0x000000ffff1b7224 */ /* 0x002fe200078e0035 */
[----:B--2---:R-:W-:-:S02]  /*24a40*/  IADD3 R35, P1, PT, R35, R245, RZ ;  /* 0x000000f523237210 */ /* 0x004fc40007f3e0ff */
[----:B------:R-:W2:Y:S01]  /*24a50*/  LDL.LU R53, [R1+0xdec] ;  /* 0x000dec0001357983 */ /* 0x000ea20000300800 */
[----:B------:R-:W-:-:S03]  /*24a60*/  IMAD.X R51, R51, 0x1, R244, P0 ;  /* 0x0000000133337824 */ /* 0x000fc600000e06f4 */
[----:B------:R-:W-:Y:S01]  /*24a70*/  STL [R1+0xe28], R35 ;  /* 0x000e282301007387 */ /* 0x000fe20000100800 */
[----:B------:R-:W-:-:S03]  /*24a80*/  IMAD.MOV.U32 R26, RZ, RZ, R38 ;  /* 0x000000ffff1a7224 */ /* 0x000fc600078e0026 */
[----:B------:R1:W-:Y:S04]  /*24a90*/  STL [R1+0xe1c], R51 ;  /* 0x000e1c3301007387 */ /* 0x0003e80000100800 */
[----:B------:R-:W2:Y:S04]  /*24aa0*/  LDL.LU R38, [R1+0xdf8] ;  /* 0x000df80001267983 */ /* 0x000ea80000300800 */
[----:B------:R1:W-:Y:S02]  /*24ab0*/  LDGSTS.E [R24+0xd00], desc[UR8][R26.64], P4 ;  /* 0x00d000001a187fae */ /* 0x0003e4000a1a1008 */
[----:B-1----:R-:W-:-:S02]  /*24ac0*/  IMAD.MOV.U32 R26, RZ, RZ, R33 ;  /* 0x000000ffff1a7224 */ /* 0x002fc400078e0021 */
[----:B------:R-:W-:Y:S02]  /*24ad0*/  IMAD.MOV.U32 R27, RZ, RZ, R51 ;  /* 0x000000ffff1b7224 */ /* 0x000fe400078e0033 */
[----:B------:R-:W2:Y:S01]  /*24ae0*/  LDL.LU R51, [R1+0xdf4] ;  /* 0x000df40001337983 */ /* 0x000ea20000300800 */
[----:B------:R-:W-:-:S03]  /*24af0*/  IADD3 R54, P0, PT, R54, R245, RZ ;  /* 0x000000f536367210 */ /* 0x000fc60007f1e0ff */
[----:B------:R1:W-:Y:S04]  /*24b00*/  LDGSTS.E [R24+0x1100], desc[UR8][R26.64], P4 ;  /* 0x011000001a187fae */ /* 0x0003e8000a1a1008 */
[----:B------:R-:W-:Y:S01]  /*24b10*/  STL [R1+0xe10], R54 ;  /* 0x000e103601007387 */ /* 0x000fe20000100800 */
[----:B-1----:R-:W-:Y:S01]  /*24b20*/  IMAD.MOV.U32 R26, RZ, RZ, R35 ;  /* 0x000000ffff1a7224 */ /* 0x002fe200078e0023 */
[----:B------:R-:W-:Y:S02]  /*24b30*/  IADD3.X R52, PT, PT, R52, R244, RZ, P1, !PT ;  /* 0x000000f434347210 */ /* 0x000fe40000ffe4ff */
[----:B------:R-:W-:-:S03]  /*24b40*/  IADD3 R34, P1, PT, R34, R245, RZ ;  /* 0x000000f522227210 */ /* 0x000fc60007f3e0ff */
[----:B------:R1:W-:Y:S01]  /*24b50*/  STL [R1+0xe24], R52 ;  /* 0x000e243401007387 */ /* 0x0003e20000100800 */
[----:B------:R-:W-:-:S03]  /*24b60*/  MOV R27, R52 ;  /* 0x00000034001b7202 */ /* 0x000fc60000000f00 */
[----:B------:R-:W2:Y:S04]  /*24b70*/  LDL.LU R33, [R1+0xde0] ;  /* 0x000de00001217983 */ /* 0x000ea80000300800 */
[----:B------:R1:W-:Y:S04]  /*24b80*/  LDGSTS.E [R24+0x1500], desc[UR8][R26.64], P4 ;  /* 0x015000001a187fae */ /* 0x0003e8000a1a1008 */
[----:B-1----:R-:W2:Y:S01]  /*24b90*/  LDL.LU R52, [R1+0xddc] ;  /* 0x000ddc0001347983 */ /* 0x002ea20000300800 */
[----:B------:R-:W-:-:S03]  /*24ba0*/  IMAD.X R25, R25, 0x1, R244, P0 ;  /* 0x0000000119197824 */ /* 0x000fc600000e06f4 */
[----:B------:R-:W-:Y:S04]  /*24bb0*/  STL [R1+0xe18], R34 ;  /* 0x000e182201007387 */ /* 0x000fe80000100800 */
[----:B------:R1:W-:Y:S01]  /*24bc0*/  STL [R1+0xe0c], R25 ;  /* 0x000e0c1901007387 */ /* 0x0003e20000100800 */
[----:B------:R-:W-:Y:S02]  /*24bd0*/  IMAD.MOV.U32 R26, RZ, RZ, R54 ;  /* 0x000000ffff1a7224 */ /* 0x000fe400078e0036 */
[----:B------:R-:W-:Y:S01]  /*24be0*/  IMAD.MOV.U32 R27, RZ, RZ, R25 ;  /* 0x000000ffff1b7224 */ /* 0x000fe200078e0019 */
[----:B------:R-:W2:Y:S04]  /*24bf0*/  LDL.LU R35, [R1+0xde8] ;  /* 0x000de80001237983 */ /* 0x000ea80000300800 */
[----:B------:R1:W-:Y:S04]  /*24c00*/  LDGSTS.E [R24+0x1900], desc[UR8][R26.64], P4 ;  /* 0x019000001a187fae */ /* 0x0003e8000a1a1008 */
[----:B-1----:R-:W2:Y:S01]  /*24c10*/  LDL.LU R25, [R1+0xdd0] ;  /* 0x000dd00001197983 */ /* 0x002ea20000300800 */
[----:B------:R-:W-:-:S02]  /*24c20*/  MOV R26, R34 ;  /* 0x00000022001a7202 */ /* 0x000fc40000000f00 */
[----:B------:R-:W-:Y:S01]  /*24c30*/  IADD3 R48, P0, PT, R48, R245, RZ ;  /* 0x000000f530307210 */ /* 0x000fe20007f1e0ff */
[----:B------:R-:W-:-:S04]  /*24c40*/  IMAD.X R50, R50, 0x1, R244, P1 ;  /* 0x0000000132327824 */ /* 0x000fc800008e06f4 */
[----:B------:R-:W-:Y:S01]  /*24c50*/  STL [R1+0xe00], R48 ;  /* 0x000e003001007387 */ /* 0x000fe20000100800 */
[----:B------:R-:W-:-:S03]  /*24c60*/  IMAD.MOV.U32 R27, RZ, RZ, R50 ;  /* 0x000000ffff1b7224 */ /* 0x000fc600078e0032 */
[----:B------:R1:W-:Y:S04]  /*24c70*/  STL [R1+0xe14], R50 ;  /* 0x000e143201007387 */ /* 0x0003e80000100800 */
[----:B------:R4:W-:Y:S04]  /*24c80*/  LDGSTS.E [R24+0x1d00], desc[UR8][R26.64], P4 ;  /* 0x01d000001a187fae */ /* 0x0009e8000a1a1008 */
[----:B-1----:R-:W2:Y:S01]  /*24c90*/  LDL.LU R50, [R1+0xde4] ;  /* 0x000de40001327983 */ /* 0x002ea20000300800 */
[----:B----4-:R-:W-:Y:S01]  /*24ca0*/  IMAD.X R49, R49, 0x1, R244, P0 ;  /* 0x0000000131317824 */ /* 0x010fe200000e06f4 */
[----:B------:R-:W-:-:S03]  /*24cb0*/  IADD3 R36, P1, PT, R36, R245, RZ ;  /* 0x000000f524247210 */ /* 0x000fc60007f3e0ff */
[----:B------:R-:W-:Y:S02]  /*24cc0*/  IMAD.MOV.U32 R27, RZ, RZ, R49 ;  /* 0x000000ffff1b7224 */ /* 0x000fe400078e0031 */
[----:B------:R-:W-:Y:S04]  /*24cd0*/  STL [R1+0xe08], R36 ;  /* 0x000e082401007387 */ /* 0x000fe80000100800 */
[----:B------:R1:W-:Y:S04]  /*24ce0*/  STL [R1+0xdfc], R49 ;  /* 0x000dfc3101007387 */ /* 0x0003e80000100800 */
[----:B------:R-:W4:Y:S01]  /*24cf0*/  LDL.LU R34, [R1+0xdd8] ;  /* 0x000dd80001227983 */ /* 0x000f220000300800 */
[----:B---3--:R-:W-:-:S03]  /*24d00*/  IMAD.X R39, R39, 0x1, R244, P1 ;  /* 0x0000000127277824 */ /* 0x008fc600008e06f4 */
[----:B-1----:R-:W3:Y:S01]  /*24d10*/  LDL.LU R49, [R1+0xdcc] ;  /* 0x000dcc0001317983 */ /* 0x002ee20000300800 */
[----:B------:R-:W-:Y:S01]  /*24d20*/  IADD3 R37, P0, PT, R37, R245, RZ ;  /* 0x000000f525257210 */ /* 0x000fe20007f1e0ff */
[----:B------:R-:W-:-:S04]  /*24d30*/  IMAD.MOV.U32 R26, RZ, RZ, R48 ;  /* 0x000000ffff1a7224 */ /* 0x000fc800078e0030 */
[----:B------:R-:W-:Y:S01]  /*24d40*/  STL [R1+0xdf0], R37 ;  /* 0x000df02501007387 */ /* 0x000fe20000100800 */
[----:B--2---:R-:W-:-:S03]  /*24d50*/  IADD3.X R53, PT, PT, R53, R244, RZ, P0, !PT ;  /* 0x000000f435357210 */ /* 0x004fc600007fe4ff */
[----:B------:R1:W-:Y:S04]  /*24d60*/  STL [R1+0xe04], R39 ;  /* 0x000e042701007387 */ /* 0x0003e80000100800 */
[----:B------:R2:W-:Y:S04]  /*24d70*/  LDGSTS.E [R24+0x2100], desc[UR8][R26.64], P4 ;  /* 0x021000001a187fae */ /* 0x0005e8000a1a1008 */
[----:B------:R-:W3:Y:S01]  /*24d80*/  LDL.LU R48, [R1+0xdc0] ;  /* 0x000dc00001307983 */ /* 0x000ee20000300800 */
[----:B------:R-:W-:Y:S01]  /*24d90*/  IADD3 R38, P1, PT, R38, R245, RZ ;  /* 0x000000f526267210 */ /* 0x000fe20007f3e0ff */
[----:B--2---:R-:W-:-:S02]  /*24da0*/  IMAD.MOV.U32 R27, RZ, RZ, R39 ;  /* 0x000000ffff1b7224 */ /* 0x004fc400078e0027 */
[----:B-1----:R-:W2:Y:S01]  /*24db0*/  LDL.LU R39, [R1+0xdd4] ;  /* 0x000dd40001277983 */ /* 0x002ea20000300800 */
[----:B------:R-:W-:-:S03]  /*24dc0*/  IMAD.MOV.U32 R26, RZ, RZ, R36 ;  /* 0x000000ffff1a7224 */ /* 0x000fc600078e0024 */
[----:B------:R-:W-:Y:S04]  /*24dd0*/  STL [R1+0xdf8], R38 ;  /* 0x000df82601007387 */ /* 0x000fe80000100800 */
[----:B------:R-:W-:Y:S04]  /*24de0*/  STL [R1+0xdec], R53 ;  /* 0x000dec3501007387 */ /* 0x000fe80000100800 */
[----:B------:R-:W2:Y:S04]  /*24df0*/  LDL.LU R36, [R1+0xdc8] ;  /* 0x000dc80001247983 */ /* 0x000ea80000300800 */
[----:B------:R-:W2:Y:S01]  /*24e00*/  LDL.LU R54, [R1+0xdbc] ;  /* 0x000dbc0001367983 */ /* 0x000ea20000300800 */
[----:B------:R-:W-:-:S03]  /*24e10*/  IMAD.X R51, R51, 0x1, R244, P1 ;  /* 0x0000000133337824 */ /* 0x000fc600008e06f4 */
[----:B------:R1:W-:Y:S02]  /*24e20*/  LDGSTS.E [R24+0x2500], desc[UR8][R26.64], P4 ;  /* 0x025000001a187fae */ /* 0x0003e4000a1a1008 */
[----:B-1----:R-:W-:Y:S01]  /*24e30*/  IMAD.MOV.U32 R26, RZ, RZ, R37 ;  /* 0x000000ffff1a7224 */ /* 0x002fe200078e0025 */
[----:B------:R-:W-:-:S05]  /*24e40*/  MOV R27, R53 ;  /* 0x00000035001b7202 */ /* 0x000fca0000000f00 */
[----:B------:R1:W-:Y:S01]  /*24e50*/  LDGSTS.E [R24+0x2900], desc[UR8][R26.64], P4 ;  /* 0x029000001a187fae */ /* 0x0003e2000a1a1008 */
[----:B------:R-:W-:-:S05]  /*24e60*/  IADD3 R33, P0, PT, R33, R245, RZ ;  /* 0x000000f521217210 */ /* 0x000fca0007f1e0ff */
[----:B------:R-:W-:Y:S01]  /*24e70*/  STL [R1+0xde0], R33 ;  /* 0x000de02101007387 */ /* 0x000fe20000100800 */
[----:B-1----:R-:W-:Y:S02]  /*24e80*/  IMAD.MOV.U32 R26, RZ, RZ, R38 ;  /* 0x000000ffff1a7224 */ /* 0x002fe400078e0026 */
[----:B------:R-:W-:Y:S01]  /*24e90*/  IMAD.X R52, R52, 0x1, R244, P0 ;  /* 0x0000000134347824 */ /* 0x000fe200000e06f4 */
[----:B------:R1:W-:Y:S01]  /*24ea0*/  STL [R1+0xdf4], R51 ;  /* 0x000df43301007387 */ /* 0x0003e20000100800 */
[----:B------:R-:W-:-:S03]  /*24eb0*/  IMAD.MOV.U32 R27, RZ, RZ, R51 ;  /* 0x000000ffff1b7224 */ /* 0x000fc600078e0033 */
[----:B------:R-:W2:Y:S04]  /*24ec0*/  LDL.LU R37, [R1+0xdb0] ;  /* 0x000db00001257983 */ /* 0x000ea80000300800 */
[----:B------:R1:W-:Y:S01]  /*24ed0*/  LDGSTS.E [R24+0x2d00], desc[UR8][R26.64], P4 ;  /* 0x02d000001a187fae */ /* 0x0003e2000a1a1008 */
[----:B------:R-:W-:-:S03]  /*24ee0*/  IADD3 R35, P1, PT, R35, R245, RZ ;  /* 0x000000f523237210 */ /* 0x000fc60007f3e0ff */
[----:B-1----:R-:W2:Y:S04]  /*24ef0*/  LDL.LU R51, [R1+0xdc4] ;  /* 0x000dc40001337983 */ /* 0x002ea80000300800 */
[----:B------:R-:W-:Y:S04]  /*24f00*/  STL [R1+0xde8], R35 ;  /* 0x000de82301007387 */ /* 0x000fe80000100800 */
[----:B------:R1:W-:Y:S01]  /*24f10*/  STL [R1+0xddc], R52 ;  /* 0x000ddc3401007387 */ /* 0x0003e20000100800 */
[----:B------:R-:W-:Y:S01]  /*24f20*/  IADD3 R25, P0, PT, R25, R245, RZ ;  /* 0x000000f519197210 */ /* 0x000fe20007f1e0ff */
[----:B------:R-:W-:-:S02]  /*24f30*/  IMAD.MOV.U32 R27, RZ, RZ, R52 ;  /* 0x000000ffff1b7224 */ /* 0x000fc400078e0034 */
[----:B------:R-:W2:Y:S01]  /*24f40*/  LDL.LU R53, [R1+0xdac] ;  /* 0x000dac0001357983 */ /* 0x000ea20000300800 */
[----:B------:R-:W-:-:S03]  /*24f50*/  MOV R26, R33 ;  /* 0x00000021001a7202 */ /* 0x000fc60000000f00 */
[----:B------:R-:W2:Y:S04]  /*24f60*/  LDL.LU R38, [R1+0xdb8] ;  /* 0x000db80001267983 */ /* 0x000ea80000300800 */
[----:B-1----:R-:W2:Y:S04]  /*24f70*/  LDL.LU R52, [R1+0xdb4] ;  /* 0x000db40001347983 */ /* 0x002ea80000300800 */
[----:B------:R-:W-:Y:S04]  /*24f80*/  STL [R1+0xdd0], R25 ;  /* 0x000dd01901007387 */ /* 0x000fe80000100800 */
[----:B------:R1:W-:Y:S02]  /*24f90*/  LDGSTS.E [R24+0x3100], desc[UR8][R26.64], P4 ;  /* 0x031000001a187fae */ /* 0x0003e4000a1a1008 */
[----:B-1----:R-:W-:-:S02]  /*24fa0*/  IMAD.MOV.U32 R26, RZ, RZ, R35 ;  /* 0x000000ffff1a7224 */ /* 0x002fc400078e0023 */
[----:B------:R-:W-:-:S04]  /*24fb0*/  IMAD.X R50, R50, 0x1, R244, P1 ;  /* 0x0000000132327824 */ /* 0x000fc800008e06f4 */
[----:B------:R-:W-:Y:S01]  /*24fc0*/  IMAD.MOV.U32 R27, RZ, RZ, R50 ;  /* 0x000000ffff1b7224 */ /* 0x000fe200078e0032 */
[----:B------:R1:W-:Y:S04]  /*24fd0*/  STL [R1+0xde4], R50 ;  /* 0x000de43201007387 */ /* 0x0003e80000100800 */
[----:B------:R-:W2:Y:S04]  /*24fe0*/  LDL.LU R33, [R1+0xda0] ;  /* 0x000da00001217983 */ /* 0x000ea80000300800 */
[----:B------:R3:W-:Y:S04]  /*24ff0*/  LDGSTS.E [R24+0x3500], desc[UR8][R26.64], P4 ;  /* 0x035000001a187fae */ /* 0x0007e8000a1a1008 */
[----:B-1----:R-:W2:Y:S01]  /*25000*/  LDL.LU R50, [R1+0xd9c] ;  /* 0x000d9c0001327983 */ /* 0x002ea20000300800 */
[----:B----4-:R-:W-:Y:S01]  /*25010*/  IADD3 R34, P1, PT, R34, R245, RZ ;  /* 0x000000f522227210 */ /* 0x010fe20007f3e0ff */
[----:B---3--:R-:W-:-:S04]  /*25020*/  IMAD.X R49, R49, 0x1, R244, P0 ;  /* 0x0000000131317824 */ /* 0x008fc800000e06f4 */
[----:B------:R-:W-:Y:S04]  /*25030*/  STL [R1+0xdd8], R34 ;  /* 0x000dd82201007387 */ /* 0x000fe80000100800 */
[----:B------:R1:W-:Y:S04]  /*25040*/  STL [R1+0xdcc], R49 ;  /* 0x000dcc3101007387 */ /* 0x0003e80000100800 */
[----:B------:R-:W3:Y:S01]  /*25050*/  LDL.LU R35, [R1+0xda8] ;  /* 0x000da80001237983 */ /* 0x000ee20000300800 */
[----:B------:R-:W-:Y:S02]  /*25060*/  IMAD.MOV.U32 R26, RZ, RZ, R25 ;  /* 0x000000ffff1a7224 */ /* 0x000fe400078e0019 */
[----:B------:R-:W-:-:S02]  /*25070*/  IMAD.MOV.U32 R27, RZ, RZ, R49 ;  /* 0x000000ffff1b7224 */ /* 0x000fc400078e0031 */
[----:B-1----:R-:W4:Y:S01]  /*25080*/  LDL.LU R49, [R1+0xda4] ;  /* 0x000da40001317983 */ /* 0x002f220000300800 */
[----:B------:R-:W-:-:S03]  /*25090*/  IADD3 R48, P0, PT, R48, R245, RZ ;  /* 0x000000f530307210 */ /* 0x000fc60007f1e0ff */
[----:B------:R1:W-:Y:S04]  /*250a0*/  LDGSTS.E [R24+0x3900], desc[UR8][R26.64], P4 ;  /* 0x039000001a187fae */ /* 0x0003e8000a1a1008 */
[----:B------:R-:W-:Y:S01]  /*250b0*/  STL [R1+0xdc0], R48 ;  /* 0x000dc03001007387 */ /* 0x000fe20000100800 */
[----:B--2---:R-:W-:-:S04]  /*250c0*/  IADD3.X R39, PT, PT, R39, R244, RZ, P1, !PT ;  /* 0x000000f427277210 */ /* 0x004fc80000ffe4ff */
[----:B-1----:R-:W-:Y:S01]  /*250d0*/  MOV R27, R39 ;  /* 0x00000027001b7202 */ /* 0x002fe20000000f00 */
[----:B------:R1:W-:Y:S01]  /*250e0*/  STL [R1+0xdd4], R39 ;  /* 0x000dd42701007387 */ /* 0x0003e20000100800 */
[----:B------:R-:W-:-:S03]  /*250f0*/  IMAD.MOV.U32 R26, RZ, RZ, R34 ;  /* 0x000000ffff1a7224 */ /* 0x000fc600078e0022 */
[----:B------:R-:W2:Y:S01]  /*25100*/  LDL.LU R25, [R1+0xd90] ;  /* 0x000d900001197983 */ /* 0x000ea20000300800 */
[----:B------:R-:W-:-:S03]  /*25110*/  IADD3 R36, P1, PT, R36, R245, RZ ;  /* 0x000000f524247210 */ /* 0x000fc60007f3e0ff */
[----:B------:R1:W-:Y:S01]  /*25120*/  LDGSTS.E [R24+0x3d00], desc[UR8][R26.64], P4 ;  /* 0x03d000001a187fae */ /* 0x0003e2000a1a1008 */
[----:B------:R-:W-:-:S03]  /*25130*/  IMAD.X R54, R54, 0x1, R244, P0 ;  /* 0x0000000136367824 */ /* 0x000fc600000e06f4 */
[----:B-1----:R-:W2:Y:S04]  /*25140*/  LDL.LU R39, [R1+0xd8c] ;  /* 0x000d8c0001277983 */ /* 0x002ea80000300800 */
[----:B------:R-:W-:Y:S04]  /*25150*/  STL [R1+0xdc8], R36 ;  /* 0x000dc82401007387 */ /* 0x000fe80000100800 */
[----:B------:R-:W-:Y:S04]  /*25160*/  STL [R1+0xdbc], R54 ;  /* 0x000dbc3601007387 */ /* 0x000fe80000100800 */
[----:B------:R-:W2:Y:S01]  /*25170*/  LDL.LU R34, [R1+0xd98] ;  /* 0x000d980001227983 */ /* 0x000ea20000300800 */
[----:B------:R-:W-:-:S02]  /*25180*/  IMAD.MOV.U32 R26, RZ, RZ, R48 ;  /* 0x000000ffff1a7224 */ /* 0x000fc400078e0030 */
[----:B------:R-:W-:Y:S01]  /*25190*/  IMAD.MOV.U32 R27, RZ, RZ, R54 ;  /* 0x000000ffff1b7224 */ /* 0x000fe200078e0036 */
[----:B------:R-:W2:Y:S04]  /*251a0*/  LDL.LU R48, [R1+0xd80] ;  /* 0x000d800001307983 */ /* 0x000ea80000300800 */
[----:B------:R1:W-:Y:S02]  /*251b0*/  LDGSTS.E [R24+0x4100], desc[UR8][R26.64], P4 ;  /* 0x041000001a187fae */ /* 0x0003e4000a1a1008 */
[----:B-1----:R-:W-:Y:S02]  /*251c0*/  MOV R26, R36 ;  /* 0x00000024001a7202 */ /* 0x002fe40000000f00 */
[----:B------:R-:W-:Y:S01]  /*251d0*/  IADD3 R37, P0, PT, R37, R245, RZ ;  /* 0x000000f525257210 */ /* 0x000fe20007f1e0ff */
[----:B------:R-:W-:-:S04]  /*251e0*/  IMAD.X R51, R51, 0x1, R244, P1 ;  /* 0x0000000133337824 */ /* 0x000fc800008e06f4 */
[----:B------:R-:W-:Y:S01]  /*251f0*/  STL [R1+0xdb0], R37 ;  /* 0x000db02501007387 */ /* 0x000fe20000100800 */
[----:B------:R-:W-:-:S03]  /*25200*/  IMAD.MOV.U32 R27, RZ, RZ, R51 ;  /* 0x000000ffff1b7224 */ /* 0x000fc600078e0033 */
[----:B------:R1:W-:Y:S04]  /*25210*/  STL [R1+0xdc4], R51 ;  /* 0x000dc43301007387 */ /* 0x0003e80000100800 */
[----:B------:R1:W-:Y:S01]  /*25220*/  LDGSTS.E [R24+0x4500], desc[UR8][R26.64], P4 ;  /* 0x045000001a187fae */ /* 0x0003e2000a1a1008 */
[----:B------:R-:W-:-:S03]  /*25230*/  IMAD.X R53, R53, 0x1, R244, P0 ;  /* 0x0000000135357824 */ /* 0x000fc600000e06f4 */
[----:B-1----:R-:W2:Y:S01]  /*25240*/  LDL.LU R51, [R1+0xd94] ;  /* 0x000d940001337983 */ /* 0x002ea20000300800 */
[----:B------:R-:W-:-:S05]  /*25250*/  IADD3 R38, P1, PT, R38, R245, RZ ;  /* 0x000000f526267210 */ /* 0x000fca0007f3e0ff */
[----:B------:R-:W-:Y:S01]  /*25260*/  STL [R1+0xdb8], R38 ;  /* 0x000db82601007387 */ /* 0x000fe20000100800 */
[----:B------:R-:W-:-:S03]  /*25270*/  IMAD.X R52, R52, 0x1, R244, P1 ;  /* 0x0000000134347824 */ /* 0x000fc600008e06f4 */
[----:B------:R1:W-:Y:S04]  /*25280*/  STL [R1+0xdac], R53 ;  /* 0x000dac3501007387 */ /* 0x0003e80000100800 */
[----:B------:R-:W2:Y:S01]  /*25290*/  LDL.LU R36, [R1+0xd88] ;  /* 0x000d880001247983 */ /* 0x000ea20000300800 */
[----:B------:R-:W-:-:S03]  /*252a0*/  IMAD.MOV.U32 R26, RZ, RZ, R37 ;  /* 0x000000ffff1a7224 */ /* 0x000fc600078e0025 */
[----:B------:R-:W2:Y:S01]  /*252b0*/  LDL.LU R54, [R1+0xd7c] ;  /* 0x000d7c0001367983 */ /* 0x000ea20000300800 */
[----:B------:R-:W-:-:S05]  /*252c0*/  IMAD.MOV.U32 R27, RZ, RZ, R53 ;  /* 0x000000ffff1b7224 */ /* 0x000fca00078e0035 */
[----:B------:R1:W-:Y:S02]  /*252d0*/  LDGSTS.E [R24+0x4900], desc[UR8][R26.64], P4 ;  /* 0x049000001a187fae */ /* 0x0003e4000a1a1008 */
[----:B-1----:R-:W-:Y:S02]  /*252e0*/  IMAD.MOV.U32 R26, RZ, RZ, R38 ;  /* 0x000000ffff1a7224 */ /* 0x002fe400078e0026 */
[----:B------:R-:W-:-:S05]  /*252f0*/  IMAD.MOV.U32 R27, RZ, RZ, R52 ;  /* 0x000000ffff1b7224 */ /* 0x000fca00078e0034 */
[----:B------:R1:W-:Y:S01]  /*25300*/  LDGSTS.E [R24+0x4d00], desc[UR8][R26.64], P4 ;  /* 0x04d000001a187fae */ /* 0x0003e2000a1a1008 */
[----:B------:R-:W-:-:S05]  /*25310*/  IADD3 R33, P0, PT, R33, R245, RZ ;  /* 0x000000f521217210 */ /* 0x000fca0007f1e0ff */
[----:B------:R-:W-:Y:S01]  /*25320*/  STL [R1+0xda0], R33 ;  /* 0x000da02101007387 */ /* 0x000fe20000100800 */
[----:B------:R-:W-:-:S03]  /*25330*/  IADD3.X R50, PT, PT, R50, R244, RZ, P0, !PT ;  /* 0x000000f432327210 */ /* 0x000fc600007fe4ff */
[----:B------:R1:W-:Y:S04]  /*25340*/  STL [R1+0xdb4], R52 ;  /* 0x000db43401007387 */ /* 0x0003e80000100800 */
[----:B------:R-:W2:Y:S04]  /*25350*/  LDL.LU R37, [R1+0xd70] ;  /* 0x000d700001257983 */ /* 0x000ea80000300800 */
[----:B------:R-:W2:Y:S01]  /*25360*/  LDL.LU R53, [R1+0xd84] ;  /* 0x000d840001357983 */ /* 0x000ea20000300800 */
[----:B---3--:R-:W-:-:S05]  /*25370*/  IADD3 R35, P1, PT, R35, R245, RZ ;  /* 0x000000f523237210 */ /* 0x008fca0007f3e0ff */
[----:B------:R-:W-:Y:S04]  /*25380*/  STL [R1+0xda8], R35 ;  /* 0x000da82301007387 */ /* 0x000fe80000100800 */
[----:B------:R-:W-:Y:S04]  /*25390*/  STL [R1+0xd9c], R50 ;  /* 0x000d9c3201007387 */ /* 0x000fe80000100800 */
[----:B------:R-:W3:Y:S04]  /*253a0*/  LDL.LU R38, [R1+0xd78] ;  /* 0x000d780001267983 */ /* 0x000ee80000300800 */
[----:B-1----:R-:W3:Y:S01]  /*253b0*/  LDL.LU R52, [R1+0xd6c] ;  /* 0x000d6c0001347983 */ /* 0x002ee20000300800 */
[----:B----4-:R-:W-:Y:S01]  /*253c0*/  IMAD.X R49, R49, 0x1, R244, P1 ;  /* 0x0000000131317824 */ /* 0x010fe200008e06f4 */
[----:B------:R-:W-:Y:S01]  /*253d0*/  MOV R27, R50 ;  /* 0x00000032001b7202 */ /* 0x000fe20000000f00 */
[----:B------:R-:W-:-:S05]  /*253e0*/  IMAD.MOV.U32 R26, RZ, RZ, R33 ;  /* 0x000000ffff1a7224 */ /* 0x000fca00078e0021 */
[----:B------:R1:W-:Y:S01]  /*253f0*/  LDGSTS.E [R24+0x5100], desc[UR8][R26.64], P4 ;  /* 0x051000001a187fae */ /* 0x0003e2000a1a1008 */
[----:B--2---:R-:W-:-:S05]  /*25400*/  IADD3 R25, P0, PT, R25, R245, RZ ;  /* 0x000000f519197210 */ /* 0x004fca0007f1e0ff */
[----:B------:R-:W-:Y:S01]  /*25410*/  STL [R1+0xd90], R25 ;  /* 0x000d901901007387 */ /* 0x000fe20000100800 */
[----:B------:R-:W-:-:S03]  /*25420*/  IMAD.X R39, R39, 0x1, R244, P0 ;  /* 0x0000000127277824 */ /* 0x000fc600000e06f4 */
[----:B------:R2:W-:Y:S01]  /*25430*/  STL [R1+0xda4], R49 ;  /* 0x000da43101007387 */ /* 0x0005e20000100800 */
[----:B-1----:R-:W-:-:S03]  /*25440*/  IMAD.MOV.U32 R27, RZ, RZ, R49 ;  /* 0x000000ffff1b7224 */ /* 0x002fc600078e0031 */
[----:B------:R-:W4:Y:S01]  /*25450*/  LDL.LU R33, [R1+0xd58] ;  /* 0x000d580001217983 */ /* 0x000f220000300800 */
[----:B------:R-:W-:-:S03]  /*25460*/  IADD3 R34, P1, PT, R34, R245, RZ ;  /* 0x000000f522227210 */ /* 0x000fc60007f3e0ff */
[----:B--2---:R-:W2:Y:S01]  /*25470*/  LDL.LU R49, [R1+0xd74] ;  /* 0x000d740001317983 */ /* 0x004ea20000300800 */
[----:B------:R-:W-:-:S03]  /*25480*/  IMAD.MOV.U32 R26, RZ, RZ, R35 ;  /* 0x000000ffff1a7224 */ /* 0x000fc600078e0023 */
[----:B------:R-:W-:Y:S04]  /*25490*/  STL [R1+0xd98], R34 ;  /* 0x000d982201007387 */ /* 0x000fe80000100800 */
[----:B------:R1:W-:Y:S04]  /*254a0*/  STL [R1+0xd8c], R39 ;  /* 0x000d8c2701007387 */ /* 0x0003e80000100800 */
[----:B------:R-:W2:Y:S04]  /*254b0*/  LDL.LU R50, [R1+0xd54] ;  /* 0x000d540001327983 */ /* 0x000ea80000300800 */
[----:B------:R-:W2:Y:S01]  /*254c0*/  LDL.LU R35, [R1+0xd60] ;  /* 0x000d600001237983 */ /* 0x000ea20000300800 */
[----:B------:R-:W-:-:S03]  /*254d0*/  IADD3 R48, P0, PT, R48, R245, RZ ;  /* 0x000000f530307210 */ /* 0x000fc60007f1e0ff */
[----:B------:R1:W-:Y:S02]  /*254e0*/  LDGSTS.E [R24+0x5500], desc[UR8][R26.64], P4 ;  /* 0x055000001a187fae */ /* 0x0003e4000a1a1008 */
[----:B-1----:R-:W-:Y:S01]  /*254f0*/  MOV R26, R25 ;  /* 0x00000019001a7202 */ /* 0x002fe20000000f00 */
[----:B------:R-:W-:Y:S02]  /*25500*/  IMAD.MOV.U32 R27, RZ, RZ, R39 ;  /* 0x000000ffff1b7224 */ /* 0x000fe400078e0027 */
[----:B------:R-:W2:Y:S04]  /*25510*/  LDL.LU R39, [R1+0xd5c] ;  /* 0x000d5c0001277983 */ /* 0x000ea80000300800 */
[----:B------:R-:W-:Y:S04]  /*25520*/  STL [R1+0xd80], R48 ;  /* 0x000d803001007387 */ /* 0x000fe80000100800 */
[----:B------:R1:W-:Y:S01]  /*25530*/  LDGSTS.E [R24+0x5900], desc[UR8][R26.64], P4 ;  /* 0x059000001a187fae */ /* 0x0003e2000a1a1008 */
[----:B------:R-:W-:-:S02]  /*25540*/  IMAD.X R51, R51, 0x1, R244, P1 ;  /* 0x0000000133337824 */ /* 0x000fc400008e06f4 */
[----:B-1----:R-:W-:-:S03]  /*25550*/  IMAD.MOV.U32 R26, RZ, RZ, R34 ;  /* 0x000000ffff1a7224 */ /* 0x002fc600078e0022 */
[----:B------:R1:W-:Y:S01]  /*25560*/  STL [R1+0xd94], R51 ;  /* 0x000d943301007387 */ /* 0x0003e20000100800 */
[----:B------:R-:W-:-:S03]  /*25570*/  IMAD.MOV.U32 R27, RZ, RZ, R51 ;  /* 0x000000ffff1b7224 */ /* 0x000fc600078e0033 */
[----:B------:R-:W2:Y:S04]  /*25580*/  LDL.LU R25, [R1+0xd68] ;  /* 0x000d680001197983 */ /* 0x000ea80000300800 */
[----:B------:R-:W2:Y:S01]  /*25590*/  LDL.LU R34, [R1+0xd64] ;  /* 0x000d640001227983 */ /* 0x000ea20000300800 */
[----:B------:R-:W-:-:S03]  /*255a0*/  IADD3 R36, P1, PT, R36, R245, RZ ;  /* 0x000000f524247210 */ /* 0x000fc60007f3e0ff */
[----:B------:R1:W-:Y:S01]  /*255b0*/  LDGSTS.E [R24+0x5d00], desc[UR8][R26.64], P4 ;  /* 0x05d000001a187fae */ /* 0x0003e2000a1a1008 */
[----:B------:R-:W-:-:S03]  /*255c0*/  IMAD.X R54, R54, 0x1, R244, P0 ;  /* 0x0000000136367824 */ /* 0x000fc600000e06f4 */
[----:B------:R-:W-:Y:S04]  /*255d0*/  STL [R1+0xd88], R36 ;  /* 0x000d882401007387 */ /* 0x000fe80000100800 */
[----:B------:R-:W-:Y:S04]  /*255e0*/  STL [R1+0xd7c], R54 ;  /* 0x000d7c3601007387 */ /* 0x000fe80000100800 */
[----:B-1----:R-:W2:Y:S01]  /*255f0*/  LDL.LU R51, [R1+0xd50] ;  /* 0x000d500001337983 */ /* 0x002ea20000300800 */
[----:B------:R-:W-:Y:S02]  /*25600*/  IMAD.MOV.U32 R26, RZ, RZ, R48 ;  /* 0x000000ffff1a7224 */ /* 0x000fe400078e0030 */
[----:B------:R-:W-:Y:S01]  /*25610*/  IMAD.MOV.U32 R27, RZ, RZ, R54 ;  /* 0x000000ffff1b7224 */ /* 0x000fe200078e0036 */
[----:B------:R-:W2:Y:S04]  /*25620*/  LDL.LU R55, [R1+0xd4c] ;  /* 0x000d4c0001377983 */ /* 0x000ea80000300800 */
[----:B------:R1:W-:Y:S02]  /*25630*/  LDGSTS.E [R24+0x6100], desc[UR8][R26.64], P4 ;  /* 0x061000001a187fae */ /* 0x0003e4000a1a1008 */
[----:B-1----:R-:W-:Y:S01]  /*25640*/  IMAD.MOV.U32 R26, RZ, RZ, R36 ;  /* 0x000000ffff1a7224 */ /* 0x002fe200078e0024 */
[----:B------:R-:W-:-:S02]  /*25650*/  IADD3 R37, P0, PT, R37, R245, RZ ;  /* 0x000000f525257210 */ /* 0x000fc40007f1e0ff */
[----:B------:R-:W-:-:S03]  /*25660*/  IADD3.X R53, PT, PT, R53, R244, RZ, P1, !PT ;  /* 0x000000f435357210 */ /* 0x000fc60000ffe4ff */
[----:B------:R-:W-:Y:S01]  /*25670*/  STL [R1+0xd70], R37 ;  /* 0x000d702501007387 */ /* 0x000fe20000100800 */
[----:B------:R-:W-:-:S03]  /*25680*/  MOV R27, R53 ;  /* 0x00000035001b7202 */ /* 0x000fc60000000f00 */
[----:B------:R1:W-:Y:S04]  /*25690*/  STL [R1+0xd84], R53 ;  /* 0x000d843501007387 */ /* 0x0003e80000100800 */
[----:B------:R-:W2:Y:S04]  /*256a0*/  LDL.LU R48, [R1+0xc58] ;  /* 0x000c580001307983 */ /* 0x000ea80000300800 */
[----:B------:R3:W-:Y:S04]  /*256b0*/  LDGSTS.E [R24+0x6500], desc[UR8][R26.64], P4 ;  /* 0x065000001a187fae */ /* 0x0007e8000a1a1008 */
[----:B-1----:R-:W2:Y:S01]  /*256c0*/  LDL.LU R53, [R1+0xc54] ;  /* 0x000c540001357983 */ /* 0x002ea20000300800 */
[----:B---3--:R-:W-:Y:S01]  /*256d0*/  IADD3 R38, P1, PT, R38, R245, RZ ;  /* 0x000000f526267210 */ /* 0x008fe20007f3e0ff */
[----:B------:R-:W-:-:S04]  /*256e0*/  IMAD.X R52, R52, 0x1, R244, P0 ;  /* 0x0000000134347824 */ /* 0x000fc800000e06f4 */
[----:B------:R-:W-:Y:S04]  /*256f0*/  STL [R1+0xd78], R38 ;  /* 0x000d782601007387 */ /* 0x000fe80000100800 */
[----:B------:R-:W-:Y:S04]  /*25700*/  STL [R1+0xd6c], R52 ;  /* 0x000d6c3401007387 */ /* 0x000fe80000100800 */
[----:B------:R-:W3:Y:S01]  /*25710*/  LDL.LU R36, [R1+0xc60] ;  /* 0x000c600001247983 */ /* 0x000ee20000300800 */
[----:B------:R-:W-:Y:S02]  /*25720*/  IMAD.MOV.U32 R26, RZ, RZ, R37 ;  /* 0x000000ffff1a7224 */ /* 0x000fe400078e0025 */
[----:B------:R-:W-:Y:S01]  /*25730*/  IMAD.MOV.U32 R27, RZ, RZ, R52 ;  /* 0x000000ffff1b7224 */ /* 0x000fe200078e0034 */
[----:B------:R-:W3:Y:S04]  /*25740*/  LDL.LU R37, [R1+0xc68] ;  /* 0x000c680001257983 */ /* 0x000ee80000300800 */
[----:B------:R1:W-:Y:S01]  /*25750*/  LDGSTS.E [R24+0x6900], desc[UR8][R26.64], P4 ;  /* 0x069000001a187fae */ /* 0x0003e2000a1a1008 */
[----:B----4-:R-:W-:Y:S01]  /*25760*/  IADD3 R33, P0, PT, R33, R245, RZ ;  /* 0x000000f521217210 */ /* 0x010fe20007f1e0ff */
[----:B--2---:R-:W-:Y:S01]  /*25770*/  IMAD.X R49, R49, 0x1, R244, P1 ;  /* 0x0000000131317824 */ /* 0x004fe200008e06f4 */
[----:B-1----:R-:W-:-:S03]  /*25780*/  MOV R26, R38 ;  /* 0x00000026001a7202 */ /* 0x002fc60000000f00 */
[----:B------:R-:W-:Y:S01]  /*25790*/  STL [R1+0xd58], R33 ;  /* 0x000d582101007387 */ /* 0x000fe20000100800 */
[----:B------:R-:W-:-:S03]  /*257a0*/  IMAD.MOV.U32 R27, RZ, RZ, R49 ;  /* 0x000000ffff1b7224 */ /* 0x000fc600078e0031 */
[----:B------:R1:W-:Y:S04]  /*257b0*/  STL [R1+0xd74], R49 ;  /* 0x000d743101007387 */ /* 0x0003e80000100800 */
[----:B------:R2:W-:Y:S01]  /*257c0*/  LDGSTS.E [R24+0x6d00], desc[UR8][R26.64], P4 ;  /* 0x06d000001a187fae */ /* 0x0005e2000a1a1008 */
[----:B------:R-:W-:Y:S01]  /*257d0*/  IMAD.X R50, R50, 0x1, R244, P0 ;  /* 0x0000000132327824 */ /* 0x000fe200000e06f4 */
[----:B------:R-:W-:Y:S02]  /*257e0*/  IADD3 R35, P1, PT, R35, R245, RZ ;  /* 0x000000f523237210 */ /* 0x000fe40007f3e0ff */
[----:B-1----:R-:W4:Y:S04]  /*257f0*/  LDL.LU R49, [R1+0xc5c] ;  /* 0x000c5c0001317983 */ /* 0x002f280000300800 */
[----:B------:R-:W-:Y:S01]  /*25800*/  STL [R1+0xd60], R35 ;  /* 0x000d602301007387 */ /* 0x000fe20000100800 */
[----:B--2---:R-:W-:-:S03]  /*25810*/  IMAD.MOV.U32 R27, RZ, RZ, R50 ;  /* 0x000000ffff1b7224 */ /* 0x004fc600078e0032 */
[----:B------:R1:W-:Y:S04]  /*25820*/  STL [R1+0xd54], R50 ;  /* 0x000d543201007387 */ /* 0x0003e80000100800 */
[----:B------:R-:W2:Y:S04]  /*25830*/  LDL.LU R38, [R1+0xc70] ;  /* 0x000c700001267983 */ /* 0x000ea80000300800 */
[----:B-1----:R-:W2:Y:S01]  /*25840*/  LDL.LU R50, [R1+0xc64] ;  /* 0x000c640001327983 */ /* 0x002ea20000300800 */
[----:B------:R-:W-:Y:S02]  /*25850*/  IMAD.X R39, R39, 0x1, R244, P1 ;  /* 0x0000000127277824 */ /* 0x000fe400008e06f4 */
[----:B------:R-:W-:-:S05]  /*25860*/  IMAD.MOV.U32 R26, RZ, RZ, R33 ;  /* 0x000000ffff1a7224 */ /* 0x000fca00078e0021 */
[----:B------:R1:W-:Y:S01]  /*25870*/  LDGSTS.E [R24+0x7100], desc[UR8][R26.64], P4 ;  /* 0x071000001a187fae */ /* 0x0003e2000a1a1008 */
[----:B------:R-:W-:Y:S01]  /*25880*/  IADD3 R25, P0, PT, R25, R245, RZ ;  /* 0x000000f519197210 */ /* 0x000fe20007f1e0ff */
[----:B-1----:R-:W-:Y:S02]  /*25890*/  IMAD.MOV.U32 R26, RZ, RZ, R35 ;  /* 0x000000ffff1a7224 */ /* 0x002fe400078e0023 */
[----:B------:R-:W-:Y:S02]  /*258a0*/  IMAD.MOV.U32 R27, RZ, RZ, R39 ;  /* 0x000000ffff1b7224 */ /* 0x000fe400078e0027 */
[----:B------:R-:W-:Y:S01]  /*258b0*/  STL [R1+0xd68], R25 ;  /* 0x000d681901007387 */ /* 0x000fe20000100800 */
[----:B------:R-:W-:-:S03]  /*258c0*/  IADD3.X R34, PT, PT, R34, R244, RZ, P0, !PT ;  /* 0x000000f422227210 */ /* 0x000fc600007fe4ff */
[----:B------:R1:W-:Y:S04]  /*258d0*/  STL [R1+0xd5c], R39 ;  /* 0x000d5c2701007387 */ /* 0x0003e80000100800 */
[----:B------:R-:W2:Y:S04]  /*258e0*/  LDL.LU R33, [R1+0xc78] ;  /* 0x000c780001217983 */ /* 0x000ea80000300800 */
[----:B------:R-:W2:Y:S01]  /*258f0*/  LDL.LU R52, [R1+0xc6c] ;  /* 0x000c6c0001347983 */ /* 0x000ea20000300800 */
[----:B------:R-:W-:-:S03]  /*25900*/  IADD3 R51, P1, PT, R51, R245, RZ ;  /* 0x000000f533337210 */ /* 0x000fc60007f3e0ff */
[----:B------:R1:W-:Y:S04]  /*25910*/  LDGSTS.E [R24+0x7500], desc[UR8][R26.64], P4 ;  /* 0x075000001a187fae */ /* 0x0003e8000a1a1008 */
[----:B------:R-:W-:Y:S01]  /*25920*/  STL [R1+0xd50], R51 ;  /* 0x000d503301007387 */ /* 0x000fe20000100800 */
[----:B------:R-:W-:-:S03]  /*25930*/  IMAD.X R55, R55, 0x1, R244, P1 ;  /* 0x0000000137377824 */ /* 0x000fc600008e06f4 */
[----:B------:R1:W-:Y:S04]  /*25940*/  STL [R1+0xd64], R34 ;  /* 0x000d642201007387 */ /* 0x0003e80000100800 */
[----:B------:R-:W2:Y:S01]  /*25950*/  LDL.LU R35, [R1+0xc80] ;  /* 0x000c800001237983 */ /* 0x000ea20000300800 */
[----:B-1----:R-:W-:Y:S01]  /*25960*/  MOV R27, R34 ;  /* 0x00000022001b7202 */ /* 0x002fe20000000f00 */
[----:B------:R-:W-:Y:S02]  /*25970*/  IMAD.MOV.U32 R26, RZ, RZ, R25 ;  /* 0x000000ffff1a7224 */ /* 0x000fe400078e0019 */
[----:B------:R-:W2:Y:S01]  /*25980*/  LDL.LU R39, [R1+0xc74] ;  /* 0x000c740001277983 */ /* 0x000ea20000300800 */
[----:B------:R-:W-:Y:S01]  /*25990*/  SHF.R.S32.HI R34, RZ, 0x5, R113 ;  /* 0x00000005ff227819 */ /* 0x000fe20000011471 */
[----:B------:R-:W-:-:S02]  /*259a0*/  IMAD.SHL.U32 R25, R108, 0x4, RZ ;  /* 0x000000046c197824 */ /* 0x000fc400078e00ff */
[----:B------:R1:W-:Y:S01]  /*259b0*/  LDGSTS.E [R24+0x7900], desc[UR8][R26.64], P4 ;  /* 0x079000001a187fae */ /* 0x0003e2000a1a1008 */
[----:B------:R-:W-:-:S04]  /*259c0*/  SGXT R34, R34, 0x1 ;  /* 0x000000012222781a */ /* 0x000fc80000000200 */
[----:B------:R-:W-:Y:S01]  /*259d0*/  LOP3.LUT R25, R25, 0x90, R34, 0x78, !PT ;  /* 0x0000009019197812 */ /* 0x000fe200078e7822 */
[----:B-1----:R-:W-:Y:S02]  /*259e0*/  IMAD.MOV.U32 R26, RZ, RZ, R51 ;  /* 0x000000ffff1a7224 */ /* 0x002fe400078e0033 */
[----:B------:R-:W-:Y:S01]  /*259f0*/  IMAD.MOV.U32 R27, RZ, RZ, R55 ;  /* 0x000000ffff1b7224 */ /* 0x000fe200078e0037 */
[----:B------:R-:W-:-:S04]  /*25a00*/  LOP3.LUT R25, R25, 0x40, RZ, 0x3c, !PT ;  /* 0x0000004019197812 */ /* 0x000fc800078e3cff */
[----:B------:R1:W-:Y:S01]  /*25a10*/  LDGSTS.E [R24+0x7d00], desc[UR8][R26.64], P4 ;  /* 0x07d000001a187fae */ /* 0x0003e2000a1a1008 */
[----:B------:R-:W-:Y:S02]  /*25a20*/  IADD3 R25, PT, PT, R25, UR7, RZ ;  /* 0x0000000719197c10 */ /* 0x000fe4000fffe0ff */
[----:B------:R-:W-:-:S05]  /*25a30*/  IADD3 R48, P0, PT, R48, R245, RZ ;  /* 0x000000f530307210 */ /* 0x000fca0007f1e0ff */
[----:B------:R1:W-:Y:S01]  /*25a40*/  STL [R1+0xc58], R48 ;  /* 0x000c583001007387 */ /* 0x0003e20000100800 */
[----:B------:R-:W-:-:S03]  /*25a50*/  IMAD.X R53, R53, 0x1, R244, P0 ;  /* 0x0000000135357824 */ /* 0x000fc600000e06f4 */
[----:B------:R-:W-:Y:S04]  /*25a60*/  STL [R1+0xd4c], R55 ;  /* 0x000d4c3701007387 */ /* 0x000fe80000100800 */
[----:B------:R-:W2:Y:S01]  /*25a70*/  LDL.LU R54, [R1+0xc88] ;  /* 0x000c880001367983 */ /* 0x000ea20000300800 */
[----:B-1----:R-:W-:Y:S01]  /*25a80*/  IMAD.MOV.U32 R26, RZ, RZ, R48 ;  /* 0x000000ffff1a7224 */ /* 0x002fe200078e0030 */
[----:B---3--:R-:W-:-:S05]  /*25a90*/  IADD3 R36, P1, PT, R36, R245, RZ ;  /* 0x000000f524247210 */ /* 0x008fca0007f3e0ff */
[----:B------:R-:W-:Y:S04]  /*25aa0*/  STL [R1+0xc60], R36 ;  /* 0x000c602401007387 */ /* 0x000fe80000100800 */
[----:B------:R-:W-:Y:S04]  /*25ab0*/  STL [R1+0xc54], R53 ;  /* 0x000c543501007387 */ /* 0x000fe80000100800 */
[----:B------:R-:W3:Y:S01]  /*25ac0*/  LDL.LU R51, [R1+0xc7c] ;  /* 0x000c7c0001337983 */ /* 0x000ee20000300800 */
[----:B------:R-:W-:-:S03]  /*25ad0*/  IADD3 R37, P0, PT, R37, R245, RZ ;  /* 0x000000f525257210 */ /* 0x000fc60007f1e0ff */
[----:B------:R-:W3:Y:S01]  /*25ae0*/  LDL.LU R34, [R1+0xc90] ;  /* 0x000c900001227983 */ /* 0x000ee20000300800 */
[----:B------:R-:W-:-:S03]  /*25af0*/  IMAD.MOV.U32 R27, RZ, RZ, R53 ;  /* 0x000000ffff1b7224 */ /* 0x000fc600078e0035 */
[----:B------:R-:W3:Y:S04]  /*25b00*/  LDL.LU R24, [R1+0xc84] ;  /* 0x000c840001187983 */ /* 0x000ee80000300800 */
[----:B------:R-:W-:Y:S04]  /*25b10*/  STL [R1+0xc68], R37 ;  /* 0x000c682501007387 */ /* 0x000fe80000100800 */
[----:B------:R1:W-:Y:S01]  /*25b20*/  LDGSTS.E [R25+0x200], desc[UR8][R26.64], P4 ;  /* 0x002000001a197fae */ /* 0x0003e2000a1a1008 */
[----:B----4-:R-:W-:-:S04]  /*25b30*/  IMAD.X R49, R49, 0x1, R244, P1 ;  /* 0x0000000131317824 */ /* 0x010fc800008e06f4 */
[----:B-1----:R-:W-:Y:S01]  /*25b40*/  IMAD.MOV.U32 R27, RZ, RZ, R49 ;  /* 0x000000ffff1b7224 */ /* 0x002fe200078e0031 */
[----:B------:R1:W-:Y:S04]  /*25b50*/  STL [R1+0xc5c], R49 ;  /* 0x000c5c3101007387 */ /* 0x0003e80000100800 */
[----:B------:R-:W4:Y:S01]  /*25b60*/  LDL.LU R48, [R1+0xc98] ;  /* 0x000c980001307983 */ /* 0x000f220000300800 */
[----:B--2---:R-:W-:-:S03]  /*25b70*/  IADD3 R38, P1, PT, R38, R245, RZ ;  /* 0x000000f526267210 */ /* 0x004fc60007f3e0ff */
[----:B-1----:R-:W2:Y:S01]  /*25b80*/  LDL.LU R49, [R1+0xc8c] ;  /* 0x000c8c0001317983 */ /* 0x002ea20000300800 */
[----:B------:R-:W-:-:S03]  /*25b90*/  IMAD.X R50, R50, 0x1, R244, P0 ;  /* 0x0000000132327824 */ /* 0x000fc600000e06f4 */
[----:B------:R-:W-:Y:S01]  /*25ba0*/  STL [R1+0xc70], R38 ;  /* 0x000c702601007387 */ /* 0x000fe20000100800 */
[----:B------:R-:W-:-:S03]  /*25bb0*/  MOV R26, R36 ;  /* 0x00000024001a7202 */ /* 0x000fc60000000f00 */
[----:B------:R1:W-:Y:S04]  /*25bc0*/  STL [R1+0xc64], R50 ;  /* 0x000c643201007387 */ /* 0x0003e80000100800 */
[----:B------:R-:W2:Y:S04]  /*25bd0*/  LDL.LU R53, [R1+0xc94] ;  /* 0x000c940001357983 */ /* 0x000ea80000300800 */
[----:B------:R-:W2:Y:S04]  /*25be0*/  LDL.LU R36, [R1+0xca0] ;  /* 0x000ca00001247983 */ /* 0x000ea80000300800 */
[----:B------:R1:W-:Y:S02]  /*25bf0*/  LDGSTS.E [R25+0x600], desc[UR8][R26.64], P4 ;  /* 0x006000001a197fae */ /* 0x0003e4000a1a1008 */
[----:B-1----:R-:W-:-:S02]  /*25c00*/  IMAD.MOV.U32 R26, RZ, RZ, R37 ;  /* 0x000000ffff1a7224 */ /* 0x002fc400078e0025 */
[----:B------:R-:W-:Y:S01]  /*25c10*/  IMAD.MOV.U32 R27, RZ, RZ, R50 ;  /* 0x000000ffff1b7224 */ /* 0x000fe200078e0032 */
[----:B------:R-:W2:Y:S04]  /*25c20*/  LDL.LU R37, [R1+0xc9c] ;  /* 0x000c9c0001257983 */ /* 0x000ea80000300800 */
[----:B------:R1:W-:Y:S01]  /*25c30*/  LDGSTS.E [R25+0xa00], desc[UR8][R26.64], P4 ;  /* 0x00a000001a197fae */ /* 0x0003e2000a1a1008 */
[----:B------:R-:W-:Y:S01]  /*25c40*/  IADD3 R33, P0, PT, R33, R245, RZ ;  /* 0x000000f521217210 */ /* 0x000fe20007f1e0ff */
[----:B------:R-:W-:-:S04]  /*25c50*/  IMAD.X R52, R52, 0x1, R244, P1 ;  /* 0x0000000134347824 */ /* 0x000fc800008e06f4 */
[----:B------:R-:W-:Y:S04]  /*25c60*/  STL [R1+0xc78], R33 ;  /* 0x000c782101007387 */ /* 0x000fe80000100800 */
[----:B------:R1:W-:Y:S02]  /*25c70*/  STL [R1+0xc6c], R52 ;  /* 0x000c6c3401007387 */ /* 0x0003e40000100800 */
[----:B-1----:R-:W-:Y:S02]  /*25c80*/  IMAD.MOV.U32 R27, RZ, RZ, R52 ;  /* 0x000000ffff1b7224 */ /* 0x002fe400078e0034 */
[----:B------:R-:W2:Y:S01]  /*25c90*/  LDL.LU R50, [R1+0xca8] ;  /* 0x000ca80001327983 */ /* 0x000ea20000300800 */
[----:B------:R-:W-:-:S03]  /*25ca0*/  IMAD.MOV.U32 R26, RZ, RZ, R38 ;  /* 0x000000ffff1a7224 */ /* 0x000fc600078e0026 */
[----:B------:R-:W2:Y:S01]  /*25cb0*/  LDL.LU R52, [R1+0xca4] ;  /* 0x000ca40001347983 */ /* 0x000ea20000300800 */
[----:B------:R-:W-:-:S03]  /*25cc0*/  IADD3 R35, P1, PT, R35, R245, RZ ;  /* 0x000000f523237210 */ /* 0x000fc60007f3e0ff */
[----:B------:R1:W-:Y:S01]  /*25cd0*/  LDGSTS.E [R25+0xe00], desc[UR8][R26.64], P4 ;  /* 0x00e000001a197fae */ /* 0x0003e2000a1a1008 */
[----:B------:R-:W-:-:S03]  /*25ce0*/  IADD3.X R39, PT, PT, R39, R244, RZ, P0, !PT ;  /* 0x000000f427277210 */ /* 0x000fc600007fe4ff */
[----:B------:R-:W-:Y:S04]  /*25cf0*/  STL [R1+0xc80], R35 ;  /* 0x000c802301007387 */ /* 0x000fe80000100800 */
[----:B------:R1:W-:Y:S04]  /*25d00*/  STL [R1+0xc74], R39 ;  /* 0x000c742701007387 */ /* 0x0003e80000100800 */
[----:B------:R-:W2:Y:S01]  /*25d10*/  LDL.LU R38, [R1+0xcb0] ;  /* 0x000cb00001267983 */ /* 0x000ea20000300800 */
[----:B-1----:R-:W-:Y:S01]  /*25d20*/  IMAD.MOV.U32 R26, RZ, RZ, R33 ;  /* 0x000000ffff1a7224 */ /* 0x002fe200078e0021 */
[----:B------:R-:W-:-:S02]  /*25d30*/  MOV R27, R39 ;  /* 0x00000027001b7202 */ /* 0x000fc40000000f00 */
[----:B------:R-:W2:Y:S04]  /*25d40*/  LDL.LU R39, [R1+0xcac] ;  /* 0x000cac0001277983 */ /* 0x000ea80000300800 */
[----:B------:R1:W-:Y:S02]  /*25d50*/  LDGSTS.E [R25+0x1200], desc[UR8][R26.64], P4 ;  /* 0x012000001a197fae */ /* 0x0003e4000a1a1008 */
[----:B-1----:R-:W-:Y:S01]  /*25d60*/  IMAD.MOV.U32 R26, RZ, RZ, R35 ;  /* 0x000000ffff1a7224 */ /* 0x002fe200078e0023 */
[----:B------:R-:W-:-:S05]  /*25d70*/  IADD3 R54, P0, PT, R54, R245, RZ ;  /* 0x000000f536367210 */ /* 0x000fca0007f1e0ff */
[----:B------:R-:W-:Y:S01]  /*25d80*/  STL [R1+0xc88], R54 ;  /* 0x000c883601007387 */ /* 0x000fe20000100800 */
[----:B---3--:R-:W-:Y:S01]  /*25d90*/  IMAD.X R51, R51, 0x1, R244, P1 ;  /* 0x0000000133337824 */ /* 0x008fe200008e06f4 */
[----:B------:R-:W-:-:S04]  /*25da0*/  IADD3 R34, P1, PT, R34, R245, RZ ;  /* 0x000000f522227210 */ /* 0x000fc80007f3e0ff */
[----:B------:R1:W-:Y:S01]  /*25db0*/  STL [R1+0xc7c], R51 ;  /* 0x000c7c3301007387 */ /* 0x0003e20000100800 */
[----:B------:R-:W-:Y:S02]  /*25dc0*/  IMAD.MOV.U32 R27, RZ, RZ, R51 ;  /* 0x000000ffff1b7224 */ /* 0x000fe400078e0033 */
[----:B------:R-:W-:Y:S01]  /*25dd0*/  IMAD.X R24, R24, 0x1, R244, P0 ;  /* 0x0000000118187824 */ /* 0x000fe200000e06f4 */
[----:B------:R-:W3:Y:S04]  /*25de0*/  LDL.LU R33, [R1+0xcb8] ;  /* 0x000cb80001217983 */ /* 0x000ee80000300800 */
[----:B------:R1:W-:Y:S04]  /*25df0*/  LDGSTS.E [R25+0x1600], desc[UR8][R26.64], P4 ;  /* 0x016000001a197fae */ /* 0x0003e8000a1a1008 */
[----:B-1----:R-:W3:Y:S04]  /*25e00*/  LDL.LU R51, [R1+0xcb4] ;  /* 0x000cb40001337983 */ /* 0x002ee80000300800 */
[----:B------:R-:W-:Y:S04]  /*25e10*/  STL [R1+0xc90], R34 ;  /* 0x000c902201007387 */ /* 0x000fe80000100800 */
[----:B------:R1:W-:Y:S01]  /*25e20*/  STL [R1+0xc84], R24 ;  /* 0x000c841801007387 */ /* 0x0003e20000100800 */
[----:B------:R-:W-:Y:S01]  /*25e30*/  MOV R26, R54 ;  /* 0x00000036001a7202 */ /* 0x000fe20000000f00 */
[----:B------:R-:W-:-:S02]  /*25e40*/  IMAD.MOV.U32 R27, RZ, RZ, R24 ;  /* 0x000000ffff1b7224 */ /* 0x000fc400078e0018 */
[----:B------:R-:W3:Y:S04]  /*25e50*/  LDL.LU R35, [R1+0xcc0] ;  /* 0x000cc00001237983 */ /* 0x000ee80000300800 */
[----:B------:R2:W-:Y:S01]  /*25e60*/  LDGSTS.E [R25+0x1a00], desc[UR8][R26.64], P4 ;  /* 0x01a000001a197fae */ /* 0x0005e2000a1a1008 */
[----:B----4-:R-:W-:-:S03]  /*25e70*/  IADD3 R48, P0, PT, R48, R245, RZ ;  /* 0x000000f530307210 */ /* 0x010fc60007f1e0ff */
[----:B-1----:R-:W4:Y:S01]  /*25e80*/  LDL.LU R24, [R1+0xcc8] ;  /* 0x000cc80001187983 */ /* 0x002f220000300800 */
[----:B--2---:R-:W-:-:S03]  /*25e90*/  IMAD.X R49, R49, 0x1, R244, P1 ;  /* 0x0000000131317824 */ /* 0x004fc600008e06f4 */
[----:B------:R-:W-:Y:S01]  /*25ea0*/  STL [R1+0xc98], R48 ;  /* 0x000c983001007387 */ /* 0x000fe20000100800 */
[----:B------:R-:W-:Y:S02]  /*25eb0*/  IMAD.MOV.U32 R26, RZ, RZ, R34 ;  /* 0x000000ffff1a7224 */ /* 0x000fe400078e0022 */
[----:B------:R-:W-:Y:S01]  /*25ec0*/  IMAD.MOV.U32 R27, RZ, RZ, R49 ;  /* 0x000000ffff1b7224 */ /* 0x000fe200078e0031 */
[----:B------:R1:W-:Y:S04]  /*25ed0*/  STL [R1+0xc8c], R49 ;  /* 0x000c8c3101007387 */ /* 0x0003e80000100800 */
[----:B------:R2:W-:Y:S01]  /*25ee0*/  LDGSTS.E [R25+0x1e00], desc[UR8][R26.64], P4 ;  /* 0x01e000001a197fae */ /* 0x0005e2000a1a1008 */
[----:B------:R-:W-:Y:S01]  /*25ef0*/  IMAD.X R53, R53, 0x1, R244, P0 ;  /* 0x0000000135357824 */ /* 0x000fe200000e06f4 */
[----:B------:R-:W-:-:S02]  /*25f00*/  IADD3 R36, P1, PT, R36, R245, RZ ;  /* 0x000000f524247210 */ /* 0x000fc40007f3e0ff */
[----:B-1----:R-:W4:Y:S04]  /*25f10*/  LDL.LU R49, [R1+0xcbc] ;  /* 0x000cbc0001317983 */ /* 0x002f280000300800 */
[----:B------:R-:W-:Y:S01]  /*25f20*/  STL [R1+0xca0], R36 ;  /* 0x000ca02401007387 */ /* 0x000fe20000100800 */
[----:B--2---:R-:W-:-:S03]  /*25f30*/  IMAD.MOV.U32 R26, RZ, RZ, R48 ;  /* 0x000000ffff1a7224 */ /* 0x004fc600078e0030 */
[----:B------:R1:W-:Y:S04]  /*25f40*/  STL [R1+0xc94], R53 ;  /* 0x000c943501007387 */ /* 0x0003e80000100800 */
[----:B------:R-:W2:Y:S04]  /*25f50*/  LDL.LU R34, [R1+0xcd0] ;  /* 0x000cd00001227983 */ /* 0x000ea80000300800 */
[----:B------:R-:W2:Y:S01]  /*25f60*/  LDL.LU R48, [R1+0xcc4] ;  /* 0x000cc40001307983 */ /* 0x000ea20000300800 */
[----:B------:R-:W-:Y:S01]  /*25f70*/  IMAD.MOV.U32 R27, RZ, RZ, R53 ;  /* 0x000000ffff1b7224 */ /* 0x000fe200078e0035 */
[----:B------:R-:W-:-:S04]  /*25f80*/  IADD3.X R37, PT, PT, R37, R244, RZ, P1, !PT ;  /* 0x000000f425257210 */ /* 0x000fc80000ffe4ff */
[----:B------:R1:W-:Y:S01]  /*25f90*/  LDGSTS.E [R25+0x2200], desc[UR8][R26.64], P4 ;  /* 0x022000001a197fae */ /* 0x0003e2000a1a1008 */
[----:B------:R-:W-:Y:S01]  /*25fa0*/  IADD3 R50, P0, PT, R50, R245, RZ ;  /* 0x000000f532327210 */ /* 0x000fe20007f1e0ff */
[----:B-1----:R-:W-:-:S04]  /*25fb0*/  IMAD.MOV.U32 R26, RZ, RZ, R36 ;  /* 0x000000ffff1a7224 */ /* 0x002fc800078e0024 */
[----:B------:R-:W-:Y:S01]  /*25fc0*/  STL [R1+0xca8], R50 ;  /* 0x000ca83201007387 */ /* 0x000fe20000100800 */
[----:B------:R-:W-:-:S03]  /*25fd0*/  IMAD.X R52, R52, 0x1, R244, P0 ;  /* 0x0000000134347824 */ /* 0x000fc600000e06f4 */
[----:B------:R1:W-:Y:S04]  /*25fe0*/  STL [R1+0xc9c], R37 ;  /* 0x000c9c2501007387 */ /* 0x0003e80000100800 */
[----:B------:R-:W2:Y:S01]  /*25ff0*/  LDL.LU R53, [R1+0xcd8] ;  /* 0x000cd80001357983 */ /* 0x000ea20000300800 */
[----:B------:R-:W-:-:S03]  /*26000*/  MOV R27, R37 ;  /* 0x00000025001b7202 */ /* 0x000fc60000000f00 */
[----:B------:R-:W2:Y:S04]  /*26010*/  LDL.LU R36, [R1+0xccc] ;  /* 0x000ccc0001247983 */ /* 0x000ea80000300800 */
[----:B------:R1:W-:Y:S01]  /*26020*/  LDGSTS.E [R25+0x2600], desc[UR8][R26.64], P4 ;  /* 0x026000001a197fae */ /* 0x0003e2000a1a1008 */
[----:B------:R-:W-:-:S05]  /*26030*/  IADD3 R38, P1, PT, R38, R245, RZ ;  /* 0x000000f526267210 */ /* 0x000fca0007f3e0ff */
[----:B------:R3:W-:Y:S04]  /*26040*/  STL [R1+0xcb0], R38 ;  /* 0x000cb02601007387 */ /* 0x0007e80000100800 */
[----:B------:R3:W-:Y:S04]  /*26050*/  STL [R1+0xca4], R52 ;  /* 0x000ca43401007387 */ /* 0x0007e80000100800 */
[----:B-1----:R-:W2:Y:S01]  /*26060*/  LDL.LU R37, [R1+0xce0] ;  /* 0x000ce00001257983 */ /* 0x002ea20000300800 */
[----:B------:R-:W-:-:S03]  /*26070*/  IMAD.X R39, R39, 0x1, R244, P1 ;  /* 0x0000000127277824 */ /* 0x000fc600008e06f4 */
[----:B------:R-:W2:Y:S01]  /*26080*/  LDL.LU R54, [R1+0xcd4] ;  /* 0x000cd40001367983 */ /* 0x000ea20000300800 */
[----:B------:R-:W-:Y:S02]  /*26090*/  IMAD.MOV.U32 R26, RZ, RZ, R50 ;  /* 0x000000ffff1a7224 */ /* 0x000fe400078e0032 */
        /* <DEDUP_REMOVED lines=13> */
[----:B------:R3:W-:Y:S01]  /*26170*/  STL [R1+0xcb4], R51 ;  /* 0x000cb43301007387 */ /* 0x0007e20000100800 */
[----:B----4-:R-:W-:-:S03]  /*26180*/  IADD3 R24, P0, PT, R24, R245, RZ ;  /* 0x000000f518187210 */ /* 0x010fc60007f1e0ff */
[----:B------:R-:W4:Y:S01]  /*26190*/  LDL.LU R52, [R1+0xce4] ;  /* 0x000ce40001347983 */ /* 0x000f220000300800 */
[----:B-1----:R-:W-:-:S03]  /*261a0*/  IMAD.MOV.U32 R26, RZ, RZ, R33 ;  /* 0x000000ffff1a7224 */ /* 0x002fc600078e0021 */
[----:B---3--:R-:W3:Y:S01]  /*261b0*/  LDL.LU R39, [R1+0xcf0] ;  /* 0x000cf00001277983 */ /* 0x008ee20000300800 */
[----:B------:R-:W-:-:S03]  /*261c0*/  IMAD.MOV.U32 R27, RZ, RZ, R51 ;  /* 0x000000ffff1b7224 */ /* 0x000fc600078e0033 */
[----:B------:R-:W3:Y:S04]  /*261d0*/  LDL.LU R51, [R1+0xcec] ;  /* 0x000cec0001337983 */ /* 0x000ee80000300800 */
[----:B------:R-:W-:Y:S04]  /*261e0*/  STL [R1+0xcc8], R24 ;  /* 0x000cc81801007387 */ /* 0x000fe80000100800 */
[----:B------:R1:W-:Y:S01]  /*261f0*/  LDGSTS.E [R25+0x3200], desc[UR8][R26.64], P4 ;  /* 0x032000001a197fae */ /* 0x0003e2000a1a1008 */
[----:B------:R-:W-:-:S05]  /*26200*/  IMAD.X R49, R49, 0x1, R244, P1 ;  /* 0x0000000131317824 */ /* 0x000fca00008e06f4 */
[----:B------:R2:W-:Y:S04]  /*26210*/  STL [R1+0xcbc], R49 ;  /* 0x000cbc3101007387 */ /* 0x0005e80000100800 */
[----:B------:R-:W3:Y:S01]  /*26220*/  LDL.LU R33, [R1+0xcf8] ;  /* 0x000cf80001217983 */ /* 0x000ee20000300800 */
[----:B--2---:R-:W-:Y:S01]  /*26230*/  IADD3 R34, P1, PT, R34, R245, RZ ;  /* 0x000000f522227210 */ /* 0x004fe20007f3e0ff */
[----:B-1----:R-:W-:Y:S02]  /*26240*/  IMAD.MOV.U32 R27, RZ, RZ, R49 ;  /* 0x000000ffff1b7224 */ /* 0x002fe400078e0031 */
[----:B------:R-:W2:Y:S01]  /*26250*/  LDL.LU R49, [R1+0xcf4] ;  /* 0x000cf40001317983 */ /* 0x000ea20000300800 */
[----:B------:R-:W-:Y:S01]  /*26260*/  IADD3.X R48, PT, PT, R48, R244, RZ, P0, !PT ;  /* 0x000000f430307210 */ /* 0x000fe200007fe4ff */
[----:B------:R-:W-:-:S02]  /*26270*/  IMAD.MOV.U32 R26, RZ, RZ, R35 ;  /* 0x000000ffff1a7224 */ /* 0x000fc400078e0023 */
[----:B------:R-:W-:Y:S04]  /*26280*/  STL [R1+0xcd0], R34 ;  /* 0x000cd02201007387 */ /* 0x000fe80000100800 */
[----:B------:R1:W-:Y:S04]  /*26290*/  STL [R1+0xcc4], R48 ;  /* 0x000cc43001007387 */ /* 0x0003e80000100800 */
[----:B------:R-:W2:Y:S04]  /*262a0*/  LDL.LU R35, [R1+0xd00] ;  /* 0x000d000001237983 */ /* 0x000ea80000300800 */
[----:B------:R1:W-:Y:S02]  /*262b0*/  LDGSTS.E [R25+0x3600], desc[UR8][R26.64], P4 ;  /* 0x036000001a197fae */ /* 0x0003e4000a1a1008 */
[----:B-1----:R-:W-:Y:S01]  /*262c0*/  IMAD.MOV.U32 R26, RZ, RZ, R24 ;  /* 0x000000ffff1a7224 */ /* 0x002fe200078e0018 */
[----:B------:R-:W-:-:S02]  /*262d0*/  MOV R27, R48 ;  /* 0x00000030001b7202 */ /* 0x000fc40000000f00 */
        /* <DEDUP_REMOVED lines=12> */
[----:B------:R-:W-:-:S03]  /*263a0*/  IMAD.X R54, R54, 0x1, R244, P0 ;  /* 0x0000000136367824 */ /* 0x000fc600000e06f4 */
[----:B------:R1:W-:Y:S04]  /*263b0*/  STL [R1+0xce0], R37 ;  /* 0x000ce02501007387 */ /* 0x0003e80000100800 */
[----:B------:R-:W-:Y:S04]  /*263c0*/  STL [R1+0xcd4], R54 ;  /* 0x000cd43601007387 */ /* 0x000fe80000100800 */
[----:B------:R-:W2:Y:S01]  /*263d0*/  LDL.LU R34, [R1+0xd10] ;  /* 0x000d100001227983 */ /* 0x000ea20000300800 */
[----:B-1----:R-:W-:Y:S01]  /*263e0*/  MOV R26, R53 ;  /* 0x00000035001a7202 */ /* 0x002fe20000000f00 */
[----:B------:R-:W-:-:S02]  /*263f0*/  IMAD.MOV.U32 R27, RZ, RZ, R54 ;  /* 0x000000ffff1b7224 */ /* 0x000fc400078e0036 */
[----:B------:R-:W2:Y:S04]  /*26400*/  LDL.LU R53, [R1+0xd18] ;  /* 0x000d180001357983 */ /* 0x000ea80000300800 */
[----:B------:R1:W-:Y:S02]  /*26410*/  LDGSTS.E [R25+0x4200], desc[UR8][R26.64], P4 ;  /* 0x042000001a197fae */ /* 0x0003e4000a1a1008 */
[----:B-1----:R-:W-:Y:S01]  /*26420*/  IMAD.MOV.U32 R26, RZ, RZ, R37 ;  /* 0x000000ffff1a7224 */ /* 0x002fe200078e0025 */
[----:B------:R-:W-:Y:S01]  /*26430*/  IADD3 R50, P0, PT, R50, R245, RZ ;  /* 0x000000f532327210 */ /* 0x000fe20007f1e0ff */
[----:B------:R-:W-:-:S04]  /*26440*/  IMAD.X R38, R38, 0x1, R244, P1 ;  /* 0x0000000126267824 */ /* 0x000fc800008e06f4 */
[----:B------:R-:W-:Y:S04]  /*26450*/  STL [R1+0xce8], R50 ;  /* 0x000ce83201007387 */ /* 0x000fe80000100800 */
[----:B------:R1:W-:Y:S01]  /*26460*/  STL [R1+0xcdc], R38 ;  /* 0x000cdc2601007387 */ /* 0x0003e20000100800 */
[----:B------:R-:W-:-:S03]  /*26470*/  IMAD.MOV.U32 R27, RZ, RZ, R38 ;  /* 0x000000ffff1b7224 */ /* 0x000fc600078e0026 */
[----:B------:R-:W2:Y:S04]  /*26480*/  LDL.LU R37, [R1+0xd0c] ;  /* 0x000d0c0001257983 */ /* 0x000ea80000300800 */
[----:B------:R1:W-:Y:S01]  /*26490*/  LDGSTS.E [R25+0x4600], desc[UR8][R26.64], P4 ;  /* 0x046000001a197fae */ /* 0x0003e2000a1a1008 */
[----:B----4-:R-:W-:Y:S01]  /*264a0*/  IMAD.X R52, R52, 0x1, R244, P0 ;  /* 0x0000000134347824 */ /* 0x010fe200000e06f4 */
[----:B---3--:R-:W-:-:S05]  /*264b0*/  IADD3 R39, P1, PT, R39, R245, RZ ;  /* 0x000000f527277210 */ /* 0x008fca0007f3e0ff */
[----:B------:R-:W-:Y:S04]  /*264c0*/  STL [R1+0xcf0], R39 ;  /* 0x000cf02701007387 */ /* 0x000fe80000100800 */
[----:B------:R3:W-:Y:S01]  /*264d0*/  STL [R1+0xce4], R52 ;  /* 0x000ce43401007387 */ /* 0x0007e20000100800 */
[----:B------:R-:W-:-:S03]  /*264e0*/  IADD3.X R51, PT, PT, R51, R244, RZ, P1, !PT ;  /* 0x000000f433337210 */ /* 0x000fc60000ffe4ff */
[----:B-1----:R-:W4:Y:S04]  /*264f0*/  LDL.LU R38, [R1+0xd20] ;  /* 0x000d200001267983 */ /* 0x002f280000300800 */
[----:B------:R-:W4:Y:S01]  /*26500*/  LDL.LU R54, [R1+0xd14] ;  /* 0x000d140001367983 */ /* 0x000f220000300800 */
[----:B------:R-:W-:Y:S01]  /*26510*/  IMAD.MOV.U32 R26, RZ, RZ, R50 ;  /* 0x000000ffff1a7224 */ /* 0x000fe200078e0032 */
[----:B------:R-:W-:Y:S01]  /*26520*/  IADD3 R33, P0, PT, R33, R245, RZ ;  /* 0x000000f521217210 */ /* 0x000fe20007f1e0ff */
[----:B------:R-:W-:-:S04]  /*26530*/  IMAD.MOV.U32 R27, RZ, RZ, R52 ;  /* 0x000000ffff1b7224 */ /* 0x000fc800078e0034 */
[----:B------:R-:W-:Y:S01]  /*26540*/  STL [R1+0xcf8], R33 ;  /* 0x000cf82101007387 */ /* 0x000fe20000100800 */
[----:B--2---:R-:W-:-:S03]  /*26550*/  IMAD.X R49, R49, 0x1, R244, P0 ;  /* 0x0000000131317824 */ /* 0x004fc600000e06f4 */
[----:B------:R1:W-:Y:S04]  /*26560*/  STL [R1+0xcec], R51 ;  /* 0x000cec3301007387 */ /* 0x0003e80000100800 */
[----:B------:R-:W2:Y:S04]  /*26570*/  LDL.LU R50, [R1+0xd28] ;  /* 0x000d280001327983 */ /* 0x000ea80000300800 */
[----:B---3--:R-:W3:Y:S01]  /*26580*/  LDL.LU R52, [R1+0xd1c] ;  /* 0x000d1c0001347983 */ /* 0x008ee20000300800 */
[----:B------:R-:W-:-:S03]  /*26590*/  IADD3 R35, P1, PT, R35, R245, RZ ;  /* 0x000000f523237210 */ /* 0x000fc60007f3e0ff */
[----:B------:R1:W-:Y:S04]  /*265a0*/  LDGSTS.E [R25+0x4a00], desc[UR8][R26.64], P4 ;  /* 0x04a000001a197fae */ /* 0x0003e8000a1a1008 */
[----:B------:R-:W-:Y:S04]  /*265b0*/  STL [R1+0xd00], R35 ;  /* 0x000d002301007387 */ /* 0x000fe80000100800 */
[----:B------:R-:W-:Y:S01]  /*265c0*/  STL [R1+0xcf4], R49 ;  /* 0x000cf43101007387 */ /* 0x000fe20000100800 */
[----:B-1----:R-:W-:Y:S01]  /*265d0*/  IMAD.MOV.U32 R26, RZ, RZ, R39 ;  /* 0x000000ffff1a7224 */ /* 0x002fe200078e0027 */
[----:B------:R-:W-:-:S02]  /*265e0*/  MOV R27, R51 ;  /* 0x00000033001b7202 */ /* 0x000fc40000000f00 */
[----:B------:R-:W3:Y:S04]  /*265f0*/  LDL.LU R39, [R1+0xd30] ;  /* 0x000d300001277983 */ /* 0x000ee80000300800 */
[----:B------:R-:W3:Y:S01]  /*26600*/  LDL.LU R51, [R1+0xd24] ;  /* 0x000d240001337983 */ /* 0x000ee20000300800 */
[----:B------:R-:W-:-:S03]  /*26610*/  IMAD.X R48, R48, 0x1, R244, P1 ;  /* 0x0000000130307824 */ /* 0x000fc600008e06f4 */
[----:B------:R1:W-:Y:S01]  /*26620*/  LDGSTS.E [R25+0x4e00], desc[UR8][R26.64], P4 ;  /* 0x04e000001a197fae */ /* 0x0003e2000a1a1008 */
[----:B------:R-:W-:Y:S01]  /*26630*/  IADD3 R24, P0, PT, R24, R245, RZ ;  /* 0x000000f518187210 */ /* 0x000fe20007f1e0ff */
[----:B-1----:R-:W-:Y:S02]  /*26640*/  IMAD.MOV.U32 R26, RZ, RZ, R33 ;  /* 0x000000ffff1a7224 */ /* 0x002fe400078e0021 */
[----:B------:R-:W-:Y:S02]  /*26650*/  IMAD.MOV.U32 R27, RZ, RZ, R49 ;  /* 0x000000ffff1b7224 */ /* 0x000fe400078e0031 */
[----:B------:R-:W-:Y:S01]  /*26660*/  STL [R1+0xd08], R24 ;  /* 0x000d081801007387 */ /* 0x000fe20000100800 */
[----:B------:R-:W-:-:S03]  /*26670*/  IMAD.X R36, R36, 0x1, R244, P0 ;  /* 0x0000000124247824 */ /* 0x000fc600000e06f4 */
[----:B------:R1:W-:Y:S04]  /*26680*/  STL [R1+0xcfc], R48 ;  /* 0x000cfc3001007387 */ /* 0x0003e80000100800 */
[----:B------:R1:W-:Y:S04]  /*26690*/  LDGSTS.E [R25+0x5200], desc[UR8][R26.64], P4 ;  /* 0x052000001a197fae */ /* 0x0003e8000a1a1008 */
[----:B------:R-:W3:Y:S01]  /*266a0*/  LDL.LU R33, [R1+0xd38] ;  /* 0x000d380001217983 */ /* 0x000ee20000300800 */
[----:B------:R-:W-:Y:S01]  /*266b0*/  IADD3 R34, P1, PT, R34, R245, RZ ;  /* 0x000000f522227210 */ /* 0x000fe20007f3e0ff */
[----:B-1----:R-:W-:-:S02]  /*266c0*/  IMAD.MOV.U32 R27, RZ, RZ, R48 ;  /* 0x000000ffff1b7224 */ /* 0x002fc400078e0030 */
[----:B------:R-:W3:Y:S01]  /*266d0*/  LDL.LU R48, [R1+0xd2c] ;  /* 0x000d2c0001307983 */ /* 0x000ee20000300800 */
[----:B------:R-:W-:-:S03]  /*266e0*/  MOV R26, R35 ;  /* 0x00000023001a7202 */ /* 0x000fc60000000f00 */
[----:B------:R-:W-:Y:S04]  /*266f0*/  STL [R1+0xd10], R34 ;  /* 0x000d102201007387 */ /* 0x000fe80000100800 */
[----:B------:R1:W-:Y:S04]  /*26700*/  STL [R1+0xd04], R36 ;  /* 0x000d042401007387 */ /* 0x0003e80000100800 */
[----:B------:R-:W3:Y:S01]  /*26710*/  LDL.LU R49, [R1+0xd34] ;  /* 0x000d340001317983 */ /* 0x000ee20000300800 */
[----:B------:R-:W-:-:S03]  /*26720*/  IADD3 R53, P0, PT, R53, R245, RZ ;  /* 0x000000f535357210 */ /* 0x000fc60007f1e0ff */
[----:B------:R-:W3:Y:S04]  /*26730*/  LDL.LU R35, [R1+0xd40] ;  /* 0x000d400001237983 */ /* 0x000ee80000300800 */
[----:B------:R1:W-:Y:S02]  /*26740*/  LDGSTS.E [R25+0x5600], desc[UR8][R26.64], P4 ;  /* 0x056000001a197fae */ /* 0x0003e4000a1a1008 */
[----:B-1----:R-:W-:Y:S02]  /*26750*/  IMAD.MOV.U32 R26, RZ, RZ, R24 ;  /* 0x000000ffff1a7224 */ /* 0x002fe400078e0018 */
[----:B------:R-:W-:Y:S02]  /*26760*/  IMAD.MOV.U32 R27, RZ, RZ, R36 ;  /* 0x000000ffff1b7224 */ /* 0x000fe400078e0024 */
[----:B------:R-:W3:Y:S04]  /*26770*/  LDL.LU R36, [R1+0xd3c] ;  /* 0x000d3c0001247983 */ /* 0x000ee80000300800 */
[----:B------:R-:W-:Y:S04]  /*26780*/  STL [R1+0xd18], R53 ;  /* 0x000d183501007387 */ /* 0x000fe80000100800 */
[----:B------:R1:W-:Y:S02]  /*26790*/  LDGSTS.E [R25+0x5a00], desc[UR8][R26.64], P4 ;  /* 0x05a000001a197fae */ /* 0x0003e4000a1a1008 */
[----:B-1----:R-:W-:-:S02]  /*267a0*/  IMAD.MOV.U32 R26, RZ, RZ, R34 ;  /* 0x000000ffff1a7224 */ /* 0x002fc400078e0022 */
[----:B------:R-:W-:-:S05]  /*267b0*/  IMAD.X R37, R37, 0x1, R244, P1 ;  /* 0x0000000125257824 */ /* 0x000fca00008e06f4 */
[----:B------:R1:W-:Y:S01]  /*267c0*/  STL [R1+0xd0c], R37 ;  /* 0x000d0c2501007387 */ /* 0x0003e20000100800 */
[----:B------:R-:W-:-:S03]  /*267d0*/  IMAD.MOV.U32 R27, RZ, RZ, R37 ;  /* 0x000000ffff1b7224 */ /* 0x000fc600078e0025 */
[----:B------:R-:W3:Y:S04]  /*267e0*/  LDL.LU R24, [R1+0xd48] ;  /* 0x000d480001187983 */ /* 0x000ee80000300800 */
[----:B------:R-:W3:Y:S04]  /*267f0*/  LDL.LU R34, [R1+0xd44] ;  /* 0x000d440001227983 */ /* 0x000ee80000300800 */
[----:B------:R1:W-:Y:S01]  /*26800*/  LDGSTS.E [R25+0x5e00], desc[UR8][R26.64], P4 ;  /* 0x05e000001a197fae */ /* 0x0003e2000a1a1008 */
[----:B----4-:R-:W-:Y:S02]  /*26810*/  IADD3 R38, P1, PT, R38, R245, RZ ;  /* 0x000000f526267210 */ /* 0x010fe40007f3e0ff */
[----:B------:R-:W-:-:S03]  /*26820*/  IADD3.X R54, PT, PT, R54, R244, RZ, P0, !PT ;  /* 0x000000f436367210 */ /* 0x000fc600007fe4ff */
[----:B------:R-:W-:Y:S04]  /*26830*/  STL [R1+0xd20], R38 ;  /* 0x000d202601007387 */ /* 0x000fe80000100800 */
[----:B------:R4:W-:Y:S04]  /*26840*/  STL [R1+0xd14], R54 ;  /* 0x000d143601007387 */ /* 0x0009e80000100800 */
[----:B-1----:R-:W3:Y:S01]  /*26850*/  LDL.LU R37, [R1+0xc50] ;  /* 0x000c500001257983 */ /* 0x002ee20000300800 */
[----:B------:R-:W-:Y:S01]  /*26860*/  IMAD.MOV.U32 R26, RZ, RZ, R53 ;  /* 0x000000ffff1a7224 */ /* 0x000fe200078e0035 */
[----:B------:R-:W-:-:S02]  /*26870*/  MOV R27, R54 ;  /* 0x00000036001b7202 */ /* 0x000fc40000000f00 */
[----:B------:R-:W3:Y:S04]  /*26880*/  LDL.LU R55, [R1+0xc4c] ;  /* 0x000c4c0001377983 */ /* 0x000ee80000300800 */
[----:B------:R1:W-:Y:S01]  /*26890*/  LDGSTS.E [R25+0x6200], desc[UR8][R26.64], P4 ;  /* 0x062000001a197fae */ /* 0x0003e2000a1a1008 */
[----:B--2---:R-:W-:Y:S01]  /*268a0*/  IADD3 R50, P0, PT, R50, R245, RZ ;  /* 0x000000f532327210 */ /* 0x004fe20007f1e0ff */
[----:B---3--:R-:W-:-:S04]  /*268b0*/  IMAD.X R52, R52, 0x1, R244, P1 ;  /* 0x0000000134347824 */ /* 0x008fc800008e06f4 */
[----:B------:R2:W-:Y:S04]  /*268c0*/  STL [R1+0xd28], R50 ;  /* 0x000d283201007387 */ /* 0x0005e80000100800 */
[----:B------:R-:W-:Y:S04]  /*268d0*/  STL [R1+0xd1c], R52 ;  /* 0x000d1c3401007387 */ /* 0x000fe80000100800 */
[----:B------:R-:W3:Y:S01]  /*268e0*/  LDL.LU R53, [R1+0xb58] ;  /* 0x000b580001357983 */ /* 0x000ee20000300800 */
[----:B-1----:R-:W-:-:S03]  /*268f0*/  IMAD.MOV.U32 R26, RZ, RZ, R38 ;  /* 0x000000ffff1a7224 */ /* 0x002fc600078e0026 */
[----:B----4-:R-:W4:Y:S01]  /*26900*/  LDL.LU R54, [R1+0xb54] ;  /* 0x000b540001367983 */ /* 0x010f220000300800 */
[----:B------:R-:W-:Y:S01]  /*26910*/  IADD3 R39, P1, PT, R39, R245, RZ ;  /* 0x000000f527277210 */ /* 0x000fe20007f3e0ff */
[----:B------:R-:W-:-:S04]  /*26920*/  IMAD.X R51, R51, 0x1, R244, P0 ;  /* 0x0000000133337824 */ /* 0x000fc800000e06f4 */
[----:B------:R1:W-:Y:S04]  /*26930*/  STL [R1+0xd30], R39 ;  /* 0x000d302701007387 */ /* 0x0003e80000100800 */
[----:B------:R-:W-:Y:S04]  /*26940*/  STL [R1+0xd24], R51 ;  /* 0x000d243301007387 */ /* 0x000fe80000100800 */
[----:B------:R-:W4:Y:S01]  /*26950*/  LDL.LU R38, [R1+0xb60] ;  /* 0x000b600001267983 */ /* 0x000f220000300800 */
[----:B------:R-:W-:-:S05]  /*26960*/  IMAD.MOV.U32 R27, RZ, RZ, R52 ;  /* 0x000000ffff1b7224 */ /* 0x000fca00078e0034 */
[----:B------:R1:W-:Y:S02]  /*26970*/  LDGSTS.E [R25+0x6600], desc[UR8][R26.64], P4 ;  /* 0x066000001a197fae */ /* 0x0003e4000a1a1008 */
[----:B-1----:R-:W-:Y:S01]  /*26980*/  MOV R26, R50 ;  /* 0x00000032001a7202 */ /* 0x002fe20000000f00 */
[----:B------:R-:W-:Y:S01]  /*26990*/  IMAD.MOV.U32 R27, RZ, RZ, R51 ;  /* 0x000000ffff1b7224 */ /* 0x000fe200078e0033 */
[----:B--2---:R-:W2:Y:S01]  /*269a0*/  LDL.LU R50, [R1+0xb68] ;  /* 0x000b680001327983 */ /* 0x004ea20000300800 */
[----:B------:R-:W-:-:S03]  /*269b0*/  IADD3 R33, P0, PT, R33, R245, RZ ;  /* 0x000000f521217210 */ /* 0x000fc60007f1e0ff */
[----:B------:R1:W-:Y:S04]  /*269c0*/  LDGSTS.E [R25+0x6a00], desc[UR8][R26.64], P4 ;  /* 0x06a000001a197fae */ /* 0x0003e8000a1a1008 */
[----:B------:R-:W-:Y:S01]  /*269d0*/  STL [R1+0xd38], R33 ;  /* 0x000d382101007387 */ /* 0x000fe20000100800 */
[----:B------:R-:W-:Y:S02]  /*269e0*/  IMAD.X R48, R48, 0x1, R244, P1 ;  /* 0x0000000130307824 */ /* 0x000fe400008e06f4 */
[----:B-1----:R-:W-:-:S03]  /*269f0*/  IMAD.MOV.U32 R26, RZ, RZ, R39 ;  /* 0x000000ffff1a7224 */ /* 0x002fc600078e0027 */
[----:B------:R1:W-:Y:S04]  /*26a00*/  STL [R1+0xd2c], R48 ;  /* 0x000d2c3001007387 */ /* 0x0003e80000100800 */
[----:B------:R-:W2:Y:S01]  /*26a10*/  LDL.LU R39, [R1+0xb5c] ;  /* 0x000b5c0001277983 */ /* 0x000ea20000300800 */
[----:B------:R-:W-:Y:S01]  /*26a20*/  IMAD.X R49, R49, 0x1, R244, P0 ;  /* 0x0000000131317824 */ /* 0x000fe200000e06f4 */
[----:B------:R-:W-:Y:S01]  /*26a30*/  IADD3 R35, P1, PT, R35, R245, RZ ;  /* 0x000000f523237210 */ /* 0x000fe20007f3e0ff */
[----:B------:R-:W-:-:S04]  /*26a40*/  IMAD.MOV.U32 R27, RZ, RZ, R48 ;  /* 0x000000ffff1b7224 */ /* 0x000fc800078e0030 */
[----:B------:R-:W-:Y:S04]  /*26a50*/  STL [R1+0xd40], R35 ;  /* 0x000d402301007387 */ /* 0x000fe80000100800 */
[----:B------:R-:W-:Y:S04]  /*26a60*/  STL [R1+0xd34], R49 ;  /* 0x000d343101007387 */ /* 0x000fe80000100800 */
[----:B-1----:R-:W2:Y:S04]  /*26a70*/  LDL.LU R48, [R1+0xb70] ;  /* 0x000b700001307983 */ /* 0x002ea80000300800 */
[----:B------:R-:W2:Y:S01]  /*26a80*/  LDL.LU R52, [R1+0xb64] ;  /* 0x000b640001347983 */ /* 0x000ea20000300800 */
[----:B------:R-:W-:-:S03]  /*26a90*/  IADD3.X R36, PT, PT, R36, R244, RZ, P1, !PT ;  /* 0x000000f424247210 */ /* 0x000fc60000ffe4ff */
[----:B------:R1:W-:Y:S02]  /*26aa0*/  LDGSTS.E [R25+0x6e00], desc[UR8][R26.64], P4 ;  /* 0x06e000001a197fae */ /* 0x0003e4000a1a1008 */
[----:B-1----:R-:W-:Y:S02]  /*26ab0*/  IMAD.MOV.U32 R26, RZ, RZ, R33 ;  /* 0x000000ffff1a7224 */ /* 0x002fe400078e0021 */
[----:B------:R-:W-:-:S05]  /*26ac0*/  IMAD.MOV.U32 R27, RZ, RZ, R49 ;  /* 0x000000ffff1b7224 */ /* 0x000fca00078e0031 */
[----:B------:R1:W-:Y:S02]  /*26ad0*/  LDGSTS.E [R25+0x7200], desc[UR8][R26.64], P4 ;  /* 0x072000001a197fae */ /* 0x0003e4000a1a1008 */
[----:B-1----:R-:W-:Y:S01]  /*26ae0*/  MOV R27, R36 ;  /* 0x00000024001b7202 */ /* 0x002fe20000000f00 */
[----:B------:R-:W-:-:S05]  /*26af0*/  IMAD.MOV.U32 R26, RZ, RZ, R35 ;  /* 0x000000ffff1a7224 */ /* 0x000fca00078e0023 */
[----:B------:R1:W-:Y:S01]  /*26b00*/  LDGSTS.E [R25+0x7600], desc[UR8][R26.64], P4 ;  /* 0x076000001a197fae */ /* 0x0003e2000a1a1008 */
[----:B------:R-:W-:-:S05]  /*26b10*/  IADD3 R24, P0, PT, R24, R245, RZ ;  /* 0x000000f518187210 */ /* 0x000fca0007f1e0ff */
[----:B------:R-:W-:Y:S01]  /*26b20*/  STL [R1+0xd48], R24 ;  /* 0x000d481801007387 */ /* 0x000fe20000100800 */
[----:B------:R-:W-:-:S03]  /*26b30*/  IMAD.X R34, R34, 0x1, R244, P0 ;  /* 0x0000000122227824 */ /* 0x000fc600000e06f4 */
[----:B------:R1:W-:Y:S04]  /*26b40*/  STL [R1+0xd3c], R36 ;  /* 0x000d3c2401007387 */ /* 0x0003e80000100800 */
[----:B------:R-:W2:Y:S04]  /*26b50*/  LDL.LU R33, [R1+0xb78] ;  /* 0x000b780001217983 */ /* 0x000ea80000300800 */
[----:B------:R-:W2:Y:S01]  /*26b60*/  LDL.LU R51, [R1+0xb6c] ;  /* 0x000b6c0001337983 */ /* 0x000ea20000300800 */
[----:B------:R-:W-:-:S05]  /*26b70*/  IADD3 R37, P1, PT, R37, R245, RZ ;  /* 0x000000f525257210 */ /* 0x000fca0007f3e0ff */
[----:B------:R3:W-:Y:S04]  /*26b80*/  STL [R1+0xc50], R37 ;  /* 0x000c502501007387 */ /* 0x0007e80000100800 */
[----:B------:R3:W-:Y:S04]  /*26b90*/  STL [R1+0xd44], R34 ;  /* 0x000d442201007387 */ /* 0x0007e80000100800 */
[----:B-1----:R-:W2:Y:S01]  /*26ba0*/  LDL.LU R36, [R1+0xb80] ;  /* 0x000b800001247983 */ /* 0x002ea20000300800 */
[----:B------:R-:W-:-:S03]  /*26bb0*/  IMAD.X R55, R55, 0x1, R244, P1 ;  /* 0x0000000137377824 */ /* 0x000fc600008e06f4 */
[----:B------:R-:W2:Y:S01]  /*26bc0*/  LDL.LU R49, [R1+0xb74] ;  /* 0x000b740001317983 */ /* 0x000ea20000300800 */
[----:B------:R-:W-:Y:S01]  /*26bd0*/  IMAD.MOV.U32 R26, RZ, RZ, R24 ;  /* 0x000000ffff1a7224 */ /* 0x000fe200078e0018 */
[----:B---3--:R-:W-:Y:S01]  /*26be0*/  IADD3 R53, P0, PT, R53, R245, RZ ;  /* 0x000000f535357210 */ /* 0x008fe20007f1e0ff */
[----:B------:R-:W-:-:S03]  /*26bf0*/  IMAD.MOV.U32 R27, RZ, RZ, R34 ;  /* 0x000000ffff1b7224 */ /* 0x000fc600078e0022 */
[----:B----4-:R-:W-:Y:S01]  /*26c00*/  IADD3.X R54, PT, PT, R54, R244, RZ, P0, !PT ;  /* 0x000000f436367210 */ /* 0x010fe200007fe4ff */
[----:B------:R-:W-:Y:S04]  /*26c10*/  STL [R1+0xb58], R53 ;  /* 0x000b583501007387 */ /* 0x000fe80000100800 */
[----:B------:R-:W-:Y:S04]  /*26c20*/  STL [R1+0xc4c], R55 ;  /* 0x000c4c3701007387 */ /* 0x000fe80000100800 */
[----:B------:R-:W3:Y:S04]  /*26c30*/  LDL.LU R35, [R1+0xb88] ;  /* 0x000b880001237983 */ /* 0x000ee80000300800 */
[----:B------:R1:W-:Y:S01]  /*26c40*/  LDGSTS.E [R25+0x7a00], desc[UR8][R26.64], P4 ;  /* 0x07a000001a197fae */ /* 0x0003e2000a1a1008 */
[----:B------:R-:W-:-:S05]  /*26c50*/  IADD3 R38, P1, PT, R38, R245, RZ ;  /* 0x000000f526267210 */ /* 0x000fca0007f3e0ff */
[----:B------:R-:W-:Y:S01]  /*26c60*/  STL [R1+0xb60], R38 ;  /* 0x000b602601007387 */ /* 0x000fe20000100800 */
[----:B-1----:R-:W-:-:S03]  /*26c70*/  IMAD.MOV.U32 R26, RZ, RZ, R37 ;  /* 0x000000ffff1a7224 */ /* 0x002fc600078e0025 */
[----:B------:R1:W-:Y:S04]  /*26c80*/  STL [R1+0xb54], R54 ;  /* 0x000b543601007387 */ /* 0x0003e80000100800 */
[----:B------:R-:W4:Y:S01]  /*26c90*/  LDL.LU R37, [R1+0xb7c] ;  /* 0x000b7c0001257983 */ /* 0x000f220000300800 */
[----:B------:R-:W-:Y:S01]  /*26ca0*/  SHF.R.S32.HI R34, RZ, 0x5, R109 ;  /* 0x00000005ff227819 */ /* 0x000fe2000001146d */
[----:B------:R-:W-:Y:S02]  /*26cb0*/  IMAD.SHL.U32 R24, R58, 0x4, RZ ;  /* 0x000000043a187824 */ /* 0x000fe400078e00ff */
[----:B------:R-:W-:Y:S01]  /*26cc0*/  IMAD.MOV.U32 R27, RZ, RZ, R55 ;  /* 0x000000ffff1b7224 */ /* 0x000fe200078e0037 */
[----:B------:R-:W-:-:S04]  /*26cd0*/  SGXT R34, R34, 0x1 ;  /* 0x000000012222781a */ /* 0x000fc80000000200 */
[----:B------:R-:W-:Y:S01]  /*26ce0*/  LOP3.LUT R24, R24, 0x90, R34, 0x78, !PT ;  /* 0x0000009018187812 */ /* 0x000fe200078e7822 */
[----:B------:R1:W-:Y:S04]  /*26cf0*/  LDGSTS.E [R25+0x7e00], desc[UR8][R26.64], P4 ;  /* 0x07e000001a197fae */ /* 0x0003e8000a1a1008 */
[----:B------:R-:W4:Y:S01]  /*26d00*/  LDL.LU R34, [R1+0xb90] ;  /* 0x000b900001227983 */ /* 0x000f220000300800 */
[----:B-1----:R-:W-:-:S03]  /*26d10*/  IMAD.MOV.U32 R27, RZ, RZ, R54 ;  /* 0x000000ffff1b7224 */ /* 0x002fc600078e0036 */
[----:B------:R-:W4:Y:S01]  /*26d20*/  LDL.LU R54, [R1+0xb84] ;  /* 0x000b840001367983 */ /* 0x000f220000300800 */
[----:B------:R-:W-:Y:S02]  /*26d30*/  LOP3.LUT R24, R24, 0x60, RZ, 0x3c, !PT ;  /* 0x0000006018187812 */ /* 0x000fe400078e3cff */
[----:B--2---:R-:W-:Y:S02]  /*26d40*/  IADD3 R50, P0, PT, R50, R245, RZ ;  /* 0x000000f532327210 */ /* 0x004fe40007f1e0ff */
[----:B------:R-:W-:Y:S01]  /*26d50*/  MOV R26, R53 ;  /* 0x00000035001a7202 */ /* 0x000fe20000000f00 */
[----:B------:R-:W-:Y:S02]  /*26d60*/  VIADD R24, R24, UR7 ;  /* 0x0000000718187c36 */ /* 0x000fe40008000000 */
[----:B------:R-:W-:Y:S01]  /*26d70*/  IMAD.X R39, R39, 0x1, R244, P1 ;  /* 0x0000000127277824 */ /* 0x000fe200008e06f4 */
[----:B------:R-:W-:Y:S04]  /*26d80*/  STL [R1+0xb68], R50 ;  /* 0x000b683201007387 */ /* 0x000fe80000100800 */
[----:B------:R1:W-:Y:S04]  /*26d90*/  STL [R1+0xb5c], R39 ;  /* 0x000b5c2701007387 */ /* 0x0003e80000100800 */
[----:B------:R2:W-:Y:S04]  /*26da0*/  LDGSTS.E [R24+0x300], desc[UR8][R26.64], P4 ;  /* 0x003000001a187fae */ /* 0x0005e8000a1a1008 */
[----:B------:R-:W4:Y:S01]  /*26db0*/  LDL.LU R25, [R1+0xb98] ;  /* 0x000b980001197983 */ /* 0x000f220000300800 */
[----:B------:R-:W-:Y:S01]  /*26dc0*/  IADD3 R48, P1, PT, R48, R245, RZ ;  /* 0x000000f530307210 */ /* 0x000fe20007f3e0ff */
[----:B--2---:R-:W-:-:S02]  /*26dd0*/  IMAD.MOV.U32 R27, RZ, RZ, R39 ;  /* 0x000000ffff1b7224 */ /* 0x004fc400078e0027 */
[----:B-1----:R-:W2:Y:S01]  /*26de0*/  LDL.LU R39, [R1+0xb8c] ;  /* 0x000b8c0001277983 */ /* 0x002ea20000300800 */
[----:B------:R-:W-:Y:S02]  /*26df0*/  IMAD.X R52, R52, 0x1, R244, P0 ;  /* 0x0000000134347824 */ /* 0x000fe400000e06f4 */
[----:B------:R-:W-:Y:S01]  /*26e00*/  IMAD.MOV.U32 R26, RZ, RZ, R38 ;  /* 0x000000ffff1a7224 */ /* 0x000fe200078e0026 */
[----:B------:R-:W-:Y:S04]  /*26e10*/  STL [R1+0xb70], R48 ;  /* 0x000b703001007387 */ /* 0x000fe80000100800 */
[----:B------:R1:W-:Y:S04]  /*26e20*/  STL [R1+0xb64], R52 ;  /* 0x000b643401007387 */ /* 0x0003e80000100800 */
[----:B------:R-:W2:Y:S04]  /*26e30*/  LDL.LU R53, [R1+0xb94] ;  /* 0x000b940001357983 */ /* 0x000ea80000300800 */
[----:B------:R-:W2:Y:S04]  /*26e40*/  LDL.LU R38, [R1+0xba0] ;  /* 0x000ba00001267983 */ /* 0x000ea80000300800 */
[----:B------:R1:W-:Y:S02]  /*26e50*/  LDGSTS.E [R24+0x700], desc[UR8][R26.64], P4 ;  /* 0x007000001a187fae */ /* 0x0003e4000a1a1008 */
[----:B-1----:R-:W-:-:S02]  /*26e60*/  IMAD.MOV.U32 R26, RZ, RZ, R50 ;  /* 0x000000ffff1a7224 */ /* 0x002fc400078e0032 */
[----:B------:R-:W-:Y:S02]  /*26e70*/  IMAD.MOV.U32 R27, RZ, RZ, R52 ;  /* 0x000000ffff1b7224 */ /* 0x000fe400078e0034 */
[----:B------:R-:W2:Y:S04]  /*26e80*/  LDL.LU R52, [R1+0xb9c] ;  /* 0x000b9c0001347983 */ /* 0x000ea80000300800 */
[----:B------:R1:W-:Y:S02]  /*26e90*/  LDGSTS.E [R24+0xb00], desc[UR8][R26.64], P4 ;  /* 0x00b000001a187fae */ /* 0x0003e4000a1a1008 */
[----:B-1----:R-:W-:Y:S01]  /*26ea0*/  IMAD.MOV.U32 R26, RZ, RZ, R48 ;  /* 0x000000ffff1a7224 */ /* 0x002fe200078e0030 */
[----:B------:R-:W-:Y:S02]  /*26eb0*/  IADD3 R33, P0, PT, R33, R245, RZ ;  /* 0x000000f521217210 */ /* 0x000fe40007f1e0ff */
[----:B------:R-:W-:-:S03]  /*26ec0*/  IADD3.X R51, PT, PT, R51, R244, RZ, P1, !PT ;  /* 0x000000f433337210 */ /* 0x000fc60000ffe4ff */
[----:B------:R-:W-:Y:S01]  /*26ed0*/  STL [R1+0xb78], R33 ;  /* 0x000b782101007387 */ /* 0x000fe20000100800 */
[----:B------:R-:W-:-:S03]  /*26ee0*/  MOV R27, R51 ;  /* 0x00000033001b7202 */ /* 0x000fc60000000f00 */
[----:B------:R1:W-:Y:S04]  /*26ef0*/  STL [R1+0xb6c], R51 ;  /* 0x000b6c3301007387 */ /* 0x0003e80000100800 */
[----:B------:R-:W2:Y:S04]  /*26f00*/  LDL.LU R50, [R1+0xba8] ;  /* 0x000ba80001327983 */ /* 0x000ea80000300800 */
[----:B------:R1:W-:Y:S04]  /*26f10*/  LDGSTS.E [R24+0xf00], desc[UR8][R26.64], P4 ;  /* 0x00f000001a187fae */ /* 0x0003e8000a1a1008 */
[----:B-1----:R-:W2:Y:S01]  /*26f20*/  LDL.LU R51, [R1+0xba4] ;  /* 0x000ba40001337983 */ /* 0x002ea20000300800 */
[----:B------:R-:W-:Y:S01]  /*26f30*/  IADD3 R36, P1, PT, R36, R245, RZ ;  /* 0x000000f524247210 */ /* 0x000fe20007f3e0ff */
[----:B------:R-:W-:-:S04]  /*26f40*/  IMAD.X R49, R49, 0x1, R244, P0 ;  /* 0x0000000131317824 */ /* 0x000fc800000e06f4 */
[----:B------:R-:W-:Y:S04]  /*26f50*/  STL [R1+0xb80], R36 ;  /* 0x000b802401007387 */ /* 0x000fe80000100800 */
[----:B------:R1:W-:Y:S04]  /*26f60*/  STL [R1+0xb74], R49 ;  /* 0x000b743101007387 */ /* 0x0003e80000100800 */
[----:B------:R-:W2:Y:S01]  /*26f70*/  LDL.LU R48, [R1+0xbb0] ;  /* 0x000bb00001307983 */ /* 0x000ea20000300800 */
[----:B------:R-:W-:Y:S02]  /*26f80*/  IMAD.MOV.U32 R27, RZ, RZ, R49 ;  /* 0x000000ffff1b7224 */ /* 0x000fe400078e0031 */
[----:B------:R-:W-:Y:S01]  /*26f90*/  IMAD.MOV.U32 R26, RZ, RZ, R33 ;  /* 0x000000ffff1a7224 */ /* 0x000fe200078e0021 */
[----:B-1----:R-:W2:Y:S01]  /*26fa0*/  LDL.LU R49, [R1+0xbac] ;  /* 0x000bac0001317983 */ /* 0x002ea20000300800 */
[----:B---3--:R-:W-:-:S03]  /*26fb0*/  IADD3 R35, P0, PT, R35, R245, RZ ;  /* 0x000000f523237210 */ /* 0x008fc60007f1e0ff */
[----:B------:R1:W-:Y:S04]  /*26fc0*/  LDGSTS.E [R24+0x1300], desc[UR8][R26.64], P4 ;  /* 0x013000001a187fae */ /* 0x0003e8000a1a1008 */
[----:B------:R-:W-:Y:S01]  /*26fd0*/  STL [R1+0xb88], R35 ;  /* 0x000b882301007387 */ /* 0x000fe20000100800 */
[----:B----4-:R-:W-:-:S05]  /*26fe0*/  IMAD.X R37, R37, 0x1, R244, P1 ;  /* 0x0000000125257824 */ /* 0x010fca00008e06f4 */
[----:B------:R3:W-:Y:S04]  /*26ff0*/  STL [R1+0xb7c], R37 ;  /* 0x000b7c2501007387 */ /* 0x0007e80000100800 */
[----:B------:R-:W4:Y:S01]  /*27000*/  LDL.LU R33, [R1+0xbb8] ;  /* 0x000bb80001217983 */ /* 0x000f220000300800 */
[----:B-1----:R-:W-:Y:S01]  /*27010*/  IMAD.MOV.U32 R27, RZ, RZ, R37 ;  /* 0x000000ffff1b7224 */ /* 0x002fe200078e0025 */
[----:B------:R-:W-:Y:S02]  /*27020*/  IADD3 R34, P1, PT, R34, R245, RZ ;  /* 0x000000f522227210 */ /* 0x000fe40007f3e0ff */
[----:B---3--:R-:W3:Y:S01]  /*27030*/  LDL.LU R37, [R1+0xbb4] ;  /* 0x000bb40001257983 */ /* 0x008ee20000300800 */
[----:B------:R-:W-:-:S03]  /*27040*/  MOV R26, R36 ;  /* 0x00000024001a7202 */ /* 0x000fc60000000f00 */
[----:B------:R-:W-:Y:S04]  /*27050*/  STL [R1+0xb90], R34 ;  /* 0x000b902201007387 */ /* 0x000fe80000100800 */
[----:B------:R1:W-:Y:S01]  /*27060*/  LDGSTS.E [R24+0x1700], desc[UR8][R26.64], P4 ;  /* 0x017000001a187fae */ /* 0x0003e2000a1a1008 */
[----:B------:R-:W-:-:S05]  /*27070*/  IMAD.X R54, R54, 0x1, R244, P0 ;  /* 0x0000000136367824 */ /* 0x000fca00000e06f4 */
[----:B------:R-:W-:Y:S04]  /*27080*/  STL [R1+0xb84], R54 ;  /* 0x000b843601007387 */ /* 0x000fe80000100800 */
[----:B------:R-:W3:Y:S01]  /*27090*/  LDL.LU R36, [R1+0xbc0] ;  /* 0x000bc00001247983 */ /* 0x000ee20000300800 */
[----:B-1----:R-:W-:Y:S02]  /*270a0*/  IMAD.MOV.U32 R26, RZ, RZ, R35 ;  /* 0x000000ffff1a7224 */ /* 0x002fe400078e0023 */
[----:B------:R-:W-:Y:S01]  /*270b0*/  IMAD.MOV.U32 R27, RZ, RZ, R54 ;  /* 0x000000ffff1b7224 */ /* 0x000fe200078e0036 */
[----:B------:R-:W3:Y:S04]  /*270c0*/  LDL.LU R35, [R1+0xbc8] ;  /* 0x000bc80001237983 */ /* 0x000ee80000300800 */
[----:B------:R1:W-:Y:S01]  /*270d0*/  LDGSTS.E [R24+0x1b00], desc[UR8][R26.64], P4 ;  /* 0x01b000001a187fae */ /* 0x0003e2000a1a1008 */
[----:B------:R-:W-:-:S05]  /*270e0*/  IADD3 R25, P0, PT, R25, R245, RZ ;  /* 0x000000f519197210 */ /* 0x000fca0007f1e0ff */
[----:B------:R-:W-:Y:S01]  /*270f0*/  STL [R1+0xb98], R25 ;  /* 0x000b981901007387 */ /* 0x000fe20000100800 */
[----:B--2---:R-:W-:-:S04]  /*27100*/  IMAD.X R39, R39, 0x1, R244, P1 ;  /* 0x0000000127277824 */ /* 0x004fc800008e06f4 */
[----:B-1----:R-:W-:Y:S01]  /*27110*/  IMAD.MOV.U32 R27, RZ, RZ, R39 ;  /* 0x000000ffff1b7224 */ /* 0x002fe200078e0027 */
[----:B------:R1:W-:Y:S01]  /*27120*/  STL [R1+0xb8c], R39 ;  /* 0x000b8c2701007387 */ /* 0x0003e20000100800 */
[----:B------:R-:W-:-:S05]  /*27130*/  IMAD.MOV.U32 R26, RZ, RZ, R34 ;  /* 0x000000ffff1a7224 */ /* 0x000fca00078e0022 */
[----:B------:R2:W-:Y:S01]  /*27140*/  LDGSTS.E [R24+0x1f00], desc[UR8][R26.64], P4 ;  /* 0x01f000001a187fae */ /* 0x0005e2000a1a1008 */
[----:B------:R-:W-:-:S03]  /*27150*/  IADD3.X R53, PT, PT, R53, R244, RZ, P0, !PT ;  /* 0x000000f435357210 */ /* 0x000fc600007fe4ff */
[----:B-1----:R-:W3:Y:S01]  /*27160*/  LDL.LU R39, [R1+0xbbc] ;  /* 0x000bbc0001277983 */ /* 0x002ee20000300800 */
[----:B------:R-:W-:-:S05]  /*27170*/  IADD3 R38, P1, PT, R38, R245, RZ ;  /* 0x000000f526267210 */ /* 0x000fca0007f3e0ff */
[----:B------:R1:W-:Y:S04]  /*27180*/  STL [R1+0xba0], R38 ;  /* 0x000ba02601007387 */ /* 0x0003e80000100800 */
[----:B------:R-:W-:Y:S01]  /*27190*/  STL [R1+0xb94], R53 ;  /* 0x000b943501007387 */ /* 0x000fe20000100800 */
[----:B--2---:R-:W-:-:S03]  /*271a0*/  IMAD.MOV.U32 R26, RZ, RZ, R25 ;  /* 0x000000ffff1a7224 */ /* 0x004fc600078e0019 */
[----:B------:R-:W2:Y:S01]  /*271b0*/  LDL.LU R34, [R1+0xbd0] ;  /* 0x000bd00001227983 */ /* 0x000ea20000300800 */
[----:B------:R-:W-:-:S03]  /*271c0*/  MOV R27, R53 ;  /* 0x00000035001b7202 */ /* 0x000fc60000000f00 */
[----:B------:R-:W2:Y:S01]  /*271d0*/  LDL.LU R55, [R1+0xbc4] ;  /* 0x000bc40001377983 */ /* 0x000ea20000300800 */
[----:B------:R-:W-:-:S03]  /*271e0*/  IMAD.X R52, R52, 0x1, R244, P1 ;  /* 0x0000000134347824 */ /* 0x000fc600008e06f4 */
[----:B------:R1:W-:Y:S02]  /*271f0*/  LDGSTS.E [R24+0x2300], desc[UR8][R26.64], P4 ;  /* 0x023000001a187fae */ /* 0x0003e4000a1a1008 */
[----:B-1----:R-:W-:Y:S02]  /*27200*/  IMAD.MOV.U32 R26, RZ, RZ, R38 ;  /* 0x000000ffff1a7224 */ /* 0x002fe400078e0026 */
        /* <DEDUP_REMOVED lines=11> */
[----:B-1----:R-:W2:Y:S04]  /*272c0*/  LDL.LU R52, [R1+0xbe0] ;  /* 0x000be00001347983 */ /* 0x002ea80000300800 */
[----:B------:R-:W2:Y:S01]  /*272d0*/  LDL.LU R54, [R1+0xbd4] ;  /* 0x000bd40001367983 */ /* 0x000ea20000300800 */
[----:B------:R-:W-:Y:S01]  /*272e0*/  IMAD.X R49, R49, 0x1, R244, P1 ;  /* 0x0000000131317824 */ /* 0x000fe200008e06f4 */
[----:B------:R-:W-:-:S02]  /*272f0*/  MOV R26, R50 ;  /* 0x00000032001a7202 */ /* 0x000fc40000000f00 */
[----:B----4-:R-:W-:-:S05]  /*27300*/  IADD3 R33, P0, PT, R33, R245, RZ ;  /* 0x000000f521217210 */ /* 0x010fca0007f1e0ff */
[----:B------:R-:W-:Y:S04]  /*27310*/  STL [R1+0xbb8], R33 ;  /* 0x000bb82101007387 */ /* 0x000fe80000100800 */
[----:B------:R1:W-:Y:S04]  /*27320*/  STL [R1+0xbac], R49 ;  /* 0x000bac3101007387 */ /* 0x0003e80000100800 */
[----:B------:R-:W4:Y:S04]  /*27330*/  LDL.LU R50, [R1+0xbe8] ;  /* 0x000be80001327983 */ /* 0x000f280000300800 */
[----:B------:R-:W4:Y:S01]  /*27340*/  LDL.LU R53, [R1+0xbdc] ;  /* 0x000bdc0001357983 */ /* 0x000f220000300800 */
[----:B------:R-:W-:-:S02]  /*27350*/  IMAD.MOV.U32 R27, RZ, RZ, R51 ;  /* 0x000000ffff1b7224 */ /* 0x000fc400078e0033 */
[----:B---3--:R-:W-:-:S03]  /*27360*/  IMAD.X R37, R37, 0x1, R244, P0 ;  /* 0x0000000125257824 */ /* 0x008fc600000e06f4 */
[----:B------:R3:W-:Y:S01]  /*27370*/  LDGSTS.E [R24+0x2b00], desc[UR8][R26.64], P4 ;  /* 0x02b000001a187fae */ /* 0x0007e2000a1a1008 */
[----:B------:R-:W-:-:S05]  /*27380*/  IADD3 R36, P1, PT, R36, R245, RZ ;  /* 0x000000f524247210 */ /* 0x000fca0007f3e0ff */
[----:B------:R-:W-:Y:S04]  /*27390*/  STL [R1+0xbc0], R36 ;  /* 0x000bc02401007387 */ /* 0x000fe80000100800 */
[----:B------:R1:W-:Y:S01]  /*273a0*/  STL [R1+0xbb4], R37 ;  /* 0x000bb42501007387 */ /* 0x0003e20000100800 */
[----:B---3--:R-:W-:-:S03]  /*273b0*/  IMAD.MOV.U32 R26, RZ, RZ, R48 ;  /* 0x000000ffff1a7224 */ /* 0x008fc600078e0030 */
[----:B------:R-:W3:Y:S04]  /*273c0*/  LDL.LU R51, [R1+0xbe4] ;  /* 0x000be40001337983 */ /* 0x000ee80000300800 */
[----:B------:R-:W3:Y:S01]  /*273d0*/  LDL.LU R48, [R1+0xbf0] ;  /* 0x000bf00001307983 */ /* 0x000ee20000300800 */
[----:B------:R-:W-:Y:S01]  /*273e0*/  IMAD.MOV.U32 R27, RZ, RZ, R49 ;  /* 0x000000ffff1b7224 */ /* 0x000fe200078e0031 */
[----:B------:R-:W-:Y:S02]  /*273f0*/  IADD3 R35, P0, PT, R35, R245, RZ ;  /* 0x000000f523237210 */ /* 0x000fe40007f1e0ff */
[----:B-1----:R-:W3:Y:S04]  /*27400*/  LDL.LU R49, [R1+0xbec] ;  /* 0x000bec0001317983 */ /* 0x002ee80000300800 */
[----:B------:R1:W-:Y:S04]  /*27410*/  LDGSTS.E [R24+0x2f00], desc[UR8][R26.64], P4 ;  /* 0x02f000001a187fae */ /* 0x0003e8000a1a1008 */
[----:B------:R-:W-:Y:S01]  /*27420*/  STL [R1+0xbc8], R35 ;  /* 0x000bc82301007387 */ /* 0x000fe20000100800 */
[----:B------:R-:W-:Y:S01]  /*27430*/  IADD3.X R39, PT, PT, R39, R244, RZ, P1, !PT ;  /* 0x000000f427277210 */ /* 0x000fe20000ffe4ff */
[----:B-1----:R-:W-:-:S02]  /*27440*/  IMAD.MOV.U32 R26, RZ, RZ, R33 ;  /* 0x000000ffff1a7224 */ /* 0x002fc400078e0021 */
[----:B------:R-:W-:Y:S02]  /*27450*/  IMAD.MOV.U32 R27, RZ, RZ, R37 ;  /* 0x000000ffff1b7224 */ /* 0x000fe400078e0025 */
[----:B------:R1:W-:Y:S04]  /*27460*/  STL [R1+0xbbc], R39 ;  /* 0x000bbc2701007387 */ /* 0x0003e80000100800 */
[----:B------:R-:W3:Y:S04]  /*27470*/  LDL.LU R37, [R1+0xbf8] ;  /* 0x000bf80001257983 */ /* 0x000ee80000300800 */
[----:B------:R1:W-:Y:S01]  /*27480*/  LDGSTS.E [R24+0x3300], desc[UR8][R26.64], P4 ;  /* 0x033000001a187fae */ /* 0x0003e2000a1a1008 */
[----:B--2---:R-:W-:-:S03]  /*27490*/  IADD3 R34, P1, PT, R34, R245, RZ ;  /* 0x000000f522227210 */ /* 0x004fc60007f3e0ff */
[----:B------:R-:W2:Y:S01]  /*274a0*/  LDL.LU R33, [R1+0xc00] ;  /* 0x000c000001217983 */ /* 0x000ea20000300800 */
[----:B------:R-:W-:Y:S02]  /*274b0*/  IMAD.X R55, R55, 0x1, R244, P0 ;  /* 0x0000000137377824 */ /* 0x000fe400000e06f4 */
[----:B-1----:R-:W-:Y:S01]  /*274c0*/  IMAD.MOV.U32 R26, RZ, RZ, R36 ;  /* 0x000000ffff1a7224 */ /* 0x002fe200078e0024 */
[----:B------:R-:W-:Y:S02]  /*274d0*/  MOV R27, R39 ;  /* 0x00000027001b7202 */ /* 0x000fe40000000f00 */
[----:B------:R-:W2:Y:S04]  /*274e0*/  LDL.LU R39, [R1+0xbf4] ;  /* 0x000bf40001277983 */ /* 0x000ea80000300800 */
[----:B------:R-:W-:Y:S04]  /*274f0*/  STL [R1+0xbd0], R34 ;  /* 0x000bd02201007387 */ /* 0x000fe80000100800 */
[----:B------:R-:W-:Y:S04]  /*27500*/  STL [R1+0xbc4], R55 ;  /* 0x000bc43701007387 */ /* 0x000fe80000100800 */
[----:B------:R1:W-:Y:S04]  /*27510*/  LDGSTS.E [R24+0x3700], desc[UR8][R26.64], P4 ;  /* 0x037000001a187fae */ /* 0x0003e8000a1a1008 */
[----:B------:R-:W2:Y:S01]  /*27520*/  LDL.LU R36, [R1+0xc08] ;  /* 0x000c080001247983 */ /* 0x000ea20000300800 */
[----:B-1----:R-:W-:-:S03]  /*27530*/  IMAD.MOV.U32 R26, RZ, RZ, R35 ;  /* 0x000000ffff1a7224 */ /* 0x002fc600078e0023 */
[----:B------:R-:W2:Y:S01]  /*27540*/  LDL.LU R35, [R1+0xbfc] ;  /* 0x000bfc0001237983 */ /* 0x000ea20000300800 */
[----:B------:R-:W-:-:S05]  /*27550*/  IMAD.MOV.U32 R27, RZ, RZ, R55 ;  /* 0x000000ffff1b7224 */ /* 0x000fca00078e0037 */
[----:B------:R1:W-:Y:S02]  /*27560*/  LDGSTS.E [R24+0x3b00], desc[UR8][R26.64], P4 ;  /* 0x03b000001a187fae */ /* 0x0003e4000a1a1008 */
[----:B-1----:R-:W-:Y:S02]  /*27570*/  MOV R26, R34 ;  /* 0x00000022001a7202 */ /* 0x002fe40000000f00 */
[----:B------:R-:W-:Y:S01]  /*27580*/  IADD3 R25, P0, PT, R25, R245, RZ ;  /* 0x000000f519197210 */ /* 0x000fe20007f1e0ff */
[----:B------:R-:W-:-:S04]  /*27590*/  IMAD.X R38, R38, 0x1, R244, P1 ;  /* 0x0000000126267824 */ /* 0x000fc800008e06f4 */
[----:B------:R-:W-:Y:S01]  /*275a0*/  STL [R1+0xbd8], R25 ;  /* 0x000bd81901007387 */ /* 0x000fe20000100800 */
[----:B------:R-:W-:-:S03]  /*275b0*/  IMAD.MOV.U32 R27, RZ, RZ, R38 ;  /* 0x000000ffff1b7224 */ /* 0x000fc600078e0026 */
[----:B------:R1:W-:Y:S04]  /*275c0*/  STL [R1+0xbcc], R38 ;  /* 0x000bcc2601007387 */ /* 0x0003e80000100800 */
[----:B------:R1:W-:Y:S04]  /*275d0*/  LDGSTS.E [R24+0x3f00], desc[UR8][R26.64], P4 ;  /* 0x03f000001a187fae */ /* 0x0003e8000a1a1008 */
[----:B-1----:R-:W2:Y:S01]  /*275e0*/  LDL.LU R38, [R1+0xc04] ;  /* 0x000c040001267983 */ /* 0x002ea20000300800 */
[----:B------:R-:W-:Y:S01]  /*275f0*/  IADD3 R52, P1, PT, R52, R245, RZ ;  /* 0x000000f534347210 */ /* 0x000fe20007f3e0ff */
[----:B------:R-:W-:-:S04]  /*27600*/  IMAD.X R54, R54, 0x1, R244, P0 ;  /* 0x0000000136367824 */ /* 0x000fc800000e06f4 */
[----:B------:R-:W-:Y:S04]  /*27610*/  STL [R1+0xbe0], R52 ;  /* 0x000be03401007387 */ /* 0x000fe80000100800 */
[----:B------:R-:W-:Y:S04]  /*27620*/  STL [R1+0xbd4], R54 ;  /* 0x000bd43601007387 */ /* 0x000fe80000100800 */
[----:B------:R-:W2:Y:S01]  /*27630*/  LDL.LU R34, [R1+0xc10] ;  /* 0x000c100001227983 */ /* 0x000ea20000300800 */
[----:B------:R-:W-:-:S03]  /*27640*/  IMAD.MOV.U32 R26, RZ, RZ, R25 ;  /* 0x000000ffff1a7224 */ /* 0x000fc600078e0019 */
[----:B------:R-:W2:Y:S01]  /*27650*/  LDL.LU R25, [R1+0xc18] ;  /* 0x000c180001197983 */ /* 0x000ea20000300800 */
[----:B----4-:R-:W-:Y:S01]  /*27660*/  IADD3 R50, P0, PT, R50, R245, RZ ;  /* 0x000000f532327210 */ /* 0x010fe20007f1e0ff */
[----:B------:R-:W-:-:S04]  /*27670*/  IMAD.X R53, R53, 0x1, R244, P1 ;  /* 0x0000000135357824 */ /* 0x000fc800008e06f4 */
[----:B------:R-:W-:Y:S04]  /*27680*/  STL [R1+0xbe8], R50 ;  /* 0x000be83201007387 */ /* 0x000fe80000100800 */
[----:B------:R1:W-:Y:S04]  /*27690*/  STL [R1+0xbdc], R53 ;  /* 0x000bdc3501007387 */ /* 0x0003e80000100800 */
[----:B------:R-:W4:Y:S01]  /*276a0*/  LDL.LU R58, [R1+0xc0c] ;  /* 0x000c0c00013a7983 */ /* 0x000f220000300800 */
[----:B------:R-:W-:-:S05]  /*276b0*/  IMAD.MOV.U32 R27, RZ, RZ, R54 ;  /* 0x000000ffff1b7224 */ /* 0x000fca00078e0036 */
[----:B------:R1:W-:Y:S01]  /*276c0*/  LDGSTS.E [R24+0x4300], desc[UR8][R26.64], P4 ;  /* 0x043000001a187fae */ /* 0x0003e2000a1a1008 */
[----:B---3--:R-:W-:Y:S02]  /*276d0*/  IADD3.X R51, PT, PT, R51, R244, RZ, P0, !PT ;  /* 0x000000f433337210 */ /* 0x008fe400007fe4ff */
[----:B------:R-:W-:Y:S01]  /*276e0*/  IADD3 R48, P1, PT, R48, R245, RZ ;  /* 0x000000f530307210 */ /* 0x000fe20007f3e0ff */
[----:B-1----:R-:W-:-:S04]  /*276f0*/  IMAD.MOV.U32 R27, RZ, RZ, R53 ;  /* 0x000000ffff1b7224 */ /* 0x002fc800078e0035 */
[----:B------:R-:W-:Y:S04]  /*27700*/  STL [R1+0xbf0], R48 ;  /* 0x000bf03001007387 */ /* 0x000fe80000100800 */
[----:B------:R1:W-:Y:S04]  /*27710*/  STL [R1+0xbe4], R51 ;  /* 0x000be43301007387 */ /* 0x0003e80000100800 */
[----:B------:R-:W3:Y:S04]  /*27720*/  LDL.LU R53, [R1+0xc20] ;  /* 0x000c200001357983 */ /* 0x000ee80000300800 */
[----:B------:R-:W3:Y:S01]  /*27730*/  LDL.LU R55, [R1+0xc14] ;  /* 0x000c140001377983 */ /* 0x000ee20000300800 */
[----:B------:R-:W-:-:S02]  /*27740*/  IMAD.MOV.U32 R26, RZ, RZ, R52 ;  /* 0x000000ffff1a7224 */ /* 0x000fc400078e0034 */
[----:B------:R-:W-:-:S03]  /*27750*/  IMAD.X R49, R49, 0x1, R244, P1 ;  /* 0x0000000131317824 */ /* 0x000fc600008e06f4 */
[----:B------:R1:W-:Y:S01]  /*27760*/  LDGSTS.E [R24+0x4700], desc[UR8][R26.64], P4 ;  /* 0x047000001a187fae */ /* 0x0003e2000a1a1008 */
[----:B------:R-:W-:-:S05]  /*27770*/  IADD3 R37, P0, PT, R37, R245, RZ ;  /* 0x000000f525257210 */ /* 0x000fca0007f1e0ff */
[----:B------:R-:W-:Y:S01]  /*27780*/  STL [R1+0xbf8], R37 ;  /* 0x000bf82501007387 */ /* 0x000fe20000100800 */
[----:B--2---:R-:W-:-:S03]  /*27790*/  IADD3 R33, P1, PT, R33, R245, RZ ;  /* 0x000000f521217210 */ /* 0x004fc60007f3e0ff */
[----:B------:R2:W-:Y:S01]  /*277a0*/  STL [R1+0xbec], R49 ;  /* 0x000bec3101007387 */ /* 0x0005e20000100800 */
[----:B-1----:R-:W-:Y:S01]  /*277b0*/  MOV R27, R51 ;  /* 0x00000033001b7202 */ /* 0x002fe20000000f00 */
[----:B------:R-:W-:Y:S02]  /*277c0*/  IMAD.MOV.U32 R26, RZ, RZ, R50 ;  /* 0x000000ffff1a7224 */ /* 0x000fe400078e0032 */
[----:B------:R-:W3:Y:S01]  /*277d0*/  LDL.LU R51, [R1+0xc28] ;  /* 0x000c280001337983 */ /* 0x000ee20000300800 */
[----:B------:R-:W-:-:S03]  /*277e0*/  IMAD.X R39, R39, 0x1, R244, P0 ;  /* 0x0000000127277824 */ /* 0x000fc600000e06f4 */
[----:B------:R-:W-:Y:S04]  /*277f0*/  STL [R1+0xc00], R33 ;  /* 0x000c002101007387 */ /* 0x000fe80000100800 */
[----:B------:R1:W-:Y:S04]  /*27800*/  STL [R1+0xbf4], R39 ;  /* 0x000bf42701007387 */ /* 0x0003e80000100800 */
[----:B------:R-:W3:Y:S04]  /*27810*/  LDL.LU R54, [R1+0xc1c] ;  /* 0x000c1c0001367983 */ /* 0x000ee80000300800 */
[----:B------:R1:W-:Y:S01]  /*27820*/  LDGSTS.E [R24+0x4b00], desc[UR8][R26.64], P4 ;  /* 0x04b000001a187fae */ /* 0x0003e2000a1a1008 */
[----:B------:R-:W-:-:S05]  /*27830*/  IADD3 R36, P0, PT, R36, R245, RZ ;  /* 0x000000f524247210 */ /* 0x000fca0007f1e0ff */
[----:B------:R-:W-:Y:S01]  /*27840*/  STL [R1+0xc08], R36 ;  /* 0x000c082401007387 */ /* 0x000fe20000100800 */
[----:B------:R-:W-:Y:S01]  /*27850*/  IADD3.X R35, PT, PT, R35, R244, RZ, P1, !PT ;  /* 0x000000f423237210 */ /* 0x000fe20000ffe4ff */
[----:B-1----:R-:W-:Y:S02]  /*27860*/  IMAD.MOV.U32 R26, RZ, RZ, R48 ;  /* 0x000000ffff1a7224 */ /* 0x002fe400078e0030 */
[----:B------:R-:W-:Y:S02]  /*27870*/  IMAD.MOV.U32 R27, RZ, RZ, R49 ;  /* 0x000000ffff1b7224 */ /* 0x000fe400078e0031 */
[----:B------:R1:W-:Y:S04]  /*27880*/  STL [R1+0xbfc], R35 ;  /* 0x000bfc2301007387 */ /* 0x0003e80000100800 */
[----:B------:R-:W3:Y:S04]  /*27890*/  LDL.LU R52, [R1+0xc24] ;  /* 0x000c240001347983 */ /* 0x000ee80000300800 */
[----:B--2---:R-:W2:Y:S04]  /*278a0*/  LDL.LU R49, [R1+0xc30] ;  /* 0x000c300001317983 */ /* 0x004ea80000300800 */
[----:B------:R1:W-:Y:S02]  /*278b0*/  LDGSTS.E [R24+0x4f00], desc[UR8][R26.64], P4 ;  /* 0x04f000001a187fae */ /* 0x0003e4000a1a1008 */
[----:B-1----:R-:W-:-:S02]  /*278c0*/  IMAD.MOV.U32 R26, RZ, RZ, R37 ;  /* 0x000000ffff1a7224 */ /* 0x002fc400078e0025 */
[----:B------:R-:W-:Y:S02]  /*278d0*/  IMAD.MOV.U32 R27, RZ, RZ, R39 ;  /* 0x000000ffff1b7224 */ /* 0x000fe400078e0027 */
[----:B------:R-:W2:Y:S04]  /*278e0*/  LDL.LU R39, [R1+0xc38] ;  /* 0x000c380001277983 */ /* 0x000ea80000300800 */
[----:B------:R-:W2:Y:S04]  /*278f0*/  LDL.LU R50, [R1+0xc2c] ;  /* 0x000c2c0001327983 */ /* 0x000ea80000300800 */
[----:B------:R1:W-:Y:S02]  /*27900*/  LDGSTS.E [R24+0x5300], desc[UR8][R26.64], P4 ;  /* 0x053000001a187fae */ /* 0x0003e4000a1a1008 */
[----:B-1----:R-:W-:Y:S01]  /*27910*/  MOV R26, R33 ;  /* 0x00000021001a7202 */ /* 0x002fe20000000f00 */
[----:B------:R-:W-:-:S05]  /*27920*/  IMAD.MOV.U32 R27, RZ, RZ, R35 ;  /* 0x000000ffff1b7224 */ /* 0x000fca00078e0023 */
[----:B------:R1:W-:Y:S02]  /*27930*/  LDGSTS.E [R24+0x5700], desc[UR8][R26.64], P4 ;  /* 0x057000001a187fae */ /* 0x0003e4000a1a1008 */
[----:B-1----:R-:W-:Y:S02]  /*27940*/  IMAD.MOV.U32 R26, RZ, RZ, R36 ;  /* 0x000000ffff1a7224 */ /* 0x002fe400078e0024 */
[----:B------:R-:W-:-:S05]  /*27950*/  IMAD.X R38, R38, 0x1, R244, P0 ;  /* 0x0000000126267824 */ /* 0x000fca00000e06f4 */
[----:B------:R-:W-:-:S05]  /*27960*/  MOV R27, R38 ;  /* 0x00000026001b7202 */ /* 0x000fca0000000f00 */
[----:B------:R1:W-:Y:S01]  /*27970*/  LDGSTS.E [R24+0x5b00], desc[UR8][R26.64], P4 ;  /* 0x05b000001a187fae */ /* 0x0003e2000a1a1008 */
[----:B------:R-:W-:-:S05]  /*27980*/  IADD3 R34, P1, PT, R34, R245, RZ ;  /* 0x000000f522227210 */ /* 0x000fca0007f3e0ff */
[----:B------:R-:W-:Y:S04]  /*27990*/  STL [R1+0xc10], R34 ;  /* 0x000c102201007387 */ /* 0x000fe80000100800 */
[----:B------:R1:W-:Y:S04]  /*279a0*/  STL [R1+0xc04], R38 ;  /* 0x000c042601007387 */ /* 0x0003e80000100800 */
[----:B------:R-:W2:Y:S01]  /*279b0*/  LDL.LU R48, [R1+0xc34] ;  /* 0x000c340001307983 */ /* 0x000ea20000300800 */
[----:B------:R-:W-:-:S03]  /*279c0*/  IADD3 R25, P0, PT, R25, R245, RZ ;  /* 0x000000f519197210 */ /* 0x000fc60007f1e0ff */
[----:B------:R-:W2:Y:S04]  /*279d0*/  LDL.LU R37, [R1+0xc40] ;  /* 0x000c400001257983 */ /* 0x000ea80000300800 */
[----:B------:R-:W2:Y:S04]  /*279e0*/  LDL.LU R35, [R1+0xc48] ;  /* 0x000c480001237983 */ /* 0x000ea80000300800 */
[----:B------:R-:W2:Y:S04]  /*279f0*/  LDL.LU R33, [R1+0xb50] ;  /* 0x000b500001217983 */ /* 0x000ea80000300800 */
[----:B-1----:R-:W2:Y:S04]  /*27a00*/  LDL.LU R38, [R1+0xc3c] ;  /* 0x000c3c0001267983 */ /* 0x002ea80000300800 */
[----:B------:R1:W-:Y:S01]  /*27a10*/  STL [R1+0xc18], R25 ;  /* 0x000c181901007387 */ /* 0x0003e20000100800 */
[----:B----4-:R-:W-:-:S05]  /*27a20*/  IMAD.X R58, R58, 0x1, R244, P1 ;  /* 0x000000013a3a7824 */ /* 0x010fca00008e06f4 */
[----:B------:R-:W-:Y:S04]  /*27a30*/  STL [R1+0xc0c], R58 ;  /* 0x000c0c3a01007387 */ /* 0x000fe80000100800 */
[----:B------:R-:W4:Y:S01]  /*27a40*/  LDL.LU R36, [R1+0xc44] ;  /* 0x000c440001247983 */ /* 0x000f220000300800 */
[----:B------:R-:W-:-:S03]  /*27a50*/  IMAD.MOV.U32 R26, RZ, RZ, R34 ;  /* 0x000000ffff1a7224 */ /* 0x000fc600078e0022 */
[----:B------:R-:W4:Y:S01]  /*27a60*/  LDL.LU R34, [R1+0xb4c] ;  /* 0x000b4c0001227983 */ /* 0x000f220000300800 */
[----:B------:R-:W-:-:S05]  /*27a70*/  IMAD.MOV.U32 R27, RZ, RZ, R58 ;  /* 0x000000ffff1b7224 */ /* 0x000fca00078e003a */
[----:B------:R1:W-:Y:S01]  /*27a80*/  LDGSTS.E [R24+0x5f00], desc[UR8][R26.64], P4 ;  /* 0x05f000001a187fae */ /* 0x0003e2000a1a1008 */
[----:B---3--:R-:W-:Y:S01]  /*27a90*/  IADD3 R53, P1, PT, R53, R245, RZ ;  /* 0x000000f535357210 */ /* 0x008fe20007f3e0ff */
[----:B------:R-:W-:-:S04]  /*27aa0*/  IMAD.X R55, R55, 0x1, R244, P0 ;  /* 0x0000000137377824 */ /* 0x000fc800000e06f4 */
[----:B------:R-:W-:Y:S01]  /*27ab0*/  STL [R1+0xc20], R53 ;  /* 0x000c203501007387 */ /* 0x000fe20000100800 */
[----:B-1----:R-:W-:-:S03]  /*27ac0*/  IMAD.MOV.U32 R26, RZ, RZ, R25 ;  /* 0x000000ffff1a7224 */ /* 0x002fc600078e0019 */
[----:B------:R-:W-:Y:S04]  /*27ad0*/  STL [R1+0xc14], R55 ;  /* 0x000c143701007387 */ /* 0x000fe80000100800 */
[----:B------:R-:W3:Y:S01]  /*27ae0*/  LDL R25, [R1+0xf50] ;  /* 0x000f500001197983 */ /* 0x000ee20000100800 */
[----:B------:R-:W-:-:S05]  /*27af0*/  IMAD.MOV.U32 R27, RZ, RZ, R55 ;  /* 0x000000ffff1b7224 */ /* 0x000fca00078e0037 */
[----:B------:R1:W-:Y:S01]  /*27b00*/  LDGSTS.E [R24+0x6300], desc[UR8][R26.64], P4 ;  /* 0x063000001a187fae */ /* 0x0003e2000a1a1008 */
[----:B------:R-:W-:Y:S02]  /*27b10*/  IADD3 R51, P0, PT, R51, R245, RZ ;  /* 0x000000f533337210 */ /* 0x000fe40007f1e0ff */
[----:B-1----:R-:W-:Y:S02]  /*27b20*/  MOV R26, R53 ;  /* 0x00000035001a7202 */ /* 0x002fe40000000f00 */
[----:B------:R-:W-:-:S05]  /*27b30*/  IADD3.X R54, PT, PT, R54, R244, RZ, P1, !PT ;  /* 0x000000f436367210 */ /* 0x000fca0000ffe4ff */
[----:B------:R-:W-:-:S05]  /*27b40*/  IMAD.MOV.U32 R27, RZ, RZ, R54 ;  /* 0x000000ffff1b7224 */ /* 0x000fca00078e0036 */
[----:B------:R1:W-:Y:S01]  /*27b50*/  LDGSTS.E [R24+0x6700], desc[UR8][R26.64], P4 ;  /* 0x067000001a187fae */ /* 0x0003e2000a1a1008 */
[----:B------:R-:W-:Y:S01]  /*27b60*/  IMAD.X R52, R52, 0x1, R244, P0 ;  /* 0x0000000134347824 */ /* 0x000fe200000e06f4 */
[----:B--2---:R-:W-:Y:S01]  /*27b70*/  IADD3 R49, P1, PT, R49, R245, RZ ;  /* 0x000000f531317210 */ /* 0x004fe20007f3e0ff */
[----:B-1----:R-:W-:-:S03]  /*27b80*/  IMAD.MOV.U32 R26, RZ, RZ, R51 ;  /* 0x000000ffff1a7224 */ /* 0x002fc600078e0033 */
[----:B------:R-:W-:-:S05]  /*27b90*/  MOV R27, R52 ;  /* 0x00000034001b7202 */ /* 0x000fca0000000f00 */
[----:B------:R1:W-:Y:S01]  /*27ba0*/  LDGSTS.E [R24+0x6b00], desc[UR8][R26.64], P4 ;  /* 0x06b000001a187fae */ /* 0x0003e2000a1a1008 */
[----:B------:R-:W-:Y:S01]  /*27bb0*/  IADD3 R39, P0, PT, R39, R245, RZ ;  /* 0x000000f527277210 */ /* 0x000fe20007f1e0ff */
[----:B------:R-:W-:Y:S02]  /*27bc0*/  IMAD.X R50, R50, 0x1, R244, P1 ;  /* 0x0000000132327824 */ /* 0x000fe400008e06f4 */
[----:B-1----:R-:W-:Y:S02]  /*27bd0*/  IMAD.MOV.U32 R26, RZ, RZ, R49 ;  /* 0x000000ffff1a7224 */ /* 0x002fe400078e0031 */
[----:B------:R-:W-:Y:S01]  /*27be0*/  IMAD.MOV.U32 R27, RZ, RZ, R50 ;  /* 0x000000ffff1b7224 */ /* 0x000fe200078e0032 */
[----:B------:R-:W-:Y:S04]  /*27bf0*/  STL [R1+0xc28], R51 ;  /* 0x000c283301007387 */ /* 0x000fe80000100800 */
[----:B------:R1:W-:Y:S04]  /*27c00*/  LDGSTS.E [R24+0x6f00], desc[UR8][R26.64], P4 ;  /* 0x06f000001a187fae */ /* 0x0003e8000a1a1008 */
[----:B------:R-:W-:Y:S01]  /*27c10*/  STL [R1+0xc1c], R54 ;  /* 0x000c1c3601007387 */ /* 0x000fe20000100800 */
[----:B------:R-:W-:-:S03]  /*27c20*/  MOV R208, R61 ;  /* 0x0000003d00d07202 */ /* 0x000fc60000000f00 */
[----:B------:R-:W-:Y:S01]  /*27c30*/  STL [R1+0xc30], R49 ;  /* 0x000c303101007387 */ /* 0x000fe20000100800 */
[----:B-1----:R-:W-:-:S03]  /*27c40*/  IMAD.MOV.U32 R26, RZ, RZ, R39 ;  /* 0x000000ffff1a7224 */ /* 0x002fc600078e0027 */
[----:B------:R-:W-:Y:S01]  /*27c50*/  STL [R1+0xc24], R52 ;  /* 0x000c243401007387 */ /* 0x000fe20000100800 */
[----:B------:R-:W-:Y:S02]  /*27c60*/  IMAD.MOV.U32 R209, RZ, RZ, R60 ;  /* 0x000000ffffd17224 */ /* 0x000fe400078e003c */
[----:B------:R-:W-:Y:S01]  /*27c70*/  IMAD.MOV.U32 R210, RZ, RZ, R57 ;  /* 0x000000ffffd27224 */ /* 0x000fe200078e0039 */
[----:B------:R-:W-:Y:S01]  /*27c80*/  STL [R1+0xc38], R39 ;  /* 0x000c382701007387 */ /* 0x000fe20000100800 */
[----:B------:R-:W-:-:S03]  /*27c90*/  IMAD.MOV.U32 R211, RZ, RZ, R56 ;  /* 0x000000ffffd37224 */ /* 0x000fc600078e0038 */
[----:B------:R-:W-:Y:S01]  /*27ca0*/  STL [R1+0xc2c], R50 ;  /* 0x000c2c3201007387 */ /* 0x000fe20000100800 */
[----:B------:R-:W-:Y:S02]  /*27cb0*/  VIADD R32, R32, 0x1 ;  /* 0x0000000120207836 */ /* 0x000fe40000000000 */
[----:B------:R-:W-:Y:S01]  /*27cc0*/  IMAD.X R48, R48, 0x1, R244, P0 ;  /* 0x0000000130307824 */ /* 0x000fe200000e06f4 */
[----:B------:R-:W-:-:S03]  /*27cd0*/  IADD3 R37, P1, PT, R37, R245, RZ ;  /* 0x000000f525257210 */ /* 0x000fc60007f3e0ff */
[----:B------:R-:W-:Y:S01]  /*27ce0*/  IMAD.MOV.U32 R27, RZ, RZ, R48 ;  /* 0x000000ffff1b7224 */ /* 0x000fe200078e0030 */
[----:B------:R-:W-:-:S04]  /*27cf0*/  IADD3 R35, P2, PT, R35, R245, RZ ;  /* 0x000000f523237210 */ /* 0x000fc80007f5e0ff */
[----:B------:R1:W-:Y:S01]  /*27d00*/  LDGSTS.E [R24+0x7300], desc[UR8][R26.64], P4 ;  /* 0x073000001a187fae */ /* 0x0003e2000a1a1008 */
[----:B------:R-:W-:Y:S02]  /*27d10*/  IADD3 R33, P0, PT, R33, R245, RZ ;  /* 0x000000f521217210 */ /* 0x000fe40007f1e0ff */
[----:B------:R-:W-:Y:S01]  /*27d20*/  IADD3.X R38, PT, PT, R38, R244, RZ, P1, !PT ;  /* 0x000000f426267210 */ /* 0x000fe20000ffe4ff */
[----:B------:R-:W-:Y:S01]  /*27d30*/  STL [R1+0xc40], R37 ;  /* 0x000c402501007387 */ /* 0x000fe20000100800 */
[----:B-1----:R-:W-:-:S03]  /*27d40*/  IMAD.MOV.U32 R26, RZ, RZ, R37 ;  /* 0x000000ffff1a7224 */ /* 0x002fc600078e0025 */
[----:B------:R-:W-:Y:S01]  /*27d50*/  IMAD.MOV.U32 R27, RZ, RZ, R38 ;  /* 0x000000ffff1b7224 */ /* 0x000fe200078e0026 */
[----:B------:R-:W-:Y:S04]  /*27d60*/  STL [R1+0xc34], R48 ;  /* 0x000c343001007387 */ /* 0x000fe80000100800 */
[----:B------:R-:W-:Y:S04]  /*27d70*/  STL [R1+0xc48], R35 ;  /* 0x000c482301007387 */ /* 0x000fe80000100800 */
[----:B------:R-:W-:Y:S01]  /*27d80*/  STL [R1+0xb50], R33 ;  /* 0x000b502101007387 */ /* 0x000fe20000100800 */
[----:B----4-:R-:W-:-:S03]  /*27d90*/  IMAD.X R36, R36, 0x1, R244, P2 ;  /* 0x0000000124247824 */ /* 0x010fc600010e06f4 */
[----:B------:R-:W-:Y:S04]  /*27da0*/  STL [R1+0xc3c], R38 ;  /* 0x000c3c2601007387 */ /* 0x000fe80000100800 */
[----:B------:R1:W-:Y:S04]  /*27db0*/  LDGSTS.E [R24+0x7700], desc[UR8][R26.64], P4 ;  /* 0x077000001a187fae */ /* 0x0003e8000a1a1008 */
[----:B------:R2:W-:Y:S01]  /*27dc0*/  STL [R1+0xc44], R36 ;  /* 0x000c442401007387 */ /* 0x0005e20000100800 */
[----:B-1----:R-:W-:Y:S02]  /*27dd0*/  MOV R27, R36 ;  /* 0x00000024001b7202 */ /* 0x002fe40000000f00 */
[----:B--2---:R-:W-:Y:S01]  /*27de0*/  HMMA.1688.F32.TF32 R36, R216, R190, R208 ;  /* 0x000000bed824723c */ /* 0x004fe200000810d0 */
[----:B------:R-:W-:-:S05]  /*27df0*/  IADD3.X R34, PT, PT, R34, R244, RZ, P0, !PT ;  /* 0x000000f422227210 */ /* 0x000fca00007fe4ff */
[----:B------:R1:W-:Y:S04]  /*27e00*/  STL [R1+0xb4c], R34 ;  /* 0x000b4c2201007387 */ /* 0x0003e80000100800 */
[----:B------:R1:W-:Y:S01]  /*27e10*/  STL [R1+0x948], R32 ;  /* 0x0009482001007387 */ /* 0x0003e20000100800 */
[----:B------:R-:W-:Y:S01]  /*27e20*/  IMAD.MOV.U32 R26, RZ, RZ, R35 ;  /* 0x000000ffff1a7224 */ /* 0x000fe200078e0023 */
[----:B---3--:R-:W-:-:S04]  /*27e30*/  ISETP.NE.U32.AND P0, PT, R32, R25, PT ;  /* 0x000000192000720c */ /* 0x008fc80003f05070 */
[----:B------:R2:W-:Y:S04]  /*27e40*/  LDGSTS.E [R24+0x7b00], desc[UR8][R26.64], P4 ;  /* 0x07b000001a187fae */ /* 0x0005e8000a1a1008 */
[----:B------:R1:W-:Y:S04]  /*27e50*/  STL.64 [R1+0x410], R36 ;  /* 0x0004102401007387 */ /* 0x0003e80000100a00 */
[----:B------:R1:W-:Y:S01]  /*27e60*/  STL.64 [R1+0x418], R38 ;  /* 0x0004182601007387 */ /* 0x0003e20000100a00 */
[----:B--2---:R-:W-:Y:S02]  /*27e70*/  IMAD.MOV.U32 R26, RZ, RZ, R33 ;  /* 0x000000ffff1a7224 */ /* 0x004fe400078e0021 */
[----:B------:R-:W-:-:S05]  /*27e80*/  IMAD.MOV.U32 R27, RZ, RZ, R34 ;  /* 0x000000ffff1b7224 */ /* 0x000fca00078e0022 */
[----:B------:R1:W-:Y:S04]  /*27e90*/  LDGSTS.E [R24+0x7f00], desc[UR8][R26.64], P4 ;  /* 0x07f000001a187fae */ /* 0x0003e8000a1a1008 */
[----:B------:R-:W0:Y:S01]  /*27ea0*/  LDGDEPBAR ;  /* 0x00000000000079af */ /* 0x000e220000000000 */
[----:B------:R-:W-:Y:S05]  /*27eb0*/  @P0 BRA `(.L_x_2) ;  /* 0xfffffea800b00947 */ /* 0x000fea000383ffff */
.L_x_1:
[----:B------:R-:W3:Y:S01]  /*27ec0*/  LDL.LU R25, [R1+0xf74] ;  /* 0x000f740001197983 */ /* 0x000ee20000300800 */
[----:B------:R-:W-:-:S04]  /*27ed0*/  DEPBAR.LE SB0, 0x0 ;  /* 0x000080000000791a */ /* 0x000fc80000000000 */
[----:B-1----:R-:W1:Y:S01]  /*27ee0*/  S2R R24, SR_TID.X ;  /* 0x0000000000187919 */ /* 0x002e620000002100 */
[----:B------:R-:W4:Y:S01]  /*27ef0*/  S2R R26, SR_TID.X ;  /* 0x00000000001a7919 */ /* 0x000f220000002100 */
[----:B-----5:R-:W-:Y:S01]  /*27f00*/  IMAD.MOV.U32 R27, RZ, RZ, R78 ;  /* 0x000000ffff1b7224 */ /* 0x020fe200078e004e */
[----:B------:R-:W-:Y:S01]  /*27f10*/  MOV R48, R168 ;  /* 0x000000a800307202 */ /* 0x000fe20000000f00 */
[----:B------:R-:W-:Y:S01]  /*27f20*/  IMAD.MOV.U32 R49, RZ, RZ, R170 ;  /* 0x000000ffff317224 */ /* 0x000fe200078e00aa */
[----:B------:R-:W-:Y:S01]  /*27f30*/  STL [R1+0xfac], R252 ;  /* 0x000facfc01007387 */ /* 0x000fe20000100800 */
[----:B------:R-:W-:Y:S02]  /*27f40*/  IMAD.MOV.U32 R50, RZ, RZ, R44 ;  /* 0x000000ffff327224 */ /* 0x000fe400078e002c */
[----:B------:R-:W-:Y:S01]  /*27f50*/  IMAD.MOV.U32 R51, RZ, RZ, R46 ;  /* 0x000000ffff337224 */ /* 0x000fe200078e002e */
[----:B--2---:R-:W2:Y:S01]  /*27f60*/  LDL.LU R32, [R1+0x420] ;  /* 0x0004200001207983 */ /* 0x004ea20000300800 */
[----:B------:R-:W-:Y:S01]  /*27f70*/  IMAD.MOV.U32 R60, RZ, RZ, R169 ;  /* 0x000000ffff3c7224 */ /* 0x000fe200078e00a9 */
[----:B------:R-:W-:Y:S01]  /*27f80*/  MOV R62, R45 ;  /* 0x0000002d003e7202 */ /* 0x000fe20000000f00 */
[----:B------:R-:W-:Y:S01]  /*27f90*/  IMAD.MOV.U32 R61, RZ, RZ, R171 ;  /* 0x000000ffff3d7224 */ /* 0x000fe200078e00ab */
[----:B------:R-:W2:Y:S01]  /*27fa0*/  LDL.LU R33, [R1+0x428] ;  /* 0x0004280001217983 */ /* 0x000ea20000300800 */
[----:B------:R-:W-:Y:S01]  /*27fb0*/  IMAD.MOV.U32 R63, RZ, RZ, R47 ;  /* 0x000000ffff3f7224 */ /* 0x000fe200078e002f */
[----:B------:R-:W-:Y:S01]  /*27fc0*/  MOV R120, R236 ;  /* 0x000000ec00787202 */ /* 0x000fe20000000f00 */
[----:B------:R-:W-:Y:S01]  /*27fd0*/  IMAD.MOV.U32 R121, RZ, RZ, R238 ;  /* 0x000000ffff797224 */ /* 0x000fe200078e00ee */
[----:B------:R-:W2:Y:S01]  /*27fe0*/  LDL.LU R34, [R1+0x2c0] ;  /* 0x0002c00001227983 */ /* 0x000ea20000300800 */
[----:B------:R-:W-:-:S02]  /*27ff0*/  IMAD.MOV.U32 R122, RZ, RZ, R152 ;  /* 0x000000ffff7a7224 */ /* 0x000fc400078e0098 */
[----:B------:R-:W-:Y:S01]  /*28000*/  IMAD.MOV.U32 R123, RZ, RZ, R154 ;  /* 0x000000ffff7b7224 */ /* 0x000fe200078e009a */
[----:B------:R-:W2:Y:S01]  /*28010*/  LDL.LU R35, [R1+0x2c8] ;  /* 0x0002c80001237983 */ /* 0x000ea20000300800 */
[----:B------:R-:W-:Y:S01]  /*28020*/  IMAD.MOV.U32 R176, RZ, RZ, R241 ;  /* 0x000000ffffb07224 */ /* 0x000fe200078e00f1 */
[----:B------:R-:W-:Y:S01]  /*28030*/  MOV R178, R81 ;  /* 0x0000005100b27202 */ /* 0x000fe20000000f00 */
[----:B------:R-:W-:Y:S02]  /*28040*/  IMAD.MOV.U32 R177, RZ, RZ, R243 ;  /* 0x000000ffffb17224 */ /* 0x000fe400078e00f3 */
[----:B------:R-:W-:Y:S01]  /*28050*/  IMAD.MOV.U32 R179, RZ, RZ, R83 ;  /* 0x000000ffffb37224 */ /* 0x000fe200078e0053 */
[----:B------:R-:W-:Y:S01]  /*28060*/  MOV R188, R68 ;  /* 0x0000004400bc7202 */ /* 0x000fe20000000f00 */
[----:B------:R-:W-:Y:S01]  /*28070*/  IMAD.MOV.U32 R189, RZ, RZ, R70 ;  /* 0x000000ffffbd7224 */ /* 0x000fe200078e0046 */
[----:B-1----:R-:W-:Y:S01]  /*28080*/  LOP3.LUT R24, R24, 0x1f, RZ, 0xc0, !PT ;  /* 0x0000001f18187812 */ /* 0x002fe200078ec0ff */
[----:B------:R-:W-:-:S02]  /*28090*/  IMAD.MOV.U32 R190, RZ, RZ, R144 ;  /* 0x000000ffffbe7224 */ /* 0x000fc400078e0090 */
[----:B------:R-:W-:Y:S01]  /*280a0*/  IMAD.MOV.U32 R191, RZ, RZ, R146 ;  /* 0x000000ffffbf7224 */ /* 0x000fe200078e0092 */
[----:B------:R-:W-:Y:S01]  /*280b0*/  MOV R184, R200 ;  /* 0x000000c800b87202 */ /* 0x000fe20000000f00 */
[----:B------:R-:W-:Y:S01]  /*280c0*/  IMAD.MOV.U32 R185, RZ, RZ, R202 ;  /* 0x000000ffffb97224 */ /* 0x000fe200078e00ca */
[----:B------:R-:W-:Y:S01]  /*280d0*/  MOV R212, R72 ;  /* 0x0000004800d47202 */ /* 0x000fe20000000f00 */
[----:B------:R-:W-:Y:S02]  /*280e0*/  IMAD.MOV.U32 R213, RZ, RZ, R74 ;  /* 0x000000ffffd57224 */ /* 0x000fe400078e004a */
[----:B------:R-:W-:Y:S02]  /*280f0*/  IMAD.MOV.U32 R214, RZ, RZ, R148 ;  /* 0x000000ffffd67224 */ /* 0x000fe400078e0094 */
[----:B------:R-:W-:Y:S01]  /*28100*/  IMAD.MOV.U32 R215, RZ, RZ, R150 ;  /* 0x000000ffffd77224 */ /* 0x000fe200078e0096 */
[----:B------:R-:W-:Y:S01]  /*28110*/  MOV R208, R220 ;  /* 0x000000dc00d07202 */ /* 0x000fe20000000f00 */
[----:B------:R-:W-:Y:S01]  /*28120*/  IMAD.MOV.U32 R209, RZ, RZ, R222 ;  /* 0x000000ffffd17224 */ /* 0x000fe200078e00de */
[----:B------:R-:W1:Y:S01]  /*28130*/  LDCU.64 UR10, c[0x0][0x390] ;  /* 0x00007200ff0a77ac */ /* 0x000e620008000a00 */
[----:B------:R-:W1:Y:S01]  /*28140*/  LDCU.64 UR28, c[0x0][0x398] ;  /* 0x00007300ff1c77ac */ /* 0x000e620008000a00 */
[----:B------:R-:W1:Y:S01]  /*28150*/  LDCU UR5, c[0x0][0x3b8] ;  /* 0x00007700ff0577ac */ /* 0x000e620008000800 */
[----:B------:R-:W1:Y:S01]  /*28160*/  LDCU.64 UR12, c[0x0][0x390] ;  /* 0x00007200ff0c77ac */ /* 0x000e620008000a00 */
        /* <DEDUP_REMOVED lines=8> */
[----:B------:R-:W1:Y:S01]  /*281f0*/  LDCU UR47, c[0x0][0x39c] ;  /* 0x00007380ff2f77ac */ /* 0x000e620008000800 */
        /* <DEDUP_REMOVED lines=47> */
[----:B---3--:R-:W-:-:S05]  /*284f0*/  IADD3 R0, PT, PT, R25, UR4, RZ ;  /* 0x0000000419007c10 */ /* 0x008fca000fffe0ff */
[----:B------:R-:W-:Y:S01]  /*28500*/  IMAD R0, R24, 0x10, R0 ;  /* 0x0000001018007824 */ /* 0x000fe200078e0200 */
[----:B------:R-:W-:Y:S06]  /*28510*/  BAR.SYNC.DEFER_BLOCKING 0x0 ;  /* 0x0000000000007b1d */ /* 0x000fec0000010000 */
[----:B------:R-:W3:Y:S04]  /*28520*/  LDL.LU R24, [R1+0x90] ;  /* 0x0000900001187983 */ /* 0x000ee80000300800 */
[----:B------:R-:W3:Y:S01]  /*28530*/  LDL.LU R25, [R1+0x98] ;  /* 0x0000980001197983 */ /* 0x000ee20000300800 */
[----:B----4-:R-:W-:Y:S01]  /*28540*/  LOP3.LUT R36, R26, 0x3f, RZ, 0xc0, !PT ;  /* 0x0000003f1a247812 */ /* 0x010fe200078ec0ff */
[----:B------:R-:W-:-:S02]  /*28550*/  IMAD.MOV.U32 R26, RZ, RZ, R76 ;  /* 0x000000ffff1a7224 */ /* 0x000fc400078e004c */
[----:B--2---:R-:W-:Y:S01]  /*28560*/  STSM.16.M88.4 [R0], R32 ;  /* 0x0000002000007844 */ /* 0x004fe20000000200 */
[----:B------:R-:W-:Y:S01]  /*28570*/  LEA R244, R36, UR4, 0x4 ;  /* 0x0000000424f47c11 */ /* 0x000fe2000f8e20ff */
[----:B------:R-:W-:Y:S01]  /*28580*/  IMAD.MOV.U32 R68, RZ, RZ, R69 ;  /* 0x000000ffff447224 */ /* 0x000fe200078e0045 */
[----:B------:R-:W-:Y:S01]  /*28590*/  MOV R70, R145 ;  /* 0x0000009100467202 */ /* 0x000fe20000000f00 */
[----:B---3--:R2:W-:Y:S01]  /*285a0*/  STSM.16.M88.4 [R0+0x200], R24 ;  /* 0x0002001800007844 */ /* 0x0085e20000000200 */
[----:B------:R-:W-:Y:S01]  /*285b0*/  IMAD.MOV.U32 R72, RZ, RZ, R73 ;  /* 0x000000ffff487224 */ /* 0x000fe200078e0049 */
[----:B------:R-:W-:Y:S01]  /*285c0*/  MOV R74, R149 ;  /* 0x00000095004a7202 */ /* 0x000fe20000000f00 */
[----:B------:R-:W3:Y:S01]  /*285d0*/  LDCU UR4, c[0x0][0x3b4] ;  /* 0x00007680ff0477ac */ /* 0x000ee20008000800 */
[----:B------:R-:W-:Y:S06]  /*285e0*/  BAR.SYNC.DEFER_BLOCKING 0x0 ;  /* 0x0000000000007b1d */ /* 0x000fec0000010000 */
[----:B------:R-:W4:Y:S01]  /*285f0*/  LDS.128 R32, [R244] ;  /* 0x00000000f4207984 */ /* 0x000f220000000c00 */
[----:B--2---:R-:W-:Y:S01]  /*28600*/  MOV R24, R196 ;  /* 0x000000c400187202 */ /* 0x004fe20000000f00 */
[----:B------:R-:W-:-:S02]  /*28610*/  IMAD.MOV.U32 R25, RZ, RZ, R198 ;  /* 0x000000ffff197224 */ /* 0x000fc400078e00c6 */
[----:B----4-:R-:W-:Y:S01]  /*28620*/  STL [R1+0x134], R33 ;  /* 0x0001342101007387 */ /* 0x010fe20000100800 */
[----:B------:R-:W-:-:S03]  /*28630*/  MOV R252, R32 ;  /* 0x0000002000fc7202 */ /* 0x000fc60000000f00 */
[----:B------:R-:W-:Y:S04]  /*28640*/  STL.64 [R1+0x138], R34 ;  /* 0x0001382201007387 */ /* 0x000fe80000100a00 */
[----:B------:R-:W2:Y:S01]  /*28650*/  LDS.128 R32, [R244+0x400] ;  /* 0x00040000f4207984 */ /* 0x000ea20000000c00 */
[----:B------:R-:W-:Y:S02]  /*28660*/  IMAD.MOV.U32 R26, RZ, RZ, R228 ;  /* 0x000000ffff1a7224 */ /* 0x000fe400078e00e4 */
[----:B------:R-:W-:Y:S01]  /*28670*/  IMAD.MOV.U32 R27, RZ, RZ, R230 ;  /* 0x000000ffff1b7224 */ /* 0x000fe200078e00e6 */
[----:B------:R-:W-:Y:S06]  /*28680*/  BAR.SYNC.DEFER_BLOCKING 0x0 ;  /* 0x0000000000007b1d */ /* 0x000fec0000010000 */
[----:B------:R4:W-:Y:S04]  /*28690*/  STSM.16.M88.4 [R0], R24 ;  /* 0x0000001800007844 */ /* 0x0009e80000000200 */
[----:B--2---:R2:W-:Y:S04]  /*286a0*/  STL.64 [R1+0x210], R32 ;  /* 0x0002102001007387 */ /* 0x0045e80000100a00 */
[----:B------:R1:W-:Y:S04]  /*286b0*/  STL.64 [R1+0x218], R34 ;  /* 0x0002182201007387 */ /* 0x0003e80000100a00 */
[----:B----4-:R-:W4:Y:S04]  /*286c0*/  LDL.LU R24, [R1+0x470] ;  /* 0x0004700001187983 */ /* 0x010f280000300800 */
[----:B------:R-:W4:Y:S04]  /*286d0*/  LDL.LU R25, [R1+0x478] ;  /* 0x0004780001197983 */ /* 0x000f280000300800 */
[----:B------:R-:W4:Y:S04]  /*286e0*/  LDL.LU R26, [R1+0x5f0] ;  /* 0x0005f000011a7983 */ /* 0x000f280000300800 */
[----:B------:R-:W4:Y:S04]  /*286f0*/  LDL.LU R27, [R1+0x5f8] ;  /* 0x0005f800011b7983 */ /* 0x000f280000300800 */
[----:B--2---:R-:W2:Y:S04]  /*28700*/  LDL.LU R32, [R1+0x424] ;  /* 0x0004240001207983 */ /* 0x004ea80000300800 */
[----:B------:R-:W2:Y:S04]  /*28710*/  LDL.LU R33, [R1+0x42c] ;  /* 0x00042c0001217983 */ /* 0x000ea80000300800 */
[----:B-1----:R-:W2:Y:S04]  /*28720*/  LDL.LU R34, [R1+0x2c4] ;  /* 0x0002c40001227983 */ /* 0x002ea80000300800 */
[----:B------:R-:W2:Y:S04]  /*28730*/  LDL.LU R35, [R1+0x2cc] ;  /* 0x0002cc0001237983 */ /* 0x000ea80000300800 */
[----:B----4-:R-:W-:Y:S01]  /*28740*/  STSM.16.M88.4 [R0+0x200], R24 ;  /* 0x0002001800007844 */ /* 0x010fe20000000200 */
[----:B------:R-:W-:Y:S06]  /*28750*/  BAR.SYNC.DEFER_BLOCKING 0x0 ;  /* 0x0000000000007b1d */ /* 0x000fec0000010000 */
[----:B------:R-:W1:Y:S04]  /*28760*/  LDS.128 R36, [R244] ;  /* 0x00000000f4247984 */ /* 0x000e680000000c00 */
[----:B------:R-:W4:Y:S01]  /*28770*/  LDS.128 R24, [R244+0x400] ;  /* 0x00040000f4187984 */ /* 0x000f220000000c00 */
[----:B------:R-:W-:Y:S06]  /*28780*/  BAR.SYNC.DEFER_BLOCKING 0x0 ;  /* 0x0000000000007b1d */ /* 0x000fec0000010000 */
[----:B-1----:R-:W-:Y:S04]  /*28790*/  STL.64 [R1+0x100], R36 ;  /* 0x0001002401007387 */ /* 0x002fe80000100a00 */
[----:B------:R-:W-:Y:S04]  /*287a0*/  STL.64 [R1+0x108], R38 ;  /* 0x0001082601007387 */ /* 0x000fe80000100a00 */
[----:B----4-:R1:W-:Y:S04]  /*287b0*/  STL.64 [R1+0x1f0], R24 ;  /* 0x0001f01801007387 */ /* 0x0103e80000100a00 */
[----:B------:R4:W-:Y:S04]  /*287c0*/  STL.64 [R1+0x1f8], R26 ;  /* 0x0001f81a01007387 */ /* 0x0009e80000100a00 */
[----:B-1----:R-:W3:Y:S04]  /*287d0*/  LDL.LU R24, [R1+0x94] ;  /* 0x0000940001187983 */ /* 0x002ee80000300800 */
[----:B------:R-:W3:Y:S01]  /*287e0*/  LDL.LU R25, [R1+0x9c] ;  /* 0x00009c0001197983 */ /* 0x000ee20000300800 */
[----:B----4-:R-:W-:-:S02]  /*287f0*/  IMAD.MOV.U32 R26, RZ, RZ, R77 ;  /* 0x000000ffff1a7224 */ /* 0x010fc400078e004d */
[----:B------:R-:W-:Y:S01]  /*28800*/  IMAD.MOV.U32 R27, RZ, RZ, R79 ;  /* 0x000000ffff1b7224 */ /* 0x000fe200078e004f */
[----:B--2---:R-:W-:Y:S04]  /*28810*/  STSM.16.M88.4 [R0], R32 ;  /* 0x0000002000007844 */ /* 0x004fe80000000200 */
[----:B---3--:R1:W-:Y:S01]  /*28820*/  STSM.16.M88.4 [R0+0x200], R24 ;  /* 0x0002001800007844 */ /* 0x0083e20000000200 */
[----:B------:R-:W-:Y:S06]  /*28830*/  BAR.SYNC.DEFER_BLOCKING 0x0 ;  /* 0x0000000000007b1d */ /* 0x000fec0000010000 */
[----:B------:R-:W2:Y:S04]  /*28840*/  LDS.128 R36, [R244] ;  /* 0x00000000f4247984 */ /* 0x000ea80000000c00 */
[----:B------:R-:W3:Y:S01]  /*28850*/  LDS.128 R32, [R244+0x400] ;  /* 0x00040000f4207984 */ /* 0x000ee20000000c00 */
[----:B-1----:R-:W-:Y:S01]  /*28860*/  IMAD.MOV.U32 R24, RZ, RZ, R197 ;  /* 0x000000ffff187224 */ /* 0x002fe200078e00c5 */
[----:B------:R-:W-:Y:S01]  /*28870*/  MOV R25, R199 ;  /* 0x000000c700197202 */ /* 0x000fe20000000f00 */
[----:B------:R-:W-:-:S02]  /*28880*/  IMAD.MOV.U32 R26, RZ, RZ, R229 ;  /* 0x000000ffff1a7224 */ /* 0x000fc400078e00e5 */
[----:B------:R-:W-:Y:S01]  /*28890*/  IMAD.MOV.U32 R27, RZ, RZ, R231 ;  /* 0x000000ffff1b7224 */ /* 0x000fe200078e00e7 */
[----:B------:R-:W-:Y:S06]  /*288a0*/  BAR.SYNC.DEFER_BLOCKING 0x0 ;  /* 0x0000000000007b1d */ /* 0x000fec0000010000 */
[----:B------:R1:W-:Y:S04]  /*288b0*/  STSM.16.M88.4 [R0], R24 ;  /* 0x0000001800007844 */ /* 0x0003e80000000200 */
[----:B--2---:R-:W-:Y:S04]  /*288c0*/  STL.64 [R1+0xf0], R36 ;  /* 0x0000f02401007387 */ /* 0x004fe80000100a00 */
[----:B------:R-:W-:Y:S04]  /*288d0*/  STL.64 [R1+0xf8], R38 ;  /* 0x0000f82601007387 */ /* 0x000fe80000100a00 */
[----:B---3--:R2:W-:Y:S04]  /*288e0*/  STL.64 [R1+0x190], R32 ;  /* 0x0001902001007387 */ /* 0x0085e80000100a00 */
[----:B------:R3:W-:Y:S04]  /*288f0*/  STL.64 [R1+0x198], R34 ;  /* 0x0001982201007387 */ /* 0x0007e80000100a00 */
[----:B-1----:R-:W4:Y:S04]  /*28900*/  LDL.LU R24, [R1+0x474] ;  /* 0x0004740001187983 */ /* 0x002f280000300800 */
[----:B------:R-:W4:Y:S04]  /*28910*/  LDL.LU R25, [R1+0x47c] ;  /* 0x00047c0001197983 */ /* 0x000f280000300800 */
[----:B------:R-:W4:Y:S04]  /*28920*/  LDL.LU R26, [R1+0x5f4] ;  /* 0x0005f400011a7983 */ /* 0x000f280000300800 */
[----:B------:R-:W4:Y:S04]  /*28930*/  LDL.LU R27, [R1+0x5fc] ;  /* 0x0005fc00011b7983 */ /* 0x000f280000300800 */
[----:B--2---:R-:W2:Y:S04]  /*28940*/  LDL.LU R32, [R1+0x3f0] ;  /* 0x0003f00001207983 */ /* 0x004ea80000300800 */
[----:B------:R-:W2:Y:S04]  /*28950*/  LDL.LU R33, [R1+0x3f8] ;  /* 0x0003f80001217983 */ /* 0x000ea80000300800 */
[----:B---3--:R-:W2:Y:S04]  /*28960*/  LDL.LU R34, [R1+0x2a0] ;  /* 0x0002a00001227983 */ /* 0x008ea80000300800 */
[----:B------:R-:W2:Y:S04]  /*28970*/  LDL.LU R35, [R1+0x2a8] ;  /* 0x0002a80001237983 */ /* 0x000ea80000300800 */
[----:B----4-:R-:W-:Y:S01]  /*28980*/  STSM.16.M88.4 [R0+0x200], R24 ;  /* 0x0002001800007844 */ /* 0x010fe20000000200 */
[----:B------:R-:W-:Y:S06]  /*28990*/  BAR.SYNC.DEFER_BLOCKING 0x0 ;  /* 0x0000000000007b1d */ /* 0x000fec0000010000 */
[----:B------:R-:W1:Y:S04]  /*289a0*/  LDS.128 R36, [R244] ;  /* 0x00000000f4247984 */ /* 0x000e680000000c00 */
[----:B------:R-:W3:Y:S01]  /*289b0*/  LDS.128 R24, [R244+0x400] ;  /* 0x00040000f4187984 */ /* 0x000ee20000000c00 */
[----:B------:R-:W-:Y:S06]  /*289c0*/  BAR.SYNC.DEFER_BLOCKING 0x0 ;  /* 0x0000000000007b1d */ /* 0x000fec0000010000 */
[----:B-1----:R-:W-:Y:S04]  /*289d0*/  STL.64 [R1+0xb0], R36 ;  /* 0x0000b02401007387 */ /* 0x002fe80000100a00 */
[----:B------:R-:W-:Y:S04]  /*289e0*/  STL.64 [R1+0xb8], R38 ;  /* 0x0000b82601007387 */ /* 0x000fe80000100a00 */
[----:B---3--:R1:W-:Y:S04]  /*289f0*/  STL.64 [R1+0x90], R24 ;  /* 0x0000901801007387 */ /* 0x0083e80000100a00 */
[----:B------:R3:W-:Y:S04]  /*28a00*/  STL.64 [R1+0x98], R26 ;  /* 0x0000981a01007387 */ /* 0x0007e80000100a00 */
[----:B-1----:R-:W4:Y:S04]  /*28a10*/  LDL.LU R24, [R1+0x70] ;  /* 0x0000700001187983 */ /* 0x002f280000300800 */
[----:B------:R-:W4:Y:S01]  /*28a20*/  LDL.LU R25, [R1+0x78] ;  /* 0x0000780001197983 */ /* 0x000f220000300800 */
[----:B---3--:R-:W-:Y:S01]  /*28a30*/  IMAD.MOV.U32 R26, RZ, RZ, R160 ;  /* 0x000000ffff1a7224 */ /* 0x008fe200078e00a0 */
[----:B------:R-:W-:-:S02]  /*28a40*/  MOV R27, R162 ;  /* 0x000000a2001b7202 */ /* 0x000fc40000000f00 */
[----:B--2---:R-:W-:Y:S04]  /*28a50*/  STSM.16.M88.4 [R0], R32 ;  /* 0x0000002000007844 */ /* 0x004fe80000000200 */
[----:B----4-:R1:W-:Y:S01]  /*28a60*/  STSM.16.M88.4 [R0+0x200], R24 ;  /* 0x0002001800007844 */ /* 0x0103e20000000200 */
[----:B------:R-:W-:Y:S06]  /*28a70*/  BAR.SYNC.DEFER_BLOCKING 0x0 ;  /* 0x0000000000007b1d */ /* 0x000fec0000010000 */
[----:B-1----:R-:W2:Y:S04]  /*28a80*/  LDL.LU R26, [R1] ;  /* 0x00000000011a7983 */ /* 0x002ea80000300800 */
[----:B------:R-:W2:Y:S04]  /*28a90*/  LDL.LU R27, [R1+0x8] ;  /* 0x00000800011b7983 */ /* 0x000ea80000300800 */
[----:B------:R-:W1:Y:S04]  /*28aa0*/  LDS.128 R36, [R244] ;  /* 0x00000000f4247984 */ /* 0x000e680000000c00 */
[----:B------:R-:W3:Y:S01]  /*28ab0*/  LDS.128 R32, [R244+0x400] ;  /* 0x00040000f4207984 */ /* 0x000ee20000000c00 */
[----:B------:R-:W-:-:S02]  /*28ac0*/  IMAD.MOV.U32 R24, RZ, RZ, R204 ;  /* 0x000000ffff187224 */ /* 0x000fc400078e00cc */
[----:B------:R-:W-:Y:S01]  /*28ad0*/  IMAD.MOV.U32 R25, RZ, RZ, R206 ;  /* 0x000000ffff197224 */ /* 0x000fe200078e00ce */
[----:B------:R-:W-:Y:S06]  /*28ae0*/  BAR.SYNC.DEFER_BLOCKING 0x0 ;  /* 0x0000000000007b1d */ /* 0x000fec0000010000 */
[----:B-1----:R-:W-:Y:S04]  /*28af0*/  STL.64 [R1+0x290], R36 ;  /* 0x0002902401007387 */ /* 0x002fe80000100a00 */
[----:B------:R-:W-:Y:S04]  /*28b00*/  STL.64 [R1+0x298], R38 ;  /* 0x0002982601007387 */ /* 0x000fe80000100a00 */
[----:B---3--:R-:W-:Y:S04]  /*28b10*/  STL.64 [R1+0x310], R32 ;  /* 0x0003102001007387 */ /* 0x008fe80000100a00 */
[----:B------:R-:W-:Y:S04]  /*28b20*/  STL.64 [R1+0x318], R34 ;  /* 0x0003182201007387 */ /* 0x000fe80000100a00 */
[----:B--2---:R1:W-:Y:S04]  /*28b30*/  STSM.16.M88.4 [R0], R24 ;  /* 0x0000001800007844 */ /* 0x0043e80000000200 */
        /* <DEDUP_REMOVED lines=8> */
[----:B--2---:R-:W-:Y:S01]  /*28bc0*/  STSM.16.M88.4 [R0+0x200], R24 ;  /* 0x0002001800007844 */ /* 0x004fe20000000200 */
[----:B------:R-:W-:Y:S06]  /*28bd0*/  BAR.SYNC.DEFER_BLOCKING 0x0 ;  /* 0x0000000000007b1d */ /* 0x000fec0000010000 */
[----:B------:R-:W1:Y:S04]  /*28be0*/  LDS.128 R36, [R244] ;  /* 0x00000000f4247984 */ /* 0x000e680000000c00 */
[----:B------:R-:W2:Y:S01]  /*28bf0*/  LDS.128 R24, [R244+0x400] ;  /* 0x00040000f4187984 */ /* 0x000ea20000000c00 */
[----:B------:R-:W-:Y:S06]  /*28c00*/  BAR.SYNC.DEFER_BLOCKING 0x0 ;  /* 0x0000000000007b1d */ /* 0x000fec0000010000 */
[----:B-1----:R-:W-:Y:S04]  /*28c10*/  STL.64 [R1+0x280], R36 ;  /* 0x0002802401007387 */ /* 0x002fe80000100a00 */
[----:B------:R-:W-:Y:S04]  /*28c20*/  STL.64 [R1+0x288], R38 ;  /* 0x0002882601007387 */ /* 0x000fe80000100a00 */
[----:B--2---:R1:W-:Y:S04]  /*28c30*/  STL.64 [R1+0x2c0], R24 ;  /* 0x0002c01801007387 */ /* 0x0043e80000100a00 */
[----:B------:R2:W-:Y:S04]  /*28c40*/  STL.64 [R1+0x2c8], R26 ;  /* 0x0002c81a01007387 */ /* 0x0005e80000100a00 */
[----:B-1----:R-:W4:Y:S04]  /*28c50*/  LDL.LU R24, [R1+0x74] ;  /* 0x0000740001187983 */ /* 0x002f280000300800 */
[----:B------:R-:W4:Y:S01]  /*28c60*/  LDL.LU R25, [R1+0x7c] ;  /* 0x00007c0001197983 */ /* 0x000f220000300800 */
[----:B--2---:R-:W-:Y:S01]  /*28c70*/  IMAD.MOV.U32 R26, RZ, RZ, R161 ;  /* 0x000000ffff1a7224 */ /* 0x004fe200078e00a1 */
[----:B------:R-:W-:-:S02]  /*28c80*/  MOV R27, R163 ;  /* 0x000000a3001b7202 */ /* 0x000fc40000000f00 */
[----:B---3--:R-:W-:Y:S04]  /*28c90*/  STSM.16.M88.4 [R0], R32 ;  /* 0x0000002000007844 */ /* 0x008fe80000000200 */
[----:B----4-:R1:W-:Y:S01]  /*28ca0*/  STSM.16.M88.4 [R0+0x200], R24 ;  /* 0x0002001800007844 */ /* 0x0103e20000000200 */
[----:B------:R-:W-:Y:S06]  /*28cb0*/  BAR.SYNC.DEFER_BLOCKING 0x0 ;  /* 0x0000000000007b1d */ /* 0x000fec0000010000 */
[----:B-1----:R-:W2:Y:S04]  /*28cc0*/  LDL.LU R26, [R1+0x4] ;  /* 0x00000400011a7983 */ /* 0x002ea80000300800 */
        /* <DEDUP_REMOVED lines=146> */
[----:B------:R-:W3:Y:S04]  /*295f0*/  LDS.128 R4, [R244+0x400] ;  /* 0x00040000f4047984 */ /* 0x000ee80000000c00 */
[----:B-1----:R-:W-:Y:S04]  /*29600*/  STL.64 [R1+0xc0], R32 ;  /* 0x0000c02001007387 */ /* 0x002fe80000100a00 */
[----:B------:R-:W-:Y:S04]  /*29610*/  STL.64 [R1+0xc8], R34 ;  /* 0x0000c82201007387 */ /* 0x000fe80000100a00 */
[----:B---3--:R1:W-:Y:S04]  /*29620*/  STL.64 [R1+0x480], R4 ;  /* 0x0004800401007387 */ /* 0x0083e80000100a00 */
[----:B------:R3:W-:Y:S01]  /*29630*/  STL.64 [R1+0x488], R6 ;  /* 0x0004880601007387 */ /* 0x0007e20000100a00 */
[----:B------:R-:W-:Y:S06]  /*29640*/  BAR.SYNC.DEFER_BLOCKING 0x0 ;  /* 0x0000000000007b1d */ /* 0x000fec0000010000 */
[----:B-1----:R-:W4:Y:S04]  /*29650*/  LDL.LU R4, [R1+0x4a4] ;  /* 0x0004a40001047983 */ /* 0x002f280000300800 */
[----:B------:R-:W4:Y:S04]  /*29660*/  LDL.LU R5, [R1+0x4ac] ;  /* 0x0004ac0001057983 */ /* 0x000f280000300800 */
[----:B---3--:R-:W4:Y:S04]  /*29670*/  LDL.LU R6, [R1+0x644] ;  /* 0x0006440001067983 */ /* 0x008f280000300800 */
[----:B------:R-:W4:Y:S01]  /*29680*/  LDL.LU R7, [R1+0x64c] ;  /* 0x00064c0001077983 */ /* 0x000f220000300800 */
[----:B------:R-:W-:-:S02]  /*29690*/  IMAD.MOV.U32 R24, RZ, RZ, R89 ;  /* 0x000000ffff187224 */ /* 0x000fc400078e0059 */
[----:B------:R-:W-:-:S05]  /*296a0*/  IMAD.MOV.U32 R25, RZ, RZ, R91 ;  /* 0x000000ffff197224 */ /* 0x000fca00078e005b */
[----:B--2---:R-:W-:Y:S04]  /*296b0*/  STSM.16.M88.4 [R0], R24 ;  /* 0x0000001800007844 */ /* 0x004fe80000000200 */
[----:B----4-:R1:W-:Y:S01]  /*296c0*/  STSM.16.M88.4 [R0+0x200], R4 ;  /* 0x0002000400007844 */ /* 0x0103e20000000200 */
[----:B------:R-:W-:Y:S06]  /*296d0*/  BAR.SYNC.DEFER_BLOCKING 0x0 ;  /* 0x0000000000007b1d */ /* 0x000fec0000010000 */
[----:B-1----:R-:W2:Y:S04]  /*296e0*/  LDL.LU R4, [R1+0x3c0] ;  /* 0x0003c00001047983 */ /* 0x002ea80000300800 */
[----:B------:R-:W2:Y:S04]  /*296f0*/  LDL.LU R5, [R1+0x3c8] ;  /* 0x0003c80001057983 */ /* 0x000ea80000300800 */
[----:B------:R-:W2:Y:S04]  /*29700*/  LDL.LU R6, [R1+0x230] ;  /* 0x0002300001067983 */ /* 0x000ea80000300800 */
[----:B------:R-:W2:Y:S04]  /*29710*/  LDL.LU R7, [R1+0x238] ;  /* 0x0002380001077983 */ /* 0x000ea80000300800 */
[----:B------:R-:W1:Y:S04]  /*29720*/  LDS.128 R32, [R244] ;  /* 0x00000000f4207984 */ /* 0x000e680000000c00 */
[----:B------:R-:W3:Y:S01]  /*29730*/  LDS.128 R24, [R244+0x400] ;  /* 0x00040000f4187984 */ /* 0x000ee20000000c00 */
[----:B------:R-:W-:Y:S06]  /*29740*/  BAR.SYNC.DEFER_BLOCKING 0x0 ;  /* 0x0000000000007b1d */ /* 0x000fec0000010000 */
[----:B-1----:R-:W-:Y:S04]  /*29750*/  STL.64 [R1+0x50], R32 ;  /* 0x0000502001007387 */ /* 0x002fe80000100a00 */
[----:B------:R-:W-:Y:S04]  /*29760*/  STL.64 [R1+0x58], R34 ;  /* 0x0000582201007387 */ /* 0x000fe80000100a00 */
[----:B---3--:R-:W-:Y:S04]  /*29770*/  STL.64 [R1+0x3d0], R24 ;  /* 0x0003d01801007387 */ /* 0x008fe80000100a00 */
[----:B------:R-:W-:Y:S04]  /*29780*/  STL.64 [R1+0x3d8], R26 ;  /* 0x0003d81a01007387 */ /* 0x000fe80000100a00 */
[----:B--2---:R1:W-:Y:S04]  /*29790*/  STSM.16.M88.4 [R0], R4 ;  /* 0x0000000400007844 */ /* 0x0043e80000000200 */
[----:B-1----:R-:W2:Y:S04]  /*297a0*/  LDL.LU R4, [R1+0x40] ;  /* 0x0000400001047983 */ /* 0x002ea80000300800 */
[----:B------:R-:W2:Y:S01]  /*297b0*/  LDL.LU R5, [R1+0x48] ;  /* 0x0000480001057983 */ /* 0x000ea20000300800 */
[----:B------:R-:W-:Y:S01]  /*297c0*/  IMAD.MOV.U32 R6, RZ, RZ, R8 ;  /* 0x000000ffff067224 */ /* 0x000fe200078e0008 */
[----:B------:R-:W-:-:S02]  /*297d0*/  MOV R7, R10 ;  /* 0x0000000a00077202 */ /* 0x000fc40000000f00 */
[----:B------:R-:W3:Y:S04]  /*297e0*/  LDL.LU R26, [R1+0xd0] ;  /* 0x0000d000011a7983 */ /* 0x000ee80000300800 */
[----:B------:R-:W3:Y:S04]  /*297f0*/  LDL.LU R27, [R1+0xd8] ;  /* 0x0000d800011b7983 */ /* 0x000ee80000300800 */
[----:B--2---:R-:W-:Y:S01]  /*29800*/  STSM.16.M88.4 [R0+0x200], R4 ;  /* 0x0002000400007844 */ /* 0x004fe20000000200 */
[----:B------:R-:W-:Y:S06]  /*29810*/  BAR.SYNC.DEFER_BLOCKING 0x0 ;  /* 0x0000000000007b1d */ /* 0x000fec0000010000 */
[----:B------:R-:W1:Y:S04]  /*29820*/  LDS.128 R32, [R244] ;  /* 0x00000000f4207984 */ /* 0x000e680000000c00 */
[----:B------:R-:W2:Y:S04]  /*29830*/  LDS.128 R4, [R244+0x400] ;  /* 0x00040000f4047984 */ /* 0x000ea80000000c00 */
[----:B-1----:R-:W-:Y:S04]  /*29840*/  STL.64 [R1+0x4a0], R32 ;  /* 0x0004a02001007387 */ /* 0x002fe80000100a00 */
[----:B------:R-:W-:Y:S04]  /*29850*/  STL.64 [R1+0x4a8], R34 ;  /* 0x0004a82201007387 */ /* 0x000fe80000100a00 */
[----:B--2---:R1:W-:Y:S04]  /*29860*/  STL.64 [R1+0x500], R4 ;  /* 0x0005000401007387 */ /* 0x0043e80000100a00 */
[----:B------:R2:W-:Y:S01]  /*29870*/  STL.64 [R1+0x508], R6 ;  /* 0x0005080601007387 */ /* 0x0005e20000100a00 */
[----:B------:R-:W-:Y:S06]  /*29880*/  BAR.SYNC.DEFER_BLOCKING 0x0 ;  /* 0x0000000000007b1d */ /* 0x000fec0000010000 */
[----:B-1----:R-:W4:Y:S04]  /*29890*/  LDL.LU R4, [R1+0x510] ;  /* 0x0005100001047983 */ /* 0x002f280000300800 */
[----:B------:R-:W4:Y:S04]  /*298a0*/  LDL.LU R5, [R1+0x518] ;  /* 0x0005180001057983 */ /* 0x000f280000300800 */
[----:B--2---:R-:W4:Y:S04]  /*298b0*/  LDL.LU R6, [R1+0x630] ;  /* 0x0006300001067983 */ /* 0x004f280000300800 */
[----:B------:R-:W4:Y:S01]  /*298c0*/  LDL.LU R7, [R1+0x638] ;  /* 0x0006380001077983 */ /* 0x000f220000300800 */
[----:B------:R-:W-:-:S02]  /*298d0*/  IMAD.MOV.U32 R24, RZ, RZ, R92 ;  /* 0x000000ffff187224 */ /* 0x000fc400078e005c */
[----:B------:R-:W-:-:S05]  /*298e0*/  IMAD.MOV.U32 R25, RZ, RZ, R94 ;  /* 0x000000ffff197224 */ /* 0x000fca00078e005e */
[----:B---3--:R-:W-:Y:S04]  /*298f0*/  STSM.16.M88.4 [R0], R24 ;  /* 0x0000001800007844 */ /* 0x008fe80000000200 */
        /* <DEDUP_REMOVED lines=192> */
[----:B------:R1:W-:Y:S04]  /*2a500*/  STL.64 [R1+0x3a8], R10 ;  /* 0x0003a80a01007387 */ /* 0x0003e80000100a00 */
[----:B-1----:R-:W3:Y:S04]  /*2a510*/  LDL.LU R10, [R1+0x120] ;  /* 0x00012000010a7983 */ /* 0x002ee80000300800 */
[----:B------:R-:W3:Y:S04]  /*2a520*/  LDL.LU R11, [R1+0x128] ;  /* 0x00012800010b7983 */ /* 0x000ee80000300800 */
[----:B--2---:R1:W-:Y:S02]  /*2a530*/  STSM.16.M88.4 [R0], R4 ;  /* 0x0000000400007844 */ /* 0x0043e40000000200 */
[----:B-1----:R-:W-:Y:S01]  /*2a540*/  IMAD.MOV.U32 R4, RZ, RZ, R248 ;  /* 0x000000ffff047224 */ /* 0x002fe200078e00f8 */
[----:B------:R-:W-:Y:S01]  /*2a550*/  MOV R5, R250 ;  /* 0x000000fa00057202 */ /* 0x000fe20000000f00 */
[----:B------:R-:W-:-:S02]  /*2a560*/  IMAD.MOV.U32 R6, RZ, RZ, R20 ;  /* 0x000000ffff067224 */ /* 0x000fc400078e0014 */
[----:B------:R-:W-:-:S05]  /*2a570*/  IMAD.MOV.U32 R7, RZ, RZ, R22 ;  /* 0x000000ffff077224 */ /* 0x000fca00078e0016 */
[----:B------:R-:W-:Y:S01]  /*2a580*/  STSM.16.M88.4 [R0+0x200], R4 ;  /* 0x0002000400007844 */ /* 0x000fe20000000200 */
        /* <DEDUP_REMOVED lines=12> */
[----:B------:R-:W-:Y:S01]  /*2a650*/  IMAD.MOV.U32 R8, RZ, RZ, R104 ;  /* 0x000000ffff087224 */ /* 0x000fe200078e0068 */
[----:B------:R-:W-:-:S05]  /*2a660*/  MOV R9, R106 ;  /* 0x0000006a00097202 */ /* 0x000fca0000000f00 */
        /* <DEDUP_REMOVED lines=48> */
[----:B---3--:R1:W-:Y:S04]  /*2a970*/  STL.64 [R1+0x580], R8 ;  /* 0x0005800801007387 */ /* 0x0083e80000100a00 */
[----:B------:R3:W-:Y:S01]  /*2a980*/  STL.64 [R1+0x588], R10 ;  /* 0x0005880a01007387 */ /* 0x0007e20000100a00 */
[----:B-1----:R-:W-:Y:S01]  /*2a990*/  IMAD.MOV.U32 R8, RZ, RZ, R224 ;  /* 0x000000ffff087224 */ /* 0x002fe200078e00e0 */
[----:B------:R-:W-:Y:S01]  /*2a9a0*/  MOV R9, R226 ;  /* 0x000000e200097202 */ /* 0x000fe20000000f00 */
[----:B---3--:R-:W-:-:S02]  /*2a9b0*/  IMAD.MOV.U32 R10, RZ, RZ, R28 ;  /* 0x000000ffff0a7224 */ /* 0x008fc400078e001c */
[----:B------:R-:W-:Y:S01]  /*2a9c0*/  IMAD.MOV.U32 R11, RZ, RZ, R30 ;  /* 0x000000ffff0b7224 */ /* 0x000fe200078e001e */
[----:B--2---:R1:W-:Y:S04]  /*2a9d0*/  STSM.16.M88.4 [R0], R4 ;  /* 0x0000000400007844 */ /* 0x0043e80000000200 */
[----:B-1----:R-:W2:Y:S04]  /*2a9e0*/  LDL.LU R6, [R1+0x140] ;  /* 0x0001400001067983 */ /* 0x002ea80000300800 */
[----:B------:R-:W2:Y:S04]  /*2a9f0*/  LDL.LU R7, [R1+0x148] ;  /* 0x0001480001077983 */ /* 0x000ea80000300800 */
[----:B------:R-:W-:Y:S01]  /*2aa00*/  STSM.16.M88.4 [R0+0x200], R8 ;  /* 0x0002000800007844 */ /* 0x000fe20000000200 */
[----:B------:R-:W-:Y:S06]  /*2aa10*/  BAR.SYNC.DEFER_BLOCKING 0x0 ;  /* 0x0000000000007b1d */ /* 0x000fec0000010000 */
[----:B------:R-:W1:Y:S04]  /*2aa20*/  LDS.128 R12, [R244] ;  /* 0x00000000f40c7984 */ /* 0x000e680000000c00 */
[----:B------:R-:W3:Y:S01]  /*2aa30*/  LDS.128 R8, [R244+0x400] ;  /* 0x00040000f4087984 */ /* 0x000ee20000000c00 */
[----:B------:R-:W-:Y:S01]  /*2aa40*/  IMAD.MOV.U32 R4, RZ, RZ, R124 ;  /* 0x000000ffff047224 */ /* 0x000fe200078e007c */
[----:B------:R-:W-:Y:S01]  /*2aa50*/  MOV R5, R126 ;  /* 0x0000007e00057202 */ /* 0x000fe20000000f00 */
        /* <DEDUP_REMOVED lines=19> */
[----:B---3--:R-:W-:Y:S04]  /*2ab90*/  STSM.16.M88.4 [R0], R8 ;  /* 0x0000000800007844 */ /* 0x008fe80000000200 */
[----:B-1----:R-:W-:Y:S04]  /*2aba0*/  STL.64 [R1+0x380], R12 ;  /* 0x0003800c01007387 */ /* 0x002fe80000100a00 */
[----:B------:R-:W-:Y:S04]  /*2abb0*/  STL.64 [R1+0x388], R14 ;  /* 0x0003880e01007387 */ /* 0x000fe80000100a00 */
[----:B--2---:R1:W-:Y:S04]  /*2abc0*/  STL.64 [R1+0x1d0], R4 ;  /* 0x0001d00401007387 */ /* 0x0043e80000100a00 */
[----:B------:R2:W-:Y:S01]  /*2abd0*/  STL.64 [R1+0x1d8], R6 ;  /* 0x0001d80601007387 */ /* 0x0005e20000100a00 */
[----:B-1----:R-:W-:-:S02]  /*2abe0*/  IMAD.MOV.U32 R4, RZ, RZ, R225 ;  /* 0x000000ffff047224 */ /* 0x002fc400078e00e1 */
[----:B------:R-:W-:Y:S02]  /*2abf0*/  IMAD.MOV.U32 R5, RZ, RZ, R227 ;  /* 0x000000ffff057224 */ /* 0x000fe400078e00e3 */
[----:B--2---:R-:W-:Y:S01]  /*2ac00*/  IMAD.MOV.U32 R6, RZ, RZ, R29 ;  /* 0x000000ffff067224 */ /* 0x004fe200078e001d */
[----:B------:R-:W-:-:S05]  /*2ac10*/  MOV R7, R31 ;  /* 0x0000001f00077202 */ /* 0x000fca0000000f00 */
[----:B------:R1:W-:Y:S01]  /*2ac20*/  STSM.16.M88.4 [R0+0x200], R4 ;  /* 0x0002000400007844 */ /* 0x0003e20000000200 */
[----:B------:R-:W-:Y:S06]  /*2ac30*/  BAR.SYNC.DEFER_BLOCKING 0x0 ;  /* 0x0000000000007b1d */ /* 0x000fec0000010000 */
[----:B-1----:R-:W2:Y:S04]  /*2ac40*/  LDL.LU R6, [R1+0x144] ;  /* 0x0001440001067983 */ /* 0x002ea80000300800 */
[----:B------:R-:W2:Y:S04]  /*2ac50*/  LDL.LU R7, [R1+0x14c] ;  /* 0x00014c0001077983 */ /* 0x000ea80000300800 */
[----:B------:R-:W1:Y:S04]  /*2ac60*/  LDS.128 R8, [R244+0x400] ;  /* 0x00040000f4087984 */ /* 0x000e680000000c00 */
[----:B------:R-:W3:Y:S01]  /*2ac70*/  LDS.128 R12, [R244] ;  /* 0x00000000f40c7984 */ /* 0x000ee20000000c00 */
[----:B-1----:R-:W-:-:S03]  /*2ac80*/  IMAD.MOV.U32 R245, RZ, RZ, R11 ;  /* 0x000000fffff57224 */ /* 0x002fc600078e000b */
[----:B------:R1:W-:Y:S04]  /*2ac90*/  STL.64 [R1], R8 ;  /* 0x0000000801007387 */ /* 0x0003e80000100a00 */
[----:B---3--:R-:W-:Y:S04]  /*2aca0*/  STL.64 [R1+0x10], R12 ;  /* 0x0000100c01007387 */ /* 0x008fe80000100a00 */
[----:B------:R-:W-:Y:S04]  /*2acb0*/  STL.64 [R1+0x18], R14 ;  /* 0x0000180e01007387 */ /* 0x000fe80000100a00 */
[----:B------:R3:W-:Y:S04]  /*2acc0*/  STL [R1+0x8], R10 ;  /* 0x0000080a01007387 */ /* 0x0007e80000100800 */
[----:B------:R-:W-:Y:S04]  /*2acd0*/  STL [R1+0xf98], R245 ;  /* 0x000f98f501007387 */ /* 0x000fe80000100800 */
[----:B-1----:R-:W4:Y:S04]  /*2ace0*/  LDL.LU R8, [R1+0x5b4] ;  /* 0x0005b40001087983 */ /* 0x002f280000300800 */
[----:B------:R-:W4:Y:S04]  /*2acf0*/  LDL.LU R9, [R1+0x5bc] ;  /* 0x0005bc0001097983 */ /* 0x000f280000300800 */
[----:B---3--:R-:W4:Y:S04]  /*2ad00*/  LDL.LU R10, [R1+0x5c4] ;  /* 0x0005c400010a7983 */ /* 0x008f280000300800 */
[----:B------:R-:W4:Y:S01]  /*2ad10*/  LDL.LU R11, [R1+0x5cc] ;  /* 0x0005cc00010b7983 */ /* 0x000f220000300800 */
[----:B------:R-:W-:-:S02]  /*2ad20*/  IMAD.MOV.U32 R4, RZ, RZ, R125 ;  /* 0x000000ffff047224 */ /* 0x000fc400078e007d */
[----:B------:R-:W-:Y:S01]  /*2ad30*/  IMAD.MOV.U32 R5, RZ, RZ, R127 ;  /* 0x000000ffff057224 */ /* 0x000fe200078e007f */
[----:B------:R-:W-:Y:S06]  /*2ad40*/  BAR.SYNC.DEFER_BLOCKING 0x0 ;  /* 0x0000000000007b1d */ /* 0x000fec0000010000 */
[----:B--2---:R1:W-:Y:S04]  /*2ad50*/  STSM.16.M88.4 [R0], R4 ;  /* 0x0000000400007844 */ /* 0x0043e80000000200 */
[----:B-1----:R-:W2:Y:S04]  /*2ad60*/  LDL.LU R4, [R1+0x370] ;  /* 0x0003700001047983 */ /* 0x002ea80000300800 */
[----:B------:R-:W2:Y:S04]  /*2ad70*/  LDL.LU R5, [R1+0x378] ;  /* 0x0003780001057983 */ /* 0x000ea80000300800 */
[----:B------:R-:W2:Y:S04]  /*2ad80*/  LDL.LU R6, [R1+0x1c0] ;  /* 0x0001c00001067983 */ /* 0x000ea80000300800 */
[----:B------:R-:W2:Y:S04]  /*2ad90*/  LDL.LU R7, [R1+0x1c8] ;  /* 0x0001c80001077983 */ /* 0x000ea80000300800 */
[----:B----4-:R-:W-:Y:S01]  /*2ada0*/  STSM.16.M88.4 [R0+0x200], R8 ;  /* 0x0002000800007844 */ /* 0x010fe20000000200 */
[----:B------:R-:W-:Y:S06]  /*2adb0*/  BAR.SYNC.DEFER_BLOCKING 0x0 ;  /* 0x0000000000007b1d */ /* 0x000fec0000010000 */
[----:B------:R-:W1:Y:S04]  /*2adc0*/  LDS.128 R248, [R244] ;  /* 0x00000000f4f87984 */ /* 0x000e680000000c00 */
[----:B------:R-:W3:Y:S01]  /*2add0*/  LDS.128 R228, [R244+0x400] ;  /* 0x00040000f4e47984 */ /* 0x000ee20000000c00 */
[----:B------:R-:W-:Y:S06]  /*2ade0*/  BAR.SYNC.DEFER_BLOCKING 0x0 ;  /* 0x0000000000007b1d */ /* 0x000fec0000010000 */
[----:B-1----:R-:W-:Y:S04]  /*2adf0*/  STL [R1+0xfa8], R248 ;  /* 0x000fa8f801007387 */ /* 0x002fe80000100800 */
[----:B------:R-:W-:Y:S04]  /*2ae00*/  STL [R1+0xfa4], R249 ;  /* 0x000fa4f901007387 */ /* 0x000fe80000100800 */
[----:B------:R-:W-:Y:S04]  /*2ae10*/  STL [R1+0xfa0], R250 ;  /* 0x000fa0fa01007387 */ /* 0x000fe80000100800 */
[----:B------:R-:W-:Y:S04]  /*2ae20*/  STL [R1+0xf9c], R251 ;  /* 0x000f9cfb01007387 */ /* 0x000fe80000100800 */
[----:B------:R-:W4:Y:S04]  /*2ae30*/  LDL.LU R10, [R1+0x160] ;  /* 0x00016000010a7983 */ /* 0x000f280000300800 */
[----:B------:R-:W4:Y:S01]  /*2ae40*/  LDL.LU R11, [R1+0x168] ;  /* 0x00016800010b7983 */ /* 0x000f220000300800 */
[----:B------:R-:W-:Y:S01]  /*2ae50*/  MOV R12, R156 ;  /* 0x0000009c000c7202 */ /* 0x000fe20000000f00 */
[----:B------:R-:W-:-:S02]  /*2ae60*/  IMAD.MOV.U32 R13, RZ, RZ, R158 ;  /* 0x000000ffff0d7224 */ /* 0x000fc400078e009e */
[----:B------:R-:W-:Y:S01]  /*2ae70*/  IMAD.MOV.U32 R14, RZ, RZ, R40 ;  /* 0x000000ffff0e7224 */ /* 0x000fe200078e0028 */
[----:B------:R-:W3:Y:S01]  /*2ae80*/  LDL.LU R20, [R1+0x6b0] ;  /* 0x0006b00001147983 */ /* 0x000ee20000300800 */
[----:B------:R-:W-:-:S03]  /*2ae90*/  IMAD.MOV.U32 R15, RZ, RZ, R42 ;  /* 0x000000ffff0f7224 */ /* 0x000fc600078e002a */
[----:B------:R-:W3:Y:S04]  /*2aea0*/  LDL.LU R21, [R1+0x6b8] ;  /* 0x0006b80001157983 */ /* 0x000ee80000300800 */
[----:B------:R-:W3:Y:S04]  /*2aeb0*/  LDL.LU R22, [R1+0x5a0] ;  /* 0x0005a00001167983 */ /* 0x000ee80000300800 */
[----:B------:R-:W3:Y:S01]  /*2aec0*/  LDL.LU R23, [R1+0x5a8] ;  /* 0x0005a80001177983 */ /* 0x000ee20000300800 */
[----:B------:R-:W-:Y:S01]  /*2aed0*/  MOV R8, R128 ;  /* 0x0000008000087202 */ /* 0x000fe20000000f00 */
[----:B------:R-:W-:-:S02]  /*2aee0*/  IMAD.MOV.U32 R9, RZ, RZ, R130 ;  /* 0x000000ffff097224 */ /* 0x000fc400078e0082 */
[----:B--2---:R-:W-:Y:S04]  /*2aef0*/  STSM.16.M88.4 [R0], R4 ;  /* 0x0000000400007844 */ /* 0x004fe80000000200 */
[----:B------:R-:W-:Y:S01]  /*2af00*/  STSM.16.M88.4 [R0+0x200], R12 ;  /* 0x0002000c00007844 */ /* 0x000fe20000000200 */
[----:B------:R-:W-:Y:S06]  /*2af10*/  BAR.SYNC.DEFER_BLOCKING 0x0 ;  /* 0x0000000000007b1d */ /* 0x000fec0000010000 */
[----:B------:R-:W1:Y:S04]  /*2af20*/  LDS.128 R224, [R244] ;  /* 0x00000000f4e07984 */ /* 0x000e680000000c00 */
[----:B------:R-:W-:Y:S01]  /*2af30*/  LDS.128 R4, [R244+0x400] ;  /* 0x00040000f4047984 */ /* 0x000fe20000000c00 */
[----:B------:R-:W-:Y:S06]  /*2af40*/  BAR.SYNC.DEFER_BLOCKING 0x0 ;  /* 0x0000000000007b1d */ /* 0x000fec0000010000 */
[----:B----4-:R2:W-:Y:S04]  /*2af50*/  STSM.16.M88.4 [R0], R8 ;  /* 0x0000000800007844 */ /* 0x0105e80000000200 */
[----:B--2---:R-:W2:Y:S04]  /*2af60*/  LDL.LU R8, [R1+0x374] ;  /* 0x0003740001087983 */ /* 0x004ea80000300800 */
[----:B------:R-:W2:Y:S04]  /*2af70*/  LDL.LU R9, [R1+0x37c] ;  /* 0x00037c0001097983 */ /* 0x000ea80000300800 */
[----:B------:R-:W2:Y:S04]  /*2af80*/  LDL.LU R10, [R1+0x1c4] ;  /* 0x0001c400010a7983 */ /* 0x000ea80000300800 */
[----:B------:R-:W2:Y:S04]  /*2af90*/  LDL.LU R11, [R1+0x1cc] ;  /* 0x0001cc00010b7983 */ /* 0x000ea80000300800 */
[----:B---3--:R-:W-:Y:S01]  /*2afa0*/  STSM.16.M88.4 [R0+0x200], R20 ;  /* 0x0002001400007844 */ /* 0x008fe20000000200 */
[----:B------:R-:W-:Y:S01]  /*2afb0*/  BAR.SYNC.DEFER_BLOCKING 0x0 ;  /* 0x0000000000007b1d */ /* 0x000fe20000010000 */
[----:B------:R-:W-:Y:S01]  /*2afc0*/  IMAD.MOV.U32 R24, RZ, RZ, R157 ;  /* 0x000000ffff187224 */ /* 0x000fe200078e009d */
[----:B------:R-:W-:Y:S01]  /*2afd0*/  MOV R26, R41 ;  /* 0x00000029001a7202 */ /* 0x000fe20000000f00 */
[----:B------:R-:W-:-:S03]  /*2afe0*/  IMAD.MOV.U32 R25, RZ, RZ, R159 ;  /* 0x000000ffff197224 */ /* 0x000fc600078e009f */
[----:B------:R-:W3:Y:S04]  /*2aff0*/  LDS.128 R16, [R244] ;  /* 0x00000000f4107984 */ /* 0x000ee80000000c00 */
[----:B------:R-:W-:Y:S01]  /*2b000*/  LDS.128 R12, [R244+0x400] ;  /* 0x00040000f40c7984 */ /* 0x000fe20000000c00 */
[----:B------:R-:W-:Y:S01]  /*2b010*/  BAR.SYNC.DEFER_BLOCKING 0x0 ;  /* 0x0000000000007b1d */ /* 0x000fe20000010000 */
[----:B------:R-:W-:-:S05]  /*2b020*/  IMAD.MOV.U32 R27, RZ, RZ, R43 ;  /* 0x000000ffff1b7224 */ /* 0x000fca00078e002b */
[----:B--2---:R-:W-:Y:S04]  /*2b030*/  STSM.16.M88.4 [R0], R8 ;  /* 0x0000000800007844 */ /* 0x004fe80000000200 */
[----:B------:R2:W-:Y:S01]  /*2b040*/  STSM.16.M88.4 [R0+0x200], R24 ;  /* 0x0002001800007844 */ /* 0x0005e20000000200 */
[----:B------:R-:W-:Y:S06]  /*2b050*/  BAR.SYNC.DEFER_BLOCKING 0x0 ;  /* 0x0000000000007b1d */ /* 0x000fec0000010000 */
[----:B--2---:R-:W2:Y:S04]  /*2b060*/  LDL.LU R26, [R1+0x164] ;  /* 0x00016400011a7983 */ /* 0x004ea80000300800 */
[----:B------:R-:W2:Y:S04]  /*2b070*/  LDL.LU R27, [R1+0x16c] ;  /* 0x00016c00011b7983 */ /* 0x000ea80000300800 */
[----:B------:R-:W4:Y:S04]  /*2b080*/  LDL.LU R28, [R1+0x6b4] ;  /* 0x0006b400011c7983 */ /* 0x000f280000300800 */
[----:B------:R-:W4:Y:S04]  /*2b090*/  LDL.LU R29, [R1+0x6bc] ;  /* 0x0006bc00011d7983 */ /* 0x000f280000300800 */
[----:B------:R-:W4:Y:S04]  /*2b0a0*/  LDL.LU R30, [R1+0x5a4] ;  /* 0x0005a400011e7983 */ /* 0x000f280000300800 */
[----:B------:R-:W4:Y:S04]  /*2b0b0*/  LDL.LU R31, [R1+0x5ac] ;  /* 0x0005ac00011f7983 */ /* 0x000f280000300800 */
[----:B------:R-:W1:Y:S04]  /*2b0c0*/  LDS.128 R20, [R244] ;  /* 0x00000000f4147984 */ /* 0x000e680000000c00 */
[----:B------:R-:W-:Y:S01]  /*2b0d0*/  LDS.128 R8, [R244+0x400] ;  /* 0x00040000f4087984 */ /* 0x000fe20000000c00 */
[----:B------:R-:W-:-:S02]  /*2b0e0*/  IMAD.MOV.U32 R24, RZ, RZ, R129 ;  /* 0x000000ffff187224 */ /* 0x000fc400078e0081 */
[----:B------:R-:W-:Y:S01]  /*2b0f0*/  IMAD.MOV.U32 R25, RZ, RZ, R131 ;  /* 0x000000ffff197224 */ /* 0x000fe200078e0083 */
[----:B------:R-:W-:Y:S06]  /*2b100*/  BAR.SYNC.DEFER_BLOCKING 0x0 ;  /* 0x0000000000007b1d */ /* 0x000fec0000010000 */
[----:B--2---:R2:W-:Y:S04]  /*2b110*/  STSM.16.M88.4 [R0], R24 ;  /* 0x0000001800007844 */ /* 0x0045e80000000200 */
[----:B--2---:R-:W2:Y:S04]  /*2b120*/  LDL.LU R24, [R1+0x360] ;  /* 0x0003600001187983 */ /* 0x004ea80000300800 */
        /* <DEDUP_REMOVED lines=9> */
[----:B----4-:R-:W-:Y:S01]  /*2b1c0*/  STSM.16.M88.4 [R0+0x200], R28 ;  /* 0x0002001c00007844 */ /* 0x010fe20000000200 */
[----:B------:R-:W-:Y:S06]  /*2b1d0*/  BAR.SYNC.DEFER_BLOCKING 0x0 ;  /* 0x0000000000007b1d */ /* 0x000fec0000010000 */
[----:B------:R-:W4:Y:S04]  /*2b1e0*/  LDS.128 R36, [R244] ;  /* 0x00000000f4247984 */ /* 0x000f280000000c00 */
[----:B------:R-:W1:Y:S01]  /*2b1f0*/  LDS.128 R32, [R244+0x400] ;  /* 0x00040000f4207984 */ /* 0x000e620000000c00 */
[----:B------:R-:W-:Y:S01]  /*2b200*/  BAR.SYNC.DEFER_BLOCKING 0x0 ;  /* 0x0000000000007b1d */ /* 0x000fe20000010000 */
[----:B------:R-:W-:Y:S01]  /*2b210*/  MOV R40, R132 ;  /* 0x0000008400287202 */ /* 0x000fe20000000f00 */
[----:B------:R-:W-:-:S04]  /*2b220*/  IMAD.MOV.U32 R41, RZ, RZ, R134 ;  /* 0x000000ffff297224 */ /* 0x000fc800078e0086 */
[----:B--2---:R-:W-:Y:S04]  /*2b230*/  STSM.16.M88.4 [R0], R24 ;  /* 0x0000001800007844 */ /* 0x004fe80000000200 */
[----:B------:R-:W-:Y:S01]  /*2b240*/  STSM.16.M88.4 [R0+0x200], R48 ;  /* 0x0002003000007844 */ /* 0x000fe20000000200 */
[----:B------:R-:W-:Y:S06]  /*2b250*/  BAR.SYNC.DEFER_BLOCKING 0x0 ;  /* 0x0000000000007b1d */ /* 0x000fec0000010000 */
[----:B------:R-:W2:Y:S04]  /*2b260*/  LDS.128 R28, [R244] ;  /* 0x00000000f41c7984 */ /* 0x000ea80000000c00 */
[----:B------:R-:W-:Y:S01]  /*2b270*/  LDS.128 R24, [R244+0x400] ;  /* 0x00040000f4187984 */ /* 0x000fe20000000c00 */
[----:B------:R-:W-:Y:S06]  /*2b280*/  BAR.SYNC.DEFER_BLOCKING 0x0 ;  /* 0x0000000000007b1d */ /* 0x000fec0000010000 */
[----:B---3--:R3:W-:Y:S04]  /*2b290*/  STSM.16.M88.4 [R0], R40 ;  /* 0x0000002800007844 */ /* 0x0087e80000000200 */
[----:B---3--:R-:W3:Y:S04]  /*2b2a0*/  LDL.LU R40, [R1+0x364] ;  /* 0x0003640001287983 */ /* 0x008ee80000300800 */
[----:B------:R-:W3:Y:S04]  /*2b2b0*/  LDL.LU R41, [R1+0x36c] ;  /* 0x00036c0001297983 */ /* 0x000ee80000300800 */
[----:B------:R-:W3:Y:S04]  /*2b2c0*/  LDL.LU R42, [R1+0x1b4] ;  /* 0x0001b400012a7983 */ /* 0x000ee80000300800 */
[----:B------:R-:W3:Y:S04]  /*2b2d0*/  LDL.LU R43, [R1+0x1bc] ;  /* 0x0001bc00012b7983 */ /* 0x000ee80000300800 */
[----:B------:R1:W-:Y:S01]  /*2b2e0*/  STSM.16.M88.4 [R0+0x200], R56 ;  /* 0x0002003800007844 */ /* 0x0003e20000000200 */
[----:B------:R-:W-:Y:S06]  /*2b2f0*/  BAR.SYNC.DEFER_BLOCKING 0x0 ;  /* 0x0000000000007b1d */ /* 0x000fec0000010000 */
[----:B-1----:R-:W2:Y:S04]  /*2b300*/  LDL.LU R58, [R1+0x174] ;  /* 0x00017400013a7983 */ /* 0x002ea80000300800 */
[----:B------:R-:W2:Y:S04]  /*2b310*/  LDL.LU R59, [R1+0x17c] ;  /* 0x00017c00013b7983 */ /* 0x000ea80000300800 */
[----:B------:R-:W4:Y:S04]  /*2b320*/  LDL.LU R88, [R1+0x6a4] ;  /* 0x0006a40001587983 */ /* 0x000f280000300800 */
[----:B------:R-:W4:Y:S04]  /*2b330*/  LDL.LU R89, [R1+0x6ac] ;  /* 0x0006ac0001597983 */ /* 0x000f280000300800 */
[----:B------:R-:W4:Y:S04]  /*2b340*/  LDL.LU R90, [R1+0x594] ;  /* 0x00059400015a7983 */ /* 0x000f280000300800 */
[----:B------:R-:W4:Y:S04]  /*2b350*/  LDL.LU R91, [R1+0x59c] ;  /* 0x00059c00015b7983 */ /* 0x000f280000300800 */
[----:B------:R-:W1:Y:S04]  /*2b360*/  LDS.128 R52, [R244] ;  /* 0x00000000f4347984 */ /* 0x000e680000000c00 */
[----:B------:R-:W-:Y:S01]  /*2b370*/  LDS.128 R48, [R244+0x400] ;  /* 0x00040000f4307984 */ /* 0x000fe20000000c00 */
[----:B------:R-:W-:Y:S01]  /*2b380*/  BAR.SYNC.DEFER_BLOCKING 0x0 ;  /* 0x0000000000007b1d */ /* 0x000fe20000010000 */
[----:B------:R-:W-:-:S02]  /*2b390*/  IMAD.MOV.U32 R56, RZ, RZ, R133 ;  /* 0x000000ffff387224 */ /* 0x000fc400078e0085 */
[----:B------:R-:W-:-:S03]  /*2b3a0*/  IMAD.MOV.U32 R57, RZ, RZ, R135 ;  /* 0x000000ffff397224 */ /* 0x000fc600078e0087 */
[----:B---3--:R-:W-:Y:S04]  /*2b3b0*/  STSM.16.M88.4 [R0], R40 ;  /* 0x0000002800007844 */ /* 0x008fe80000000200 */
[----:B------:R-:W-:Y:S01]  /*2b3c0*/  STSM.16.M88.4 [R0+0x200], R60 ;  /* 0x0002003c00007844 */ /* 0x000fe20000000200 */
[----:B------:R-:W-:Y:S06]  /*2b3d0*/  BAR.SYNC.DEFER_BLOCKING 0x0 ;  /* 0x0000000000007b1d */ /* 0x000fec0000010000 */
[----:B------:R-:W3:Y:S04]  /*2b3e0*/  LDS.128 R44, [R244] ;  /* 0x00000000f42c7984 */ /* 0x000ee80000000c00 */
[----:B------:R-:W-:Y:S01]  /*2b3f0*/  LDS.128 R40, [R244+0x400] ;  /* 0x00040000f4287984 */ /* 0x000fe20000000c00 */
[----:B------:R-:W-:Y:S06]  /*2b400*/  BAR.SYNC.DEFER_BLOCKING 0x0 ;  /* 0x0000000000007b1d */ /* 0x000fec0000010000 */
[----:B--2---:R2:W-:Y:S04]  /*2b410*/  STSM.16.M88.4 [R0], R56 ;  /* 0x0000003800007844 */ /* 0x0045e80000000200 */
[----:B--2---:R-:W2:Y:S04]  /*2b420*/  LDL.LU R56, [R1+0x350] ;  /* 0x0003500001387983 */ /* 0x004ea80000300800 */
[----:B------:R-:W2:Y:S04]  /*2b430*/  LDL.LU R57, [R1+0x358] ;  /* 0x0003580001397983 */ /* 0x000ea80000300800 */
[----:B------:R-:W2:Y:S04]  /*2b440*/  LDL.LU R58, [R1+0x1a0] ;  /* 0x0001a000013a7983 */ /* 0x000ea80000300800 */
[----:B------:R-:W2:Y:S04]  /*2b450*/  LDL.LU R59, [R1+0x1a8] ;  /* 0x0001a800013b7983 */ /* 0x000ea80000300800 */
[----:B----4-:R4:W-:Y:S01]  /*2b460*/  STSM.16.M88.4 [R0+0x200], R88 ;  /* 0x0002005800007844 */ /* 0x0109e20000000200 */
[----:B------:R-:W-:Y:S06]  /*2b470*/  BAR.SYNC.DEFER_BLOCKING 0x0 ;  /* 0x0000000000007b1d */ /* 0x000fec0000010000 */
[----:B----4-:R-:W4:Y:S04]  /*2b480*/  LDL.LU R90, [R1+0x270] ;  /* 0x00027000015a7983 */ /* 0x010f280000300800 */
[----:B------:R-:W4:Y:S04]  /*2b490*/  LDL.LU R91, [R1+0x278] ;  /* 0x00027800015b7983 */ /* 0x000f280000300800 */
[----:B------:R-:W3:Y:S04]  /*2b4a0*/  LDL.LU R100, [R1+0x690] ;  /* 0x0006900001647983 */ /* 0x000ee80000300800 */
[----:B------:R-:W3:Y:S04]  /*2b4b0*/  LDL.LU R101, [R1+0x698] ;  /* 0x0006980001657983 */ /* 0x000ee80000300800 */
[----:B------:R-:W3:Y:S04]  /*2b4c0*/  LDL.LU R102, [R1+0x530] ;  /* 0x0005300001667983 */ /* 0x000ee80000300800 */
[----:B------:R-:W3:Y:S04]  /*2b4d0*/  LDL.LU R103, [R1+0x538] ;  /* 0x0005380001677983 */ /* 0x000ee80000300800 */
[----:B------:R-:W1:Y:S04]  /*2b4e0*/  LDS.128 R84, [R244] ;  /* 0x00000000f4547984 */ /* 0x000e680000000c00 */
[----:B------:R-:W1:Y:S01]  /*2b4f0*/  LDS.128 R76, [R244+0x400] ;  /* 0x00040000f44c7984 */ /* 0x000e620000000c00 */
[----:B------:R-:W-:Y:S01]  /*2b500*/  BAR.SYNC.DEFER_BLOCKING 0x0 ;  /* 0x0000000000007b1d */ /* 0x000fe20000010000 */
[----:B------:R-:W-:Y:S01]  /*2b510*/  MOV R92, R232 ;  /* 0x000000e8005c7202 */ /* 0x000fe20000000f00 */
[----:B------:R-:W-:-:S02]  /*2b520*/  IMAD.MOV.U32 R93, RZ, RZ, R234 ;  /* 0x000000ffff5d7224 */ /* 0x000fc400078e00ea */
[----:B------:R-:W-:Y:S02]  /*2b530*/  IMAD.MOV.U32 R94, RZ, RZ, R64 ;  /* 0x000000ffff5e7224 */ /* 0x000fe400078e0040 */
[----:B------:R-:W-:Y:S01]  /*2b540*/  IMAD.MOV.U32 R95, RZ, RZ, R66 ;  /* 0x000000ffff5f7224 */ /* 0x000fe200078e0042 */
[----:B------:R-:W-:Y:S01]  /*2b550*/  MOV R88, R136 ;  /* 0x0000008800587202 */ /* 0x000fe20000000f00 */
[----:B------:R-:W-:Y:S01]  /*2b560*/  IMAD.MOV.U32 R89, RZ, RZ, R138 ;  /* 0x000000ffff597224 */ /* 0x000fe200078e008a */
[----:B--2---:R-:W-:Y:S04]  /*2b570*/  STSM.16.M88.4 [R0], R56 ;  /* 0x0000003800007844 */ /* 0x004fe80000000200 */
[----:B------:R-:W-:Y:S01]  /*2b580*/  STSM.16.M88.4 [R0+0x200], R92 ;  /* 0x0002005c00007844 */ /* 0x000fe20000000200 */
[----:B------:R-:W-:Y:S06]  /*2b590*/  BAR.SYNC.DEFER_BLOCKING 0x0 ;  /* 0x0000000000007b1d */ /* 0x000fec0000010000 */
[----:B------:R-:W2:Y:S04]  /*2b5a0*/  LDS.128 R60, [R244] ;  /* 0x00000000f43c7984 */ /* 0x000ea80000000c00 */
[----:B------:R-:W-:Y:S01]  /*2b5b0*/  LDS.128 R56, [R244+0x400] ;  /* 0x00040000f4387984 */ /* 0x000fe20000000c00 */
[----:B------:R-:W-:Y:S06]  /*2b5c0*/  BAR.SYNC.DEFER_BLOCKING 0x0 ;  /* 0x0000000000007b1d */ /* 0x000fec0000010000 */
[----:B----4-:R4:W-:Y:S04]  /*2b5d0*/  STSM.16.M88.4 [R0], R88 ;  /* 0x0000005800007844 */ /* 0x0109e80000000200 */
[----:B----4-:R-:W4:Y:S04]  /*2b5e0*/  LDL.LU R88, [R1+0x354] ;  /* 0x0003540001587983 */ /* 0x010f280000300800 */
[----:B------:R-:W4:Y:S04]  /*2b5f0*/  LDL.LU R89, [R1+0x35c] ;  /* 0x00035c0001597983 */ /* 0x000f280000300800 */
[----:B------:R-:W4:Y:S04]  /*2b600*/  LDL.LU R90, [R1+0x1a4] ;  /* 0x0001a400015a7983 */ /* 0x000f280000300800 */
[----:B------:R-:W4:Y:S04]  /*2b610*/  LDL.LU R91, [R1+0x1ac] ;  /* 0x0001ac00015b7983 */ /* 0x000f280000300800 */
[----:B---3--:R3:W-:Y:S01]  /*2b620*/  STSM.16.M88.4 [R0+0x200], R100 ;  /* 0x0002006400007844 */ /* 0x0087e20000000200 */
[----:B------:R-:W-:Y:S06]  /*2b630*/  BAR.SYNC.DEFER_BLOCKING 0x0 ;  /* 0x0000000000007b1d */ /* 0x000fec0000010000 */
[----:B---3--:R-:W3:Y:S04]  /*2b640*/  LDL.LU R102, [R1+0x274] ;  /* 0x0002740001667983 */ /* 0x008ee80000300800 */
[----:B------:R-:W3:Y:S04]  /*2b650*/  LDL.LU R103, [R1+0x27c] ;  /* 0x00027c0001677983 */ /* 0x000ee80000300800 */
[----:B------:R-:W2:Y:S04]  /*2b660*/  LDL.LU R116, [R1+0x694] ;  /* 0x0006940001747983 */ /* 0x000ea80000300800 */
[----:B------:R-:W2:Y:S04]  /*2b670*/  LDL.LU R117, [R1+0x69c] ;  /* 0x00069c0001757983 */ /* 0x000ea80000300800 */
[----:B------:R-:W2:Y:S04]  /*2b680*/  LDL.LU R118, [R1+0x534] ;  /* 0x0005340001767983 */ /* 0x000ea80000300800 */
[----:B------:R-:W2:Y:S04]  /*2b690*/  LDL.LU R119, [R1+0x53c] ;  /* 0x00053c0001777983 */ /* 0x000ea80000300800 */
[----:B------:R-:W1:Y:S04]  /*2b6a0*/  LDS.128 R96, [R244] ;  /* 0x00000000f4607984 */ /* 0x000e680000000c00 */
[----:B------:R-:W-:Y:S01]  /*2b6b0*/  LDS.128 R92, [R244+0x400] ;  /* 0x00040000f45c7984 */ /* 0x000fe20000000c00 */
[----:B------:R-:W-:Y:S01]  /*2b6c0*/  BAR.SYNC.DEFER_BLOCKING 0x0 ;  /* 0x0000000000007b1d */ /* 0x000fe20000010000 */
[----:B------:R-:W-:Y:S01]  /*2b6d0*/  IMAD.MOV.U32 R104, RZ, RZ, R233 ;  /* 0x000000ffff687224 */ /* 0x000fe200078e00e9 */
[----:B------:R-:W-:Y:S01]  /*2b6e0*/  MOV R106, R65 ;  /* 0x00000041006a7202 */ /* 0x000fe20000000f00 */
[----:B------:R-:W-:-:S02]  /*2b6f0*/  IMAD.MOV.U32 R105, RZ, RZ, R235 ;  /* 0x000000ffff697224 */ /* 0x000fc400078e00eb */
[----:B------:R-:W-:Y:S02]  /*2b700*/  IMAD.MOV.U32 R107, RZ, RZ, R67 ;  /* 0x000000ffff6b7224 */ /* 0x000fe400078e0043 */
[----:B------:R-:W-:Y:S02]  /*2b710*/  IMAD.MOV.U32 R100, RZ, RZ, R137 ;  /* 0x000000ffff647224 */ /* 0x000fe400078e0089 */
[----:B------:R-:W-:Y:S01]  /*2b720*/  IMAD.MOV.U32 R101, RZ, RZ, R139 ;  /* 0x000000ffff657224 */ /* 0x000fe200078e008b */
[----:B----4-:R-:W-:Y:S04]  /*2b730*/  STSM.16.M88.4 [R0], R88 ;  /* 0x0000005800007844 */ /* 0x010fe80000000200 */
[----:B------:R-:W-:Y:S01]  /*2b740*/  STSM.16.M88.4 [R0+0x200], R104 ;  /* 0x0002006800007844 */ /* 0x000fe20000000200 */
[----:B------:R-:W-:Y:S06]  /*2b750*/  BAR.SYNC.DEFER_BLOCKING 0x0 ;  /* 0x0000000000007b1d */ /* 0x000fec0000010000 */
[----:B------:R-:W4:Y:S04]  /*2b760*/  LDS.128 R88, [R244] ;  /* 0x00000000f4587984 */ /* 0x000f280000000c00 */
[----:B------:R-:W-:Y:S01]  /*2b770*/  LDS.128 R64, [R244+0x400] ;  /* 0x00040000f4407984 */ /* 0x000fe20000000c00 */
[----:B------:R-:W-:Y:S06]  /*2b780*/  BAR.SYNC.DEFER_BLOCKING 0x0 ;  /* 0x0000000000007b1d */ /* 0x000fec0000010000 */
[----:B---3--:R3:W-:Y:S04]  /*2b790*/  STSM.16.M88.4 [R0], R100 ;  /* 0x0000006400007844 */ /* 0x0087e80000000200 */
[----:B---3--:R-:W3:Y:S04]  /*2b7a0*/  LDL.LU R100, [R1+0x330] ;  /* 0x0003300001647983 */ /* 0x008ee80000300800 */
[----:B------:R-:W3:Y:S04]  /*2b7b0*/  LDL.LU R101, [R1+0x338] ;  /* 0x0003380001657983 */ /* 0x000ee80000300800 */
[----:B------:R-:W3:Y:S04]  /*2b7c0*/  LDL.LU R102, [R1+0x180] ;  /* 0x0001800001667983 */ /* 0x000ee80000300800 */
[----:B------:R-:W3:Y:S04]  /*2b7d0*/  LDL.LU R103, [R1+0x188] ;  /* 0x0001880001677983 */ /* 0x000ee80000300800 */
[----:B--2---:R2:W-:Y:S01]  /*2b7e0*/  STSM.16.M88.4 [R0+0x200], R116 ;  /* 0x0002007400007844 */ /* 0x0045e20000000200 */
[----:B------:R-:W-:Y:S06]  /*2b7f0*/  BAR.SYNC.DEFER_BLOCKING 0x0 ;  /* 0x0000000000007b1d */ /* 0x000fec0000010000 */
[----:B--2---:R-:W2:Y:S04]  /*2b800*/  LDL.LU R118, [R1+0x2e0] ;  /* 0x0002e00001767983 */ /* 0x004ea80000300800 */
[----:B------:R-:W2:Y:S04]  /*2b810*/  LDL.LU R119, [R1+0x2e8] ;  /* 0x0002e80001777983 */ /* 0x000ea80000300800 */
[----:B------:R-:W4:Y:S04]  /*2b820*/  LDL.LU R128, [R1+0x680] ;  /* 0x0006800001807983 */ /* 0x000f280000300800 */
[----:B------:R-:W1:Y:S04]  /*2b830*/  LDS.128 R112, [R244] ;  /* 0x00000000f4707984 */ /* 0x000e680000000c00 */
[----:B------:R-:W1:Y:S01]  /*2b840*/  LDS.128 R108, [R244+0x400] ;  /* 0x00040000f46c7984 */ /* 0x000e620000000c00 */
[----:B------:R-:W-:Y:S06]  /*2b850*/  BAR.SYNC.DEFER_BLOCKING 0x0 ;  /* 0x0000000000007b1d */ /* 0x000fec0000010000 */
[----:B------:R-:W4:Y:S04]  /*2b860*/  LDL.LU R129, [R1+0x688] ;  /* 0x0006880001817983 */ /* 0x000f280000300800 */
[----:B------:R-:W4:Y:S04]  /*2b870*/  LDL.LU R130, [R1+0x4e0] ;  /* 0x0004e00001827983 */ /* 0x000f280000300800 */
[----:B------:R-:W4:Y:S01]  /*2b880*/  LDL.LU R131, [R1+0x4e8] ;  /* 0x0004e80001837983 */ /* 0x000f220000300800 */
[----:B------:R-:W-:Y:S01]  /*2b890*/  MOV R116, R140 ;  /* 0x0000008c00747202 */ /* 0x000fe20000000f00 */
[----:B------:R-:W-:-:S02]  /*2b8a0*/  IMAD.MOV.U32 R117, RZ, RZ, R142 ;  /* 0x000000ffff757224 */ /* 0x000fc400078e008e */
        /* <DEDUP_REMOVED lines=11> */
[----:B----4-:R-:W-:Y:S01]  /*2b960*/  STSM.16.M88.4 [R0+0x200], R128 ;  /* 0x0002008000007844 */ /* 0x010fe20000000200 */
[----:B------:R-:W-:Y:S01]  /*2b970*/  BAR.SYNC.DEFER_BLOCKING 0x0 ;  /* 0x0000000000007b1d */ /* 0x000fe20000010000 */
[----:B------:R-:W-:Y:S01]  /*2b980*/  IMAD.MOV.U32 R132, RZ, RZ, R237 ;  /* 0x000000ffff847224 */ /* 0x000fe200078e00ed */
[----:B------:R-:W-:Y:S01]  /*2b990*/  MOV R134, R153 ;  /* 0x0000009900867202 */ /* 0x000fe20000000f00 */
[----:B------:R-:W-:-:S03]  /*2b9a0*/  IMAD.MOV.U32 R133, RZ, RZ, R239 ;  /* 0x000000ffff857224 */ /* 0x000fc600078e00ef */
[----:B------:R-:W4:Y:S04]  /*2b9b0*/  LDS.128 R124, [R244] ;  /* 0x00000000f47c7984 */ /* 0x000f280000000c00 */
        /* <DEDUP_REMOVED lines=8> */
[----:B------:R-:W3:Y:S04]  /*2ba40*/  LDL.LU R136, [R1+0x684] ;  /* 0x0006840001887983 */ /* 0x000ee80000300800 */
[----:B------:R-:W3:Y:S04]  /*2ba50*/  LDL.LU R137, [R1+0x68c] ;  /* 0x00068c0001897983 */ /* 0x000ee80000300800 */
[----:B------:R-:W3:Y:S04]  /*2ba60*/  LDL.LU R138, [R1+0x4e4] ;  /* 0x0004e400018a7983 */ /* 0x000ee80000300800 */
[----:B------:R-:W3:Y:S04]  /*2ba70*/  LDL.LU R139, [R1+0x4ec] ;  /* 0x0004ec00018b7983 */ /* 0x000ee80000300800 */
        /* <DEDUP_REMOVED lines=10> */
[----:B------:R-:W4:Y:S04]  /*2bb20*/  LDL.LU R158, [R1+0x2f0] ;  /* 0x0002f000019e7983 */ /* 0x000f280000300800 */
[----:B------:R-:W4:Y:S04]  /*2bb30*/  LDL.LU R159, [R1+0x2f8] ;  /* 0x0002f800019f7983 */ /* 0x000f280000300800 */
[----:B---3--:R-:W-:Y:S01]  /*2bb40*/  STSM.16.M88.4 [R0+0x200], R136 ;  /* 0x0002008800007844 */ /* 0x008fe20000000200 */
[----:B------:R-:W-:Y:S01]  /*2bb50*/  BAR.SYNC.DEFER_BLOCKING 0x0 ;  /* 0x0000000000007b1d */ /* 0x000fe20000010000 */
[----:B------:R-:W-:Y:S01]  /*2bb60*/  MOV R160, R240 ;  /* 0x000000f000a07202 */ /* 0x000fe20000000f00 */
[----:B------:R-:W-:-:S02]  /*2bb70*/  IMAD.MOV.U32 R161, RZ, RZ, R242 ;  /* 0x000000ffffa17224 */ /* 0x000fc400078e00f2 */
[----:B------:R-:W-:Y:S02]  /*2bb80*/  IMAD.MOV.U32 R162, RZ, RZ, R80 ;  /* 0x000000ffffa27224 */ /* 0x000fe400078e0050 */
[----:B------:R-:W-:Y:S01]  /*2bb90*/  IMAD.MOV.U32 R163, RZ, RZ, R82 ;  /* 0x000000ffffa37224 */ /* 0x000fe200078e0052 */
        /* <DEDUP_REMOVED lines=22> */
[----:B------:R-:W2:Y:S04]  /*2bd00*/  LDL.LU R166, [R1+0x2f4] ;  /* 0x0002f40001a67983 */ /* 0x000ea80000300800 */
[----:B------:R-:W2:Y:S04]  /*2bd10*/  LDL.LU R167, [R1+0x2fc] ;  /* 0x0002fc0001a77983 */ /* 0x000ea80000300800 */
[----:B---3--:R3:W-:Y:S01]  /*2bd20*/  STSM.16.M88.4 [R0+0x200], R172 ;  /* 0x000200ac00007844 */ /* 0x0087e20000000200 */
[----:B------:R-:W-:Y:S06]  /*2bd30*/  BAR.SYNC.DEFER_BLOCKING 0x0 ;  /* 0x0000000000007b1d */ /* 0x000fec0000010000 */
[----:B---3--:R-:W3:Y:S04]  /*2bd40*/  LDL.LU R172, [R1+0x674] ;  /* 0x0006740001ac7983 */ /* 0x008ee80000300800 */
[----:B------:R-:W3:Y:S04]  /*2bd50*/  LDL.LU R173, [R1+0x67c] ;  /* 0x00067c0001ad7983 */ /* 0x000ee80000300800 */
[----:B------:R-:W3:Y:S04]  /*2bd60*/  LDL.LU R174, [R1+0x4d4] ;  /* 0x0004d40001ae7983 */ /* 0x000ee80000300800 */
[----:B------:R-:W1:Y:S04]  /*2bd70*/  LDS.128 R168, [R244] ;  /* 0x00000000f4a87984 */ /* 0x000e680000000c00 */
[----:B------:R-:W-:Y:S01]  /*2bd80*/  LDS.128 R160, [R244+0x400] ;  /* 0x00040000f4a07984 */ /* 0x000fe20000000c00 */
[----:B------:R-:W-:Y:S06]  /*2bd90*/  BAR.SYNC.DEFER_BLOCKING 0x0 ;  /* 0x0000000000007b1d */ /* 0x000fec0000010000 */
[----:B------:R-:W3:Y:S04]  /*2bda0*/  LDL.LU R175, [R1+0x4dc] ;  /* 0x0004dc0001af7983 */ /* 0x000ee80000300800 */
[----:B----4-:R-:W-:Y:S04]  /*2bdb0*/  STSM.16.M88.4 [R0], R156 ;  /* 0x0000009c00007844 */ /* 0x010fe80000000200 */
[----:B------:R-:W-:Y:S01]  /*2bdc0*/  STSM.16.M88.4 [R0+0x200], R176 ;  /* 0x000200b000007844 */ /* 0x000fe20000000200 */
[----:B------:R-:W-:Y:S06]  /*2bdd0*/  BAR.SYNC.DEFER_BLOCKING 0x0 ;  /* 0x0000000000007b1d */ /* 0x000fec0000010000 */
[----:B------:R-:W4:Y:S04]  /*2bde0*/  LDS.128 R156, [R244] ;  /* 0x00000000f49c7984 */ /* 0x000f280000000c00 */
[----:B------:R-:W-:Y:S01]  /*2bdf0*/  LDS.128 R80, [R244+0x400] ;  /* 0x00040000f4507984 */ /* 0x000fe20000000c00 */
        /* <DEDUP_REMOVED lines=9> */
[----:B------:R-:W-:Y:S06]  /*2be90*/  BAR.SYNC.DEFER_BLOCKING 0x0 ;  /* 0x0000000000007b1d */ /* 0x000fec0000010000 */
[----:B------:R-:W3:Y:S04]  /*2bea0*/  LDL.LU R196, [R1+0x660] ;  /* 0x0006600001c47983 */ /* 0x000ee80000300800 */
[----:B------:R-:W3:Y:S04]  /*2beb0*/  LDL.LU R197, [R1+0x668] ;  /* 0x0006680001c57983 */ /* 0x000ee80000300800 */
[----:B------:R-:W3:Y:S04]  /*2bec0*/  LDL.LU R198, [R1+0x450] ;  /* 0x0004500001c67983 */ /* 0x000ee80000300800 */
[----:B------:R-:W3:Y:S04]  /*2bed0*/  LDL.LU R199, [R1+0x458] ;  /* 0x0004580001c77983 */ /* 0x000ee80000300800 */
[----:B------:R-:W1:Y:S04]  /*2bee0*/  LDS.128 R180, [R244] ;  /* 0x00000000f4b47984 */ /* 0x000e680000000c00 */
[----:B------:R-:W1:Y:S01]  /*2bef0*/  LDS.128 R176, [R244+0x400] ;  /* 0x00040000f4b07984 */ /* 0x000e620000000c00 */
[----:B------:R-:W-:Y:S06]  /*2bf00*/  BAR.SYNC.DEFER_BLOCKING 0x0 ;  /* 0x0000000000007b1d */ /* 0x000fec0000010000 */
        /* <DEDUP_REMOVED lines=11> */
[----:B---3--:R-:W-:Y:S01]  /*2bfc0*/  STSM.16.M88.4 [R0+0x200], R196 ;  /* 0x000200c400007844 */ /* 0x008fe20000000200 */
[----:B------:R-:W-:Y:S06]  /*2bfd0*/  BAR.SYNC.DEFER_BLOCKING 0x0 ;  /* 0x0000000000007b1d */ /* 0x000fec0000010000 */
[----:B------:R-:W3:Y:S04]  /*2bfe0*/  LDS.128 R192, [R244] ;  /* 0x00000000f4c07984 */ /* 0x000ee80000000c00 */
[----:B------:R-:W-:Y:S01]  /*2bff0*/  LDS.128 R188, [R244+0x400] ;  /* 0x00040000f4bc7984 */ /* 0x000fe20000000c00 */
[----:B------:R-:W-:Y:S01]  /*2c000*/  BAR.SYNC.DEFER_BLOCKING 0x0 ;  /* 0x0000000000007b1d */ /* 0x000fe20000010000 */
[----:B------:R-:W-:-:S02]  /*2c010*/  IMAD.MOV.U32 R69, RZ, RZ, R71 ;  /* 0x000000ffff457224 */ /* 0x000fc400078e0047 */
[----:B------:R-:W-:-:S03]  /*2c020*/  IMAD.MOV.U32 R71, RZ, RZ, R147 ;  /* 0x000000ffff477224 */ /* 0x000fc600078e0093 */
[----:B----4-:R4:W-:Y:S04]  /*2c030*/  STSM.16.M88.4 [R0], R184 ;  /* 0x000000b800007844 */ /* 0x0109e80000000200 */
[----:B----4-:R-:W4:Y:S04]  /*2c040*/  LDL.LU R186, [R1+0x464] ;  /* 0x0004640001ba7983 */ /* 0x010f280000300800 */
[----:B------:R-:W4:Y:S04]  /*2c050*/  LDL.LU R187, [R1+0x46c] ;  /* 0x00046c0001bb7983 */ /* 0x000f280000300800 */
[----:B------:R-:W-:Y:S01]  /*2c060*/  STSM.16.M88.4 [R0+0x200], R68 ;  /* 0x0002004400007844 */ /* 0x000fe20000000200 */
[----:B------:R-:W-:Y:S06]  /*2c070*/  BAR.SYNC.DEFER_BLOCKING 0x0 ;  /* 0x0000000000007b1d */ /* 0x000fec0000010000 */
[----:B------:R-:W2:Y:S04]  /*2c080*/  LDL.LU R196, [R1+0x664] ;  /* 0x0006640001c47983 */ /* 0x000ea80000300800 */
[----:B------:R-:W2:Y:S04]  /*2c090*/  LDL.LU R197, [R1+0x66c] ;  /* 0x00066c0001c57983 */ /* 0x000ea80000300800 */
[----:B------:R-:W2:Y:S04]  /*2c0a0*/  LDL.LU R198, [R1+0x454] ;  /* 0x0004540001c67983 */ /* 0x000ea80000300800 */
[----:B------:R-:W2:Y:S04]  /*2c0b0*/  LDL.LU R199, [R1+0x45c] ;  /* 0x00045c0001c77983 */ /* 0x000ea80000300800 */
[----:B------:R-:W1:Y:S04]  /*2c0c0*/  LDS.128 R144, [R244] ;  /* 0x00000000f4907984 */ /* 0x000e680000000c00 */
[----:B------:R-:W-:Y:S01]  /*2c0d0*/  LDS.128 R68, [R244+0x400] ;  /* 0x00040000f4447984 */ /* 0x000fe20000000c00 */
[----:B------:R-:W-:-:S02]  /*2c0e0*/  IMAD.MOV.U32 R184, RZ, RZ, R201 ;  /* 0x000000ffffb87224 */ /* 0x000fc400078e00c9 */
[----:B------:R-:W-:Y:S01]  /*2c0f0*/  IMAD.MOV.U32 R185, RZ, RZ, R203 ;  /* 0x000000ffffb97224 */ /* 0x000fe200078e00cb */
[----:B------:R-:W-:Y:S06]  /*2c100*/  BAR.SYNC.DEFER_BLOCKING 0x0 ;  /* 0x0000000000007b1d */ /* 0x000fec0000010000 */
[----:B----4-:R4:W-:Y:S04]  /*2c110*/  STSM.16.M88.4 [R0], R184 ;  /* 0x000000b800007844 */ /* 0x0109e80000000200 */
[----:B----4-:R-:W4:Y:S04]  /*2c120*/  LDL.LU R184, [R1+0x2d0] ;  /* 0x0002d00001b87983 */ /* 0x010f280000300800 */
[----:B------:R-:W4:Y:S04]  /*2c130*/  LDL.LU R185, [R1+0x2d8] ;  /* 0x0002d80001b97983 */ /* 0x000f280000300800 */
[----:B------:R-:W4:Y:S04]  /*2c140*/  LDL.LU R186, [R1+0x80] ;  /* 0x0000800001ba7983 */ /* 0x000f280000300800 */
[----:B------:R-:W4:Y:S04]  /*2c150*/  LDL.LU R187, [R1+0x88] ;  /* 0x0000880001bb7983 */ /* 0x000f280000300800 */
[----:B------:R-:W3:Y:S04]  /*2c160*/  LDL.LU R210, [R1+0x430] ;  /* 0x0004300001d27983 */ /* 0x000ee80000300800 */
[----:B------:R-:W3:Y:S04]  /*2c170*/  LDL.LU R211, [R1+0x438] ;  /* 0x0004380001d37983 */ /* 0x000ee80000300800 */
[----:B--2---:R-:W-:Y:S01]  /*2c180*/  STSM.16.M88.4 [R0+0x200], R196 ;  /* 0x000200c400007844 */ /* 0x004fe20000000200 */
[----:B------:R-:W-:Y:S06]  /*2c190*/  BAR.SYNC.DEFER_BLOCKING 0x0 ;  /* 0x0000000000007b1d */ /* 0x000fec0000010000 */
[----:B------:R-:W2:Y:S04]  /*2c1a0*/  LDS.128 R204, [R244] ;  /* 0x00000000f4cc7984 */ /* 0x000ea80000000c00 */
[----:B------:R-:W1:Y:S01]  /*2c1b0*/  LDS.128 R200, [R244+0x400] ;  /* 0x00040000f4c87984 */ /* 0x000e620000000c00 */
[----:B------:R-:W-:Y:S06]  /*2c1c0*/  BAR.SYNC.DEFER_BLOCKING 0x0 ;  /* 0x0000000000007b1d */ /* 0x000fec0000010000 */
        /* <DEDUP_REMOVED lines=11> */
[----:B------:R-:W2:Y:S04]  /*2c280*/  LDL.LU R212, [R1+0x2d4] ;  /* 0x0002d40001d47983 */ /* 0x000ea80000300800 */
[----:B------:R-:W2:Y:S04]  /*2c290*/  LDL.LU R213, [R1+0x2dc] ;  /* 0x0002dc0001d57983 */ /* 0x000ea80000300800 */
[----:B------:R-:W2:Y:S04]  /*2c2a0*/  LDL.LU R214, [R1+0x84] ;  /* 0x0000840001d67983 */ /* 0x000ea80000300800 */
[----:B------:R-:W2:Y:S01]  /*2c2b0*/  LDL.LU R215, [R1+0x8c] ;  /* 0x00008c0001d77983 */ /* 0x000ea20000300800 */
[----:B------:R-:W-:-:S02]  /*2c2c0*/  IMAD.MOV.U32 R73, RZ, RZ, R75 ;  /* 0x000000ffff497224 */ /* 0x000fc400078e004b */
[----:B------:R-:W-:Y:S01]  /*2c2d0*/  IMAD.MOV.U32 R75, RZ, RZ, R151 ;  /* 0x000000ffff4b7224 */ /* 0x000fe200078e0097 */
[----:B------:R-:W4:Y:S04]  /*2c2e0*/  LDL.LU R2, [R1+0xf68] ;  /* 0x000f680001027983 */ /* 0x000f280000300800 */
[----:B---3--:R-:W-:Y:S01]  /*2c2f0*/  STSM.16.M88.4 [R0+0x200], R208 ;  /* 0x000200d000007844 */ /* 0x008fe20000000200 */
[----:B------:R-:W-:Y:S06]  /*2c300*/  BAR.SYNC.DEFER_BLOCKING 0x0 ;  /* 0x0000000000007b1d */ /* 0x000fec0000010000 */
[----:B------:R-:W3:Y:S04]  /*2c310*/  LDS.128 R208, [R244] ;  /* 0x00000000f4d07984 */ /* 0x000ee80000000c00 */
[----:B------:R-:W-:Y:S01]  /*2c320*/  LDS.128 R216, [R244+0x400] ;  /* 0x00040000f4d87984 */ /* 0x000fe20000000c00 */
[----:B------:R-:W-:Y:S06]  /*2c330*/  BAR.SYNC.DEFER_BLOCKING 0x0 ;  /* 0x0000000000007b1d */ /* 0x000fec0000010000 */
[----:B--2---:R-:W-:Y:S04]  /*2c340*/  STSM.16.M88.4 [R0], R212 ;  /* 0x000000d400007844 */ /* 0x004fe80000000200 */
[----:B------:R2:W-:Y:S01]  /*2c350*/  STSM.16.M88.4 [R0+0x200], R72 ;  /* 0x0002004800007844 */ /* 0x0005e20000000200 */
[----:B------:R-:W-:Y:S06]  /*2c360*/  BAR.SYNC.DEFER_BLOCKING 0x0 ;  /* 0x0000000000007b1d */ /* 0x000fec0000010000 */
[----:B--2---:R-:W2:Y:S04]  /*2c370*/  LDL.LU R74, [R1+0x434] ;  /* 0x00043400014a7983 */ /* 0x004ea80000300800 */
[----:B------:R-:W2:Y:S01]  /*2c380*/  LDL.LU R75, [R1+0x43c] ;  /* 0x00043c00014b7983 */ /* 0x000ea20000300800 */
[----:B------:R-:W-:-:S02]  /*2c390*/  IMAD.MOV.U32 R72, RZ, RZ, R221 ;  /* 0x000000ffff487224 */ /* 0x000fc400078e00dd */
[----:B------:R-:W-:Y:S01]  /*2c3a0*/  IMAD.MOV.U32 R73, RZ, RZ, R223 ;  /* 0x000000ffff497224 */ /* 0x000fe200078e00df */
[----:B------:R-:W3:Y:S01]  /*2c3b0*/  LDL.LU R222, [R1+0xf6c] ;  /* 0x000f6c0001de7983 */ /* 0x000ee20000300800 */
[----:B----4-:R-:W-:Y:S01]  /*2c3c0*/  ISETP.GE.AND P0, PT, R247, R2, PT ;  /* 0x00000002f700720c */ /* 0x010fe20003f06270 */
[C---:B------:R-:W-:Y:S01]  /*2c3d0*/  IMAD R220, R246.reuse, UR5, RZ ;  /* 0x00000005f6dc7c24 */ /* 0x040fe2000f8e02ff */
[----:B------:R-:W4:Y:S01]  /*2c3e0*/  LDC R221, c[0x0][0x3b4] ;  /* 0x0000ed00ffdd7b82 */ /* 0x000f220000000800 */
[----:B------:R-:W1:Y:S04]  /*2c3f0*/  LDS.128 R148, [R244] ;  /* 0x00000000f4947984 */ /* 0x000e680000000c00 */
[----:B------:R-:W-:Y:S03]  /*2c400*/  LDS.128 R212, [R244+0x400] ;  /* 0x00040000f4d47984 */ /* 0x000fe60000000c00 */
[----:B------:R-:W-:Y:S01]  /*2c410*/  BAR.SYNC.DEFER_BLOCKING 0x0 ;  /* 0x0000000000007b1d */ /* 0x000fe20000010000 */
[----:B------:R-:W-:-:S05]  /*2c420*/  ISETP.LT.AND P0, PT, R246, UR29, !P0 ;  /* 0x0000001df6007c0c */ /* 0x000fca000c701270 */
[----:B------:R-:W1:Y:S01]  /*2c430*/  LDCU UR5, c[0x0][0x39c] ;  /* 0x00007380ff0577ac */ /* 0x000e620008000800 */
[----:B------:R-:W1:Y:S01]  /*2c440*/  LDCU UR29, c[0x0][0x398] ;  /* 0x00007300ff1d77ac */ /* 0x000e620008000800 */
[----:B--2---:R2:W-:Y:S04]  /*2c450*/  STSM.16.M88.4 [R0], R72 ;  /* 0x0000004800007844 */ /* 0x0045e80000000200 */
[----:B--2---:R-:W2:Y:S04]  /*2c460*/  LDL.LU R72, [R1+0x604] ;  /* 0x0006040001487983 */ /* 0x004ea80000300800 */
[----:B------:R-:W2:Y:S04]  /*2c470*/  LDL.LU R73, [R1+0x60c] ;  /* 0x00060c0001497983 */ /* 0x000ea80000300800 */
[----:B------:R-:W2:Y:S04]  /*2c480*/  LDL.LU R74, [R1+0x414] ;  /* 0x00041400014a7983 */ /* 0x000ea80000300800 */
[----:B------:R-:W2:Y:S04]  /*2c490*/  LDL.LU R75, [R1+0x41c] ;  /* 0x00041c00014b7983 */ /* 0x000ea80000300800 */
[----:B------:R-:W3:Y:S04]  /*2c4a0*/  LDL.LU R242, [R1+0x100] ;  /* 0x0001000001f27983 */ /* 0x000ee80000300800 */
[----:B--2---:R2:W-:Y:S02]  /*2c4b0*/  STSM.16.M88.4 [R0+0x200], R72 ;  /* 0x0002004800007844 */ /* 0x0045e40000000200 */
[----:B--2---:R-:W-:Y:S01]  /*2c4c0*/  IMAD R0, R247, UR4, RZ ;  /* 0x00000004f7007c24 */ /* 0x004fe2000f8e02ff */
[----:B------:R-:W2:Y:S01]  /*2c4d0*/  LDCU UR4, c[0x0][0x3b8] ;  /* 0x00007700ff0477ac */ /* 0x000ea20008000800 */
[----:B------:R-:W-:Y:S03]  /*2c4e0*/  BAR.SYNC.DEFER_BLOCKING 0x0 ;  /* 0x0000000000007b1d */ /* 0x000fe60000010000 */
[----:B------:R-:W-:-:S04]  /*2c4f0*/  LEA R72, P1, R0, UR10, 0x2 ;  /* 0x0000000a00487c11 */ /* 0x000fc8000f8210ff */
[----:B------:R-:W-:Y:S01]  /*2c500*/  LEA.HI.X.SX32 R73, R0, UR11, 0x2, P1 ;  /* 0x0000000b00497c11 */ /* 0x000fe200088f16ff */
[----:B------:R-:W1:Y:S02]  /*2c510*/  LDCU.64 UR10, c[0x0][0x398] ;  /* 0x00007300ff0a77ac */ /* 0x000e640008000a00 */
[----:B------:R-:W-:-:S05]  /*2c520*/  IMAD.WIDE R2, R220, 0x4, R72 ;  /* 0x00000004dc027825 */ /* 0x000fca00078e0248 */
[----:B------:R1:W-:Y:S04]  /*2c530*/  @P0 STG.E desc[UR8][R2.64], R252 ;  /* 0x000000fc02000986 */ /* 0x0003e8000c101908 */
        /* <DEDUP_REMOVED lines=15> */
[----:B----4-:R-:W-:-:S02]  /*2c630*/  LEA R0, R221, R0, 0x6 ;  /* 0x00000000dd007211 */ /* 0x010fc400078e30ff */
[----:B---3--:R-:W-:Y:S02]  /*2c640*/  ISETP.GE.AND P0, PT, R246, R222, PT ;  /* 0x000000def600720c */ /* 0x008fe40003f06270 */
[----:B------:R-:W-:-:S04]  /*2c650*/  LEA R2, P1, R0, UR12, 0x2 ;  /* 0x0000000c00027c11 */ /* 0x000fc8000f8210ff */
[----:B------:R-:W-:Y:S01]  /*2c660*/  LEA.HI.X.SX32 R3, R0, UR13, 0x2, P1 ;  /* 0x0000000d00037c11 */ /* 0x000fe200088f16ff */
[----:B------:R-:W-:Y:S01]  /*2c670*/  VIADD R0, R246, 0x1 ;  /* 0x00000001f6007836 */ /* 0x000fe20000000000 */
[----:B------:R-:W1:Y:S01]  /*2c680*/  LDCU.64 UR12, c[0x0][0x398] ;  /* 0x00007300ff0c77ac */ /* 0x000e620008000a00 */
[----:B------:R-:W-:Y:S01]  /*2c690*/  IMAD.WIDE R74, R220, 0x4, R2 ;  /* 0x00000004dc4a7825 */ /* 0x000fe200078e0202 */
[----:B--2---:R-:W-:Y:S01]  /*2c6a0*/  ISETP.LT.AND P0, PT, R252, UR6, !P0 ;  /* 0x00000006fc007c0c */ /* 0x004fe2000c701270 */
[----:B------:R-:W2:-:S12]  /*2c6b0*/  LDCU UR6, c[0x0][0x3b8] ;  /* 0x00007700ff0677ac */ /* 0x000e980008000800 */
[----:B------:R3:W-:Y:S01]  /*2c6c0*/  @P0 STG.E desc[UR8][R74.64], R242 ;  /* 0x000000f24a000986 */ /* 0x0007e2000c101908 */
[----:B------:R-:W-:Y:S01]  /*2c6d0*/  ISETP.GE.AND P0, PT, R0, UR5, PT ;  /* 0x0000000500007c0c */ /* 0x000fe2000bf06270 */
[----:B------:R-:W-:Y:S01]  /*2c6e0*/  VIADD R0, R220, UR4 ;  /* 0x00000004dc007c36 */ /* 0x000fe20008000000 */
[----:B------:R-:W4:Y:S02]  /*2c6f0*/  LDCU UR5, c[0x0][0x39c] ;  /* 0x00007380ff0577ac */ /* 0x000f240008000800 */
[----:B------:R-:W-:Y:S02]  /*2c700*/  ISETP.LT.AND P1, PT, R247, UR18, !P0 ;  /* 0x00000012f7007c0c */ /* 0x000fe4000c721270 */
[----:B------:R-:W-:Y:S01]  /*2c710*/  ISETP.LT.AND P0, PT, R252, UR20, !P0 ;  /* 0x00000014fc007c0c */ /* 0x000fe2000c701270 */
[----:B------:R-:W1:Y:S01]  /*2c720*/  LDCU UR4, c[0x0][0x3b8] ;  /* 0x00007700ff0477ac */ /* 0x000e620008000800 */
[----:B---3--:R-:W-:Y:S01]  /*2c730*/  IMAD.WIDE R74, R0, 0x4, R72 ;  /* 0x00000004004a7825 */ /* 0x008fe200078e0248 */
[----:B------:R-:W3:Y:S03]  /*2c740*/  LDCU UR20, c[0x0][0x3b8] ;  /* 0x00007700ff1477ac */ /* 0x000ee60008000800 */
[----:B------:R-:W-:Y:S01]  /*2c750*/  VIADD R223, R246, 0x12 ;  /* 0x00000012f6df7836 */ /* 0x000fe20000000000 */
[----:B------:R-:W1:Y:S04]  /*2c760*/  LDCU UR18, c[0x0][0x3b8] ;  /* 0x00007700ff1277ac */ /* 0x000e680008000800 */
[----:B------:R4:W-:Y:S02]  /*2c770*/  @P1 STG.E desc[UR8][R74.64], R240 ;  /* 0x000000f04a001986 */ /* 0x0009e4000c101908 */
[----:B----4-:R-:W-:-:S05]  /*2c780*/  IMAD.WIDE R74, R0, 0x4, R2 ;  /* 0x00000004004a7825 */ /* 0x010fca00078e0202 */
[----:B------:R4:W-:Y:S02]  /*2c790*/  @P0 STG.E desc[UR8][R74.64], R239 ;  /* 0x000000ef4a000986 */ /* 0x0009e4000c101908 */
[----:B----4-:R-:W-:-:S05]  /*2c7a0*/  VIADD R74, R246, 0x2 ;  /* 0x00000002f64a7836 */ /* 0x010fca0000000000 */
[----:B------:R-:W-:Y:S01]  /*2c7b0*/  ISETP.GE.AND P0, PT, R74, UR5, PT ;  /* 0x000000054a007c0c */ /* 0x000fe2000bf06270 */
[----:B------:R-:W4:Y:S03]  /*2c7c0*/  LDCU UR5, c[0x0][0x39c] ;  /* 0x00007380ff0577ac */ /* 0x000f260008000800 */
[----:B------:R-:W-:Y:S01]  /*2c7d0*/  ISETP.LT.AND P1, PT, R247, UR22, !P0 ;  /* 0x00000016f7007c0c */ /* 0x000fe2000c721270 */
[----:B------:R-:W2:Y:S01]  /*2c7e0*/  LDCU UR22, c[0x0][0x3b8] ;  /* 0x00007700ff1677ac */ /* 0x000ea20008000800 */
[----:B-1----:R-:W-:Y:S02]  /*2c7f0*/  IADD3 R0, PT, PT, R0, UR4, RZ ;  /* 0x0000000400007c10 */ /* 0x002fe4000fffe0ff */
[----:B------:R-:W-:Y:S01]  /*2c800*/  ISETP.LT.AND P0, PT, R252, UR14, !P0 ;  /* 0x0000000efc007c0c */ /* 0x000fe2000c701270 */
[----:B------:R-:W1:Y:S02]  /*2c810*/  LDCU UR4, c[0x0][0x3b8] ;  /* 0x00007700ff0477ac */ /* 0x000e640008000800 */
[C---:B------:R-:W-:Y:S01]  /*2c820*/  IMAD.WIDE R74, R0.reuse, 0x4, R72 ;  /* 0x00000004004a7825 */ /* 0x040fe200078e0248 */
[----:B------:R-:W1:Y:S05]  /*2c830*/  LDCU UR14, c[0x0][0x398] ;  /* 0x00007300ff0e77ac */ /* 0x000e6a0008000800 */
[----:B------:R2:W-:Y:S02]  /*2c840*/  @P1 STG.E desc[UR8][R74.64], R237 ;  /* 0x000000ed4a001986 */ /* 0x0005e4000c101908 */
[----:B--2---:R-:W-:-:S05]  /*2c850*/  IMAD.WIDE R74, R0, 0x4, R2 ;  /* 0x00000004004a7825 */ /* 0x004fca00078e0202 */
[----:B------:R2:W-:Y:S02]  /*2c860*/  @P0 STG.E desc[UR8][R74.64], R238 ;  /* 0x000000ee4a000986 */ /* 0x0005e4000c101908 */
[----:B--2---:R-:W-:-:S05]  /*2c870*/  VIADD R74, R246, 0x3 ;  /* 0x00000003f64a7836 */ /* 0x004fca0000000000 */
[----:B----4-:R-:W-:Y:S01]  /*2c880*/  ISETP.GE.AND P0, PT, R74, UR5, PT ;  /* 0x000000054a007c0c */ /* 0x010fe2000bf06270 */
[----:B-1----:R-:W-:Y:S01]  /*2c890*/  VIADD R0, R0, UR4 ;  /* 0x0000000400007c36 */ /* 0x002fe20008000000 */
[----:B------:R-:W1:Y:S02]  /*2c8a0*/  LDCU UR5, c[0x0][0x39c] ;  /* 0x00007380ff0577ac */ /* 0x000e640008000800 */
[----:B------:R-:W-:Y:S02]  /*2c8b0*/  ISETP.LT.AND P1, PT, R247, UR16, !P0 ;  /* 0x00000010f7007c0c */ /* 0x000fe4000c721270 */
[----:B------:R-:W-:Y:S01]  /*2c8c0*/  ISETP.LT.AND P0, PT, R252, UR10, !P0 ;  /* 0x0000000afc007c0c */ /* 0x000fe2000c701270 */
[C---:B------:R-:W-:Y:S01]  /*2c8d0*/  IMAD.WIDE R74, R0.reuse, 0x4, R72 ;  /* 0x00000004004a7825 */ /* 0x040fe200078e0248 */
[----:B------:R-:W2:Y:S01]  /*2c8e0*/  LDCU UR4, c[0x0][0x3b8] ;  /* 0x00007700ff0477ac */ /* 0x000ea20008000800 */
[----:B------:R-:W4:Y:S01]  /*2c8f0*/  LDCU UR10, c[0x0][0x39c] ;  /* 0x00007380ff0a77ac */ /* 0x000f220008000800 */
[----:B------:R-:W1:Y:S07]  /*2c900*/  LDCU UR16, c[0x0][0x398] ;  /* 0x00007300ff1077ac */ /* 0x000e6e0008000800 */
[----:B------:R1:W-:Y:S02]  /*2c910*/  @P1 STG.E desc[UR8][R74.64], R236 ;  /* 0x000000ec4a001986 */ /* 0x0003e4000c101908 */
[----:B-1----:R-:W-:-:S02]  /*2c920*/  IMAD.WIDE R74, R0, 0x4, R2 ;  /* 0x00000004004a7825 */ /* 0x002fc400078e0202 */
[----:B------:R-:W3:Y:S04]  /*2c930*/  LDL.LU R236, [R1+0x210] ;  /* 0x0002100001ec7983 */ /* 0x000ee80000300800 */
[----:B------:R1:W-:Y:S02]  /*2c940*/  @P0 STG.E desc[UR8][R74.64], R235 ;  /* 0x000000eb4a000986 */ /* 0x0003e4000c101908 */
[----:B-1----:R-:W-:Y:S02]  /*2c950*/  VIADD R74, R246, 0x4 ;  /* 0x00000004f64a7836 */ /* 0x002fe40000000000 */
[----:B------:R-:W3:Y:S03]  /*2c960*/  LDL.LU R235, [R1+0x1f0] ;  /* 0x0001f00001eb7983 */ /* 0x000ee60000300800 */
[----:B------:R-:W-:-:S04]  /*2c970*/  ISETP.GE.AND P0, PT, R74, UR5, PT ;  /* 0x000000054a007c0c */ /* 0x000fc8000bf06270 */
[----:B------:R-:W-:Y:S01]  /*2c980*/  ISETP.LT.AND P1, PT, R247, UR12, !P0 ;  /* 0x0000000cf7007c0c */ /* 0x000fe2000c721270 */
[----:B------:R-:W1:Y:S01]  /*2c990*/  LDCU UR12, c[0x0][0x398] ;  /* 0x00007300ff0c77ac */ /* 0x000e620008000800 */
[----:B--2---:R-:W-:Y:S02]  /*2c9a0*/  IADD3 R0, PT, PT, R0, UR4, RZ ;  /* 0x0000000400007c10 */ /* 0x004fe4000fffe0ff */
[----:B------:R-:W-:Y:S01]  /*2c9b0*/  ISETP.LT.AND P0, PT, R252, UR24, !P0 ;  /* 0x00000018fc007c0c */ /* 0x000fe2000c701270 */
[----:B------:R-:W2:Y:S02]  /*2c9c0*/  LDCU.64 UR4, c[0x0][0x398] ;  /* 0x00007300ff0477ac */ /* 0x000ea40008000a00 */
[C---:B------:R-:W-:Y:S01]  /*2c9d0*/  IMAD.WIDE R74, R0.reuse, 0x4, R72 ;  /* 0x00000004004a7825 */ /* 0x040fe200078e0248 */
[----:B------:R-:W1:Y:S05]  /*2c9e0*/  LDCU UR24, c[0x0][0x398] ;  /* 0x00007300ff1877ac */ /* 0x000e6a0008000800 */
[----:B------:R2:W-:Y:S02]  /*2c9f0*/  @P1 STG.E desc[UR8][R74.64], R233 ;  /* 0x000000e94a001986 */ /* 0x0005e4000c101908 */
[----:B--2---:R-:W-:-:S02]  /*2ca00*/  IMAD.WIDE R74, R0, 0x4, R2 ;  /* 0x00000004004a7825 */ /* 0x004fc400078e0202 */
[----:B------:R-:W2:Y:S04]  /*2ca10*/  LDL.LU R233, [R1+0x190] ;  /* 0x0001900001e97983 */ /* 0x000ea80000300800 */
[----:B------:R1:W-:Y:S02]  /*2ca20*/  @P0 STG.E desc[UR8][R74.64], R234 ;  /* 0x000000ea4a000986 */ /* 0x0003e4000c101908 */
[----:B-1----:R-:W-:Y:S02]  /*2ca30*/  VIADD R74, R246, 0x5 ;  /* 0x00000005f64a7836 */ /* 0x002fe40000000000 */
[----:B------:R-:W2:Y:S03]  /*2ca40*/  LDL.LU R234, [R1+0x90] ;  /* 0x0000900001ea7983 */ /* 0x000ea60000300800 */
[----:B----4-:R-:W-:Y:S01]  /*2ca50*/  ISETP.GE.AND P0, PT, R74, UR10, PT ;  /* 0x0000000a4a007c0c */ /* 0x010fe2000bf06270 */
[----:B------:R-:W-:Y:S01]  /*2ca60*/  VIADD R0, R0, UR6 ;  /* 0x0000000600007c36 */ /* 0x000fe20008000000 */
[----:B------:R-:W1:Y:S02]  /*2ca70*/  LDCU UR6, c[0x0][0x39c] ;  /* 0x00007380ff0677ac */ /* 0x000e640008000800 */
[----:B------:R-:W-:-:S02]  /*2ca80*/  ISETP.LT.AND P1, PT, R247, UR26, !P0 ;  /* 0x0000001af7007c0c */ /* 0x000fc4000c721270 */
[----:B------:R-:W-:Y:S01]  /*2ca90*/  ISETP.LT.AND P0, PT, R252, UR4, !P0 ;  /* 0x00000004fc007c0c */ /* 0x000fe2000c701270 */
[C---:B------:R-:W-:Y:S01]  /*2caa0*/  IMAD.WIDE R74, R0.reuse, 0x4, R72 ;  /* 0x00000004004a7825 */ /* 0x040fe200078e0248 */
[----:B------:R-:W4:Y:S01]  /*2cab0*/  LDCU UR4, c[0x0][0x3b8] ;  /* 0x00007700ff0477ac */ /* 0x000f220008000800 */
[----:B------:R-:W1:Y:S01]  /*2cac0*/  LDCU UR10, c[0x0][0x398] ;  /* 0x00007300ff0a77ac */ /* 0x000e620008000800 */
[----:B------:R-:W1:Y:S07]  /*2cad0*/  LDCU UR26, c[0x0][0x3b8] ;  /* 0x00007700ff1a77ac */ /* 0x000e6e0008000800 */
[----:B------:R1:W-:Y:S02]  /*2cae0*/  @P1 STG.E desc[UR8][R74.64], R232 ;  /* 0x000000e84a001986 */ /* 0x0003e4000c101908 */
[----:B-1----:R-:W-:-:S02]  /*2caf0*/  IMAD.WIDE R74, R0, 0x4, R2 ;  /* 0x00000004004a7825 */ /* 0x002fc400078e0202 */
[----:B------:R-:W2:Y:S04]  /*2cb00*/  LDL.LU R232, [R1+0x214] ;  /* 0x0002140001e87983 */ /* 0x000ea80000300800 */
[----:B------:R1:W-:Y:S02]  /*2cb10*/  @P0 STG.E desc[UR8][R74.64], R251 ;  /* 0x000000fb4a000986 */ /* 0x0003e4000c101908 */
[----:B-1----:R-:W-:Y:S02]  /*2cb20*/  VIADD R74, R246, 0x6 ;  /* 0x00000006f64a7836 */ /* 0x002fe40000000000 */
[----:B------:R-:W2:Y:S03]  /*2cb30*/  LDL.LU R251, [R1+0x1f4] ;  /* 0x0001f40001fb7983 */ /* 0x000ea60000300800 */
[----:B------:R-:W-:Y:S01]  /*2cb40*/  ISETP.GE.AND P0, PT, R74, UR6, PT ;  /* 0x000000064a007c0c */ /* 0x000fe2000bf06270 */
[----:B------:R-:W1:Y:S03]  /*2cb50*/  LDCU UR6, c[0x0][0x39c] ;  /* 0x00007380ff0677ac */ /* 0x000e660008000800 */
[----:B------:R-:W-:Y:S01]  /*2cb60*/  ISETP.LT.AND P1, PT, R247, UR28, !P0 ;  /* 0x0000001cf7007c0c */ /* 0x000fe2000c721270 */
[----:B------:R-:W1:Y:S01]  /*2cb70*/  LDCU UR28, c[0x0][0x398] ;  /* 0x00007300ff1c77ac */ /* 0x000e620008000800 */
[----:B----4-:R-:W-:-:S02]  /*2cb80*/  IADD3 R0, PT, PT, R0, UR4, RZ ;  /* 0x0000000400007c10 */ /* 0x010fc4000fffe0ff */
[----:B------:R-:W-:Y:S01]  /*2cb90*/  ISETP.LT.AND P0, PT, R252, UR10, !P0 ;  /* 0x0000000afc007c0c */ /* 0x000fe2000c701270 */
[----:B------:R-:W4:Y:S02]  /*2cba0*/  LDCU UR10, c[0x0][0x398] ;  /* 0x00007300ff0a77ac */ /* 0x000f240008000800 */
[C---:B------:R-:W-:Y:S01]  /*2cbb0*/  IMAD.WIDE R74, R0.reuse, 0x4, R72 ;  /* 0x00000004004a7825 */ /* 0x040fe200078e0248 */
[----:B------:R-:W1:Y:S05]  /*2cbc0*/  LDCU UR4, c[0x0][0x3b8] ;  /* 0x00007700ff0477ac */ /* 0x000e6a0008000800 */
[----:B------:R4:W-:Y:S02]  /*2cbd0*/  @P1 STG.E desc[UR8][R74.64], R250 ;  /* 0x000000fa4a001986 */ /* 0x0009e4000c101908 */
[----:B----4-:R-:W-:-:S02]  /*2cbe0*/  IMAD.WIDE R74, R0, 0x4, R2 ;  /* 0x00000004004a7825 */ /* 0x010fc400078e0202 */
[----:B------:R-:W4:Y:S04]  /*2cbf0*/  LDL.LU R250, [R1+0x194] ;  /* 0x0001940001fa7983 */ /* 0x000f280000300800 */
[----:B------:R1:W-:Y:S02]  /*2cc00*/  @P0 STG.E desc[UR8][R74.64], R249 ;  /* 0x000000f94a000986 */ /* 0x0003e4000c101908 */
[----:B-1----:R-:W-:Y:S02]  /*2cc10*/  VIADD R74, R246, 0x7 ;  /* 0x00000007f64a7836 */ /* 0x002fe40000000000 */
[----:B------:R-:W4:Y:S03]  /*2cc20*/  LDL.LU R249, [R1+0x94] ;  /* 0x0000940001f97983 */ /* 0x000f260000300800 */
[----:B------:R-:W-:Y:S01]  /*2cc30*/  ISETP.GE.AND P0, PT, R74, UR6, PT ;  /* 0x000000064a007c0c */ /* 0x000fe2000bf06270 */
[----:B------:R-:W-:Y:S01]  /*2cc40*/  VIADD R0, R0, UR4 ;  /* 0x0000000400007c36 */ /* 0x000fe20008000000 */
[----:B------:R-:W1:Y:S02]  /*2cc50*/  LDCU UR6, c[0x0][0x39c] ;  /* 0x00007380ff0677ac */ /* 0x000e640008000800 */
[----:B------:R-:W-:Y:S01]  /*2cc60*/  ISETP.LT.AND P1, PT, R247, UR10, !P0 ;  /* 0x0000000af7007c0c */ /* 0x000fe2000c721270 */
[----:B------:R-:W-:Y:S01]  /*2cc70*/  IMAD.WIDE R74, R0, 0x4, R72 ;  /* 0x00000004004a7825 */ /* 0x000fe200078e0248 */
[----:B------:R-:W-:Y:S01]  /*2cc80*/  ISETP.LT.AND P0, PT, R252, UR12, !P0 ;  /* 0x0000000cfc007c0c */ /* 0x000fe2000c701270 */
[----:B------:R-:W1:Y:S01]  /*2cc90*/  LDCU UR10, c[0x0][0x398] ;  /* 0x00007300ff0a77ac */ /* 0x000e620008000800 */
[----:B------:R-:W1:Y:S01]  /*2cca0*/  LDCU UR4, c[0x0][0x3b8] ;  /* 0x00007700ff0477ac */ /* 0x000e620008000800 */
[----:B------:R-:W1:Y:S08]  /*2ccb0*/  LDCU UR12, c[0x0][0x398] ;  /* 0x00007300ff0c77ac */ /* 0x000e700008000800 */
[----:B------:R1:W-:Y:S04]  /*2ccc0*/  @P1 STG.E desc[UR8][R74.64], R248 ;  /* 0x000000f84a001986 */ /* 0x0003e8000c101908 */
[----:B-1----:R-:W4:Y:S01]  /*2ccd0*/  LDL.LU R248, [R1+0x218] ;  /* 0x0002180001f87983 */ /* 0x002f220000300800 */
[----:B------:R-:W-:-:S05]  /*2cce0*/  IMAD.WIDE R74, R0, 0x4, R2 ;  /* 0x00000004004a7825 */ /* 0x000fca00078e0202 */
[----:B------:R1:W-:Y:S04]  /*2ccf0*/  @P0 STG.E desc[UR8][R74.64], R245 ;  /* 0x000000f54a000986 */ /* 0x0003e8000c101908 */
[----:B-1----:R-:W4:Y:S01]  /*2cd00*/  LDL.LU R245, [R1+0x1f8] ;  /* 0x0001f80001f57983 */ /* 0x002f220000300800 */
[----:B------:R-:W-:-:S05]  /*2cd10*/  VIADD R74, R246, 0x8 ;  /* 0x00000008f64a7836 */ /* 0x000fca0000000000 */
[----:B------:R-:W-:Y:S01]  /*2cd20*/  ISETP.GE.AND P0, PT, R74, UR6, PT ;  /* 0x000000064a007c0c */ /* 0x000fe2000bf06270 */
[----:B------:R-:W1:Y:S03]  /*2cd30*/  LDCU UR6, c[0x0][0x39c] ;  /* 0x00007380ff0677ac */ /* 0x000e660008000800 */
[----:B------:R-:W-:Y:S01]  /*2cd40*/  ISETP.LT.AND P1, PT, R247, UR10, !P0 ;  /* 0x0000000af7007c0c */ /* 0x000fe2000c721270 */
[----:B------:R-:W1:Y:S01]  /*2cd50*/  LDCU UR10, c[0x0][0x398] ;  /* 0x00007300ff0a77ac */ /* 0x000e620008000800 */
[----:B------:R-:W-:Y:S02]  /*2cd60*/  IADD3 R0, PT, PT, R0, UR4, RZ ;  /* 0x0000000400007c10 */ /* 0x000fe4000fffe0ff */
[----:B------:R-:W-:Y:S01]  /*2cd70*/  ISETP.LT.AND P0, PT, R252, UR12, !P0 ;  /* 0x0000000cfc007c0c */ /* 0x000fe2000c701270 */
[----:B------:R-:W1:Y:S02]  /*2cd80*/  LDCU UR4, c[0x0][0x3b8] ;  /* 0x00007700ff0477ac */ /* 0x000e640008000800 */
[C---:B------:R-:W-:Y:S01]  /*2cd90*/  IMAD.WIDE R74, R0.reuse, 0x4, R72 ;  /* 0x00000004004a7825 */ /* 0x040fe200078e0248 */
[----:B------:R-:W1:Y:S05]  /*2cda0*/  LDCU UR12, c[0x0][0x398] ;  /* 0x00007300ff0c77ac */ /* 0x000e6a0008000800 */
[----:B---3--:R3:W-:Y:S02]  /*2cdb0*/  @P1 STG.E desc[UR8][R74.64], R236 ;  /* 0x000000ec4a001986 */ /* 0x0087e4000c101908 */
[----:B---3--:R-:W-:-:S05]  /*2cdc0*/  IMAD.WIDE R74, R0, 0x4, R2 ;  /* 0x00000004004a7825 */ /* 0x008fca00078e0202 */
[----:B------:R3:W-:Y:S02]  /*2cdd0*/  @P0 STG.E desc[UR8][R74.64], R235 ;  /* 0x000000eb4a000986 */ /* 0x0007e4000c101908 */
[----:B---3--:R-:W-:-:S05]  /*2cde0*/  VIADD R74, R246, 0x9 ;  /* 0x00000009f64a7836 */ /* 0x008fca0000000000 */
[----:B-1----:R-:W-:Y:S01]  /*2cdf0*/  ISETP.GE.AND P0, PT, R74, UR6, PT ;  /* 0x000000064a007c0c */ /* 0x002fe2000bf06270 */
[----:B------:R-:W-:Y:S01]  /*2ce00*/  VIADD R0, R0, UR4 ;  /* 0x0000000400007c36 */ /* 0x000fe20008000000 */
[----:B------:R-:W1:Y:S02]  /*2ce10*/  LDCU UR6, c[0x0][0x39c] ;  /* 0x00007380ff0677ac */ /* 0x000e640008000800 */
[----:B------:R-:W-:Y:S02]  /*2ce20*/  ISETP.LT.AND P1, PT, R247, UR10, !P0 ;  /* 0x0000000af7007c0c */ /* 0x000fe4000c721270 */
[----:B------:R-:W-:Y:S01]  /*2ce30*/  ISETP.LT.AND P0, PT, R252, UR12, !P0 ;  /* 0x0000000cfc007c0c */ /* 0x000fe2000c701270 */
[C---:B------:R-:W-:Y:S01]  /*2ce40*/  IMAD.WIDE R74, R0.reuse, 0x4, R72 ;  /* 0x00000004004a7825 */ /* 0x040fe200078e0248 */
[----:B------:R-:W3:Y:S01]  /*2ce50*/  LDCU UR10, c[0x0][0x398] ;  /* 0x00007300ff0a77ac */ /* 0x000ee20008000800 */
[----:B------:R-:W1:Y:S01]  /*2ce60*/  LDCU UR4, c[0x0][0x3b8] ;  /* 0x00007700ff0477ac */ /* 0x000e620008000800 */
[----:B------:R-:W1:Y:S07]  /*2ce70*/  LDCU UR12, c[0x0][0x398] ;  /* 0x00007300ff0c77ac */ /* 0x000e6e0008000800 */
[----:B--2---:R2:W-:Y:S02]  /*2ce80*/  @P1 STG.E desc[UR8][R74.64], R233 ;  /* 0x000000e94a001986 */ /* 0x0045e4000c101908 */
[----:B--2---:R-:W-:-:S05]  /*2ce90*/  IMAD.WIDE R74, R0, 0x4, R2 ;  /* 0x00000004004a7825 */ /* 0x004fca00078e0202 */
[----:B------:R2:W-:Y:S02]  /*2cea0*/  @P0 STG.E desc[UR8][R74.64], R234 ;  /* 0x000000ea4a000986 */ /* 0x0005e4000c101908 */
[----:B--2---:R-:W-:-:S05]  /*2ceb0*/  VIADD R74, R246, 0xa ;  /* 0x0000000af64a7836 */ /* 0x004fca0000000000 */
[----:B-1----:R-:W-:Y:S01]  /*2cec0*/  ISETP.GE.AND P0, PT, R74, UR6, PT ;  /* 0x000000064a007c0c */ /* 0x002fe2000bf06270 */
[----:B------:R-:W1:Y:S03]  /*2ced0*/  LDCU UR6, c[0x0][0x39c] ;  /* 0x00007380ff0677ac */ /* 0x000e660008000800 */
[----:B---3--:R-:W-:Y:S01]  /*2cee0*/  ISETP.LT.AND P1, PT, R247, UR10, !P0 ;  /* 0x0000000af7007c0c */ /* 0x008fe2000c721270 */
[----:B------:R-:W2:Y:S01]  /*2cef0*/  LDCU UR10, c[0x0][0x398] ;  /* 0x00007300ff0a77ac */ /* 0x000ea20008000800 */
[----:B------:R-:W-:Y:S02]  /*2cf00*/  IADD3 R0, PT, PT, R0, UR4, RZ ;  /* 0x0000000400007c10 */ /* 0x000fe4000fffe0ff */
[----:B------:R-:W-:Y:S01]  /*2cf10*/  ISETP.LT.AND P0, PT, R252, UR12, !P0 ;  /* 0x0000000cfc007c0c */ /* 0x000fe2000c701270 */
[----:B------:R-:W3:Y:S02]  /*2cf20*/  LDCU UR4, c[0x0][0x3b8] ;  /* 0x00007700ff0477ac */ /* 0x000ee40008000800 */
[C---:B------:R-:W-:Y:S01]  /*2cf30*/  IMAD.WIDE R74, R0.reuse, 0x4, R72 ;  /* 0x00000004004a7825 */ /* 0x040fe200078e0248 */
[----:B------:R-:W1:Y:S05]  /*2cf40*/  LDCU UR12, c[0x0][0x398] ;  /* 0x00007300ff0c77ac */ /* 0x000e6a0008000800 */
[----:B------:R3:W-:Y:S02]  /*2cf50*/  @P1 STG.E desc[UR8][R74.64], R232 ;  /* 0x000000e84a001986 */ /* 0x0007e4000c101908 */
[----:B---3--:R-:W-:-:S05]  /*2cf60*/  IMAD.WIDE R74, R0, 0x4, R2 ;  /* 0x00000004004a7825 */ /* 0x008fca00078e0202 */
[----:B------:R3:W-:Y:S02]  /*2cf70*/  @P0 STG.E desc[UR8][R74.64], R251 ;  /* 0x000000fb4a000986 */ /* 0x0007e4000c101908 */
[----:B---3--:R-:W-:-:S05]  /*2cf80*/  VIADD R74, R246, 0xb ;  /* 0x0000000bf64a7836 */ /* 0x008fca0000000000 */
[----:B-1----:R-:W-:Y:S01]  /*2cf90*/  ISETP.GE.AND P0, PT, R74, UR6, PT ;  /* 0x000000064a007c0c */ /* 0x002fe2000bf06270 */
[----:B------:R-:W-:Y:S01]  /*2cfa0*/  VIADD R0, R0, UR4 ;  /* 0x0000000400007c36 */ /* 0x000fe20008000000 */
[----:B------:R-:W1:Y:S02]  /*2cfb0*/  LDCU UR6, c[0x0][0x39c] ;  /* 0x00007380ff0677ac */ /* 0x000e640008000800 */
[----:B--2---:R-:W-:Y:S02]  /*2cfc0*/  ISETP.LT.AND P1, PT, R247, UR10, !P0 ;  /* 0x0000000af7007c0c */ /* 0x004fe4000c721270 */
[----:B------:R-:W-:Y:S01]  /*2cfd0*/  ISETP.LT.AND P0, PT, R252, UR12, !P0 ;  /* 0x0000000cfc007c0c */ /* 0x000fe2000c701270 */
[C---:B------:R-:W-:Y:S01]  /*2cfe0*/  IMAD.WIDE R74, R0.reuse, 0x4, R72 ;  /* 0x00000004004a7825 */ /* 0x040fe200078e0248 */
[----:B------:R-:W2:Y:S01]  /*2cff0*/  LDCU UR10, c[0x0][0x398] ;  /* 0x00007300ff0a77ac */ /* 0x000ea20008000800 */
[----:B------:R-:W3:Y:S01]  /*2d000*/  LDCU UR4, c[0x0][0x3b8] ;  /* 0x00007700ff0477ac */ /* 0x000ee20008000800 */
[----:B------:R-:W1:Y:S07]  /*2d010*/  LDCU UR12, c[0x0][0x398] ;  /* 0x00007300ff0c77ac */ /* 0x000e6e0008000800 */
[----:B----4-:R4:W-:Y:S02]  /*2d020*/  @P1 STG.E desc[UR8][R74.64], R250 ;  /* 0x000000fa4a001986 */ /* 0x0109e4000c101908 */
[----:B----4-:R-:W-:-:S05]  /*2d030*/  IMAD.WIDE R74, R0, 0x4, R2 ;  /* 0x00000004004a7825 */ /* 0x010fca00078e0202 */
[----:B------:R4:W-:Y:S02]  /*2d040*/  @P0 STG.E desc[UR8][R74.64], R249 ;  /* 0x000000f94a000986 */ /* 0x0009e4000c101908 */
[----:B----4-:R-:W-:-:S05]  /*2d050*/  VIADD R74, R246, 0xc ;  /* 0x0000000cf64a7836 */ /* 0x010fca0000000000 */
[----:B-1----:R-:W-:Y:S01]  /*2d060*/  ISETP.GE.AND P0, PT, R74, UR6, PT ;  /* 0x000000064a007c0c */ /* 0x002fe2000bf06270 */
[----:B------:R-:W1:Y:S03]  /*2d070*/  LDCU UR6, c[0x0][0x398] ;  /* 0x00007300ff0677ac */ /* 0x000e660008000800 */
[----:B--2---:R-:W-:Y:S01]  /*2d080*/  ISETP.LT.AND P1, PT, R247, UR10, !P0 ;  /* 0x0000000af7007c0c */ /* 0x004fe2000c721270 */
[----:B------:R-:W2:Y:S01]  /*2d090*/  LDCU UR10, c[0x0][0x39c] ;  /* 0x00007380ff0a77ac */ /* 0x000ea20008000800 */
[----:B---3--:R-:W-:Y:S02]  /*2d0a0*/  IADD3 R0, PT, PT, R0, UR4, RZ ;  /* 0x0000000400007c10 */ /* 0x008fe4000fffe0ff */
[----:B------:R-:W-:Y:S01]  /*2d0b0*/  ISETP.LT.AND P0, PT, R252, UR12, !P0 ;  /* 0x0000000cfc007c0c */ /* 0x000fe2000c701270 */
[----:B------:R-:W3:Y:S02]  /*2d0c0*/  LDCU UR4, c[0x0][0x3b8] ;  /* 0x00007700ff0477ac */ /* 0x000ee40008000800 */
[C---:B------:R-:W-:Y:S01]  /*2d0d0*/  IMAD.WIDE R74, R0.reuse, 0x4, R72 ;  /* 0x00000004004a7825 */ /* 0x040fe200078e0248 */
[----:B------:R-:W4:Y:S05]  /*2d0e0*/  LDCU UR12, c[0x0][0x398] ;  /* 0x00007300ff0c77ac */ /* 0x000f2a0008000800 */
[----:B------:R1:W-:Y:S04]  /*2d0f0*/  @P1 STG.E desc[UR8][R74.64], R248 ;  /* 0x000000f84a001986 */ /* 0x0003e8000c101908 */
[----:B-1----:R-:W2:Y:S01]  /*2d100*/  LDL.LU R248, [R1+0x198] ;  /* 0x0001980001f87983 */ /* 0x002ea20000300800 */
[----:B------:R-:W-:-:S05]  /*2d110*/  IMAD.WIDE R74, R0, 0x4, R2 ;  /* 0x00000004004a7825 */ /* 0x000fca00078e0202 */
[----:B------:R1:W-:Y:S04]  /*2d120*/  @P0 STG.E desc[UR8][R74.64], R245 ;  /* 0x000000f54a000986 */ /* 0x0003e8000c101908 */
[----:B-1----:R-:W3:Y:S01]  /*2d130*/  LDL.LU R245, [R1+0x98] ;  /* 0x0000980001f57983 */ /* 0x002ee20000300800 */
[----:B------:R-:W-:-:S03]  /*2d140*/  VIADD R74, R246, 0xd ;  /* 0x0000000df64a7836 */ /* 0x000fc60000000000 */
[----:B------:R-:W3:Y:S02]  /*2d150*/  LDL.LU R250, [R1+0x21c] ;  /* 0x00021c0001fa7983 */ /* 0x000ee40000300800 */
[----:B------:R-:W-:Y:S01]  /*2d160*/  ISETP.GE.AND P0, PT, R74, UR47, PT ;  /* 0x0000002f4a007c0c */ /* 0x000fe2000bf06270 */
[----:B------:R-:W-:Y:S01]  /*2d170*/  VIADD R220, R0, UR49 ;  /* 0x0000003100dc7c36 */ /* 0x000fe20008000000 */
[----:B------:R-:W4:Y:S01]  /*2d180*/  LDL.LU R249, [R1+0x1fc] ;  /* 0x0001fc0001f97983 */ /* 0x000f220000300800 */
[----:B------:R-:W1:Y:S01]  /*2d190*/  LDCU UR47, c[0x0][0x3b8] ;  /* 0x00007700ff2f77ac */ /* 0x000e620008000800 */
[C---:B------:R-:W-:Y:S01]  /*2d1a0*/  ISETP.LT.AND P1, PT, R247.reuse, UR60, !P0 ;  /* 0x0000003cf7007c0c */ /* 0x040fe2000c721270 */
[----:B------:R-:W-:Y:S01]  /*2d1b0*/  IMAD.WIDE R74, R220, 0x4, R72 ;  /* 0x00000004dc4a7825 */ /* 0x000fe200078e0248 */
[----:B------:R-:W-:Y:S01]  /*2d1c0*/  ISETP.LT.AND P2, PT, R252, UR66, !P0 ;  /* 0x00000042fc007c0c */ /* 0x000fe2000c741270 */
[----:B------:R-:W1:Y:S02]  /*2d1d0*/  LDCU UR49, c[0x0][0x398] ;  /* 0x00007300ff3177ac */ /* 0x000e640008000800 */
[----:B------:R-:W-:Y:S01]  /*2d1e0*/  VIADD R0, R246, 0xe ;  /* 0x0000000ef6007836 */ /* 0x000fe20000000000 */
[----:B------:R-:W-:Y:S01]  /*2d1f0*/  IADD3 R222, PT, PT, R220, UR59, RZ ;  /* 0x0000003bdcde7c10 */ /* 0x000fe2000fffe0ff */
[----:B------:R-:W1:Y:S06]  /*2d200*/  LDCU UR60, c[0x0][0x398] ;  /* 0x00007300ff3c77ac */ /* 0x000e6c0008000800 */
[----:B--2---:R2:W-:Y:S01]  /*2d210*/  @P1 STG.E desc[UR8][R74.64], R248 ;  /* 0x000000f84a001986 */ /* 0x0045e2000c101908 */
[----:B------:R-:W-:Y:S01]  /*2d220*/  ISETP.GE.AND P0, PT, R0, UR75, PT ;  /* 0x0000004b00007c0c */ /* 0x000fe2000bf06270 */
[----:B------:R-:W1:Y:S01]  /*2d230*/  LDCU UR59, c[0x0][0x39c] ;  /* 0x00007380ff3b77ac */ /* 0x000e620008000800 */
[----:B------:R-:W1:Y:S01]  /*2d240*/  LDCU UR66, c[0x0][0x3b8] ;  /* 0x00007700ff4277ac */ /* 0x000e620008000800 */
[----:B--2---:R-:W-:Y:S01]  /*2d250*/  VIADD R74, R246, 0xf ;  /* 0x0000000ff64a7836 */ /* 0x004fe20000000000 */
[----:B------:R-:W2:Y:S01]  /*2d260*/  LDL.LU R248, [R1+0x19c] ;  /* 0x00019c0001f87983 */ /* 0x000ea20000300800 */
[----:B------:R-:W-:Y:S01]  /*2d270*/  VIADD R0, R222, UR22 ;  /* 0x00000016de007c36 */ /* 0x000fe20008000000 */
[C---:B------:R-:W-:Y:S01]  /*2d280*/  ISETP.LT.AND P1, PT, R247.reuse, UR6, !P0 ;  /* 0x00000006f7007c0c */ /* 0x040fe2000c721270 */
[----:B------:R-:W1:Y:S01]  /*2d290*/  LDCU UR75, c[0x0][0x398] ;  /* 0x00007300ff4b77ac */ /* 0x000e620008000800 */
[----:B------:R-:W-:Y:S01]  /*2d2a0*/  ISETP.GE.AND P3, PT, R74, UR58, PT ;  /* 0x0000003a4a007c0c */ /* 0x000fe2000bf66270 */
[----:B------:R-:W-:Y:S01]  /*2d2b0*/  IMAD.WIDE R74, R220, 0x4, R2 ;  /* 0x00000004dc4a7825 */ /* 0x000fe200078e0202 */
[----:B------:R-:W-:Y:S01]  /*2d2c0*/  ISETP.LT.AND P0, PT, R252, UR40, !P0 ;  /* 0x00000028fc007c0c */ /* 0x000fe2000c701270 */
[----:B------:R-:W1:Y:S03]  /*2d2d0*/  LDCU UR6, c[0x0][0x398] ;  /* 0x00007300ff0677ac */ /* 0x000e660008000800 */
[----:B---3--:R3:W-:Y:S01]  /*2d2e0*/  @P2 STG.E desc[UR8][R74.64], R245 ;  /* 0x000000f54a002986 */ /* 0x0087e2000c101908 */
[C---:B------:R-:W-:Y:S01]  /*2d2f0*/  ISETP.LT.AND P4, PT, R247.reuse, UR71, !P3 ;  /* 0x00000047f7007c0c */ /* 0x040fe2000df81270 */
[----:B------:R-:W1:Y:S01]  /*2d300*/  LDCU UR22, c[0x0][0x39c] ;  /* 0x00007380ff1677ac */ /* 0x000e620008000800 */
[----:B------:R-:W-:Y:S01]  /*2d310*/  IADD3 R220, PT, PT, R0, UR33, RZ ;  /* 0x0000002100dc7c10 */ /* 0x000fe2000fffe0ff */
[----:B------:R-:W1:Y:S01]  /*2d320*/  LDCU UR58, c[0x0][0x398] ;  /* 0x00007300ff3a77ac */ /* 0x000e620008000800 */
[----:B------:R-:W1:Y:S01]  /*2d330*/  LDCU UR40, c[0x0][0x3b8] ;  /* 0x00007700ff2877ac */ /* 0x000e620008000800 */
[----:B---3--:R-:W3:Y:S01]  /*2d340*/  LDL.LU R245, [R1+0x9c] ;  /* 0x00009c0001f57983 */ /* 0x008ee20000300800 */
[----:B------:R-:W-:Y:S01]  /*2d350*/  VIADD R74, R246, 0x10 ;  /* 0x00000010f64a7836 */ /* 0x000fe20000000000 */
[----:B------:R-:W-:Y:S01]  /*2d360*/  ISETP.LT.AND P3, PT, R252, UR50, !P3 ;  /* 0x00000032fc007c0c */ /* 0x000fe2000df61270 */
[----:B------:R-:W-:Y:S01]  /*2d370*/  VIADD R221, R220, UR37 ;  /* 0x00000025dcdd7c36 */ /* 0x000fe20008000000 */
[----:B------:R-:W3:Y:S01]  /*2d380*/  LDL.LU R232, [R1+0x290] ;  /* 0x0002900001e87983 */ /* 0x000ee20000300800 */
[----:B------:R-:W1:Y:S03]  /*2d390*/  LDCU UR71, c[0x0][0x398] ;  /* 0x00007300ff4777ac */ /* 0x000e660008000800 */
[----:B------:R-:W3:Y:S01]  /*2d3a0*/  LDL.LU R243, [R1+0x280] ;  /* 0x0002800001f37983 */ /* 0x000ee20000300800 */
[----:B------:R-:W-:Y:S01]  /*2d3b0*/  ISETP.GE.AND P2, PT, R74, UR43, PT ;  /* 0x0000002b4a007c0c */ /* 0x000fe2000bf46270 */
[----:B------:R-:W1:Y:S02]  /*2d3c0*/  LDCU UR33, c[0x0][0x39c] ;  /* 0x00007380ff2177ac */ /* 0x000e640008000800 */
[----:B------:R-:W3:Y:S01]  /*2d3d0*/  LDL.LU R241, [R1+0x260] ;  /* 0x0002600001f17983 */ /* 0x000ee20000300800 */
[----:B------:R-:W-:Y:S01]  /*2d3e0*/  IMAD.WIDE R74, R222, 0x4, R72 ;  /* 0x00000004de4a7825 */ /* 0x000fe200078e0248 */
[----:B------:R-:W1:Y:S02]  /*2d3f0*/  LDCU UR43, c[0x0][0x398] ;  /* 0x00007300ff2b77ac */ /* 0x000e640008000800 */
[----:B------:R-:W3:Y:S01]  /*2d400*/  LDL.LU R242, [R1+0x70] ;  /* 0x0000700001f27983 */ /* 0x000ee20000300800 */
[----:B------:R-:W1:Y:S03]  /*2d410*/  LDCU UR50, c[0x0][0x3b8] ;  /* 0x00007700ff3277ac */ /* 0x000e660008000800 */
[----:B------:R-:W3:Y:S01]  /*2d420*/  LDL.LU R240, [R1+0x294] ;  /* 0x0002940001f07983 */ /* 0x000ee20000300800 */
[----:B------:R-:W1:Y:S03]  /*2d430*/  LDCU UR37, c[0x0][0x39c] ;  /* 0x00007380ff2577ac */ /* 0x000e660008000800 */
[----:B------:R-:W3:Y:S04]  /*2d440*/  LDL.LU R239, [R1+0x284] ;  /* 0x0002840001ef7983 */ /* 0x000ee80000300800 */
[----:B------:R1:W-:Y:S04]  /*2d450*/  @P1 STG.E desc[UR8][R74.64], R250 ;  /* 0x000000fa4a001986 */ /* 0x0003e8000c101908 */
[----:B------:R-:W3:Y:S04]  /*2d460*/  LDL.LU R237, [R1+0x264] ;  /* 0x0002640001ed7983 */ /* 0x000ee80000300800 */
[----:B------:R-:W3:Y:S01]  /*2d470*/  LDL.LU R238, [R1+0x74] ;  /* 0x0000740001ee7983 */ /* 0x000ee20000300800 */
[----:B-1----:R-:W-:Y:S01]  /*2d480*/  VIADD R74, R246, 0x11 ;  /* 0x00000011f64a7836 */ /* 0x002fe20000000000 */
[----:B------:R-:W-:-:S02]  /*2d490*/  ISETP.LT.AND P5, PT, R247, UR56, !P2 ;  /* 0x00000038f7007c0c */ /* 0x000fc4000d7a1270 */
[----:B------:R-:W3:Y:S01]  /*2d4a0*/  LDL.LU R236, [R1+0x298] ;  /* 0x0002980001ec7983 */ /* 0x000ee20000300800 */
[----:B------:R-:W-:Y:S01]  /*2d4b0*/  ISETP.LT.AND P1, PT, R252, UR55, !P2 ;  /* 0x00000037fc007c0c */ /* 0x000fe2000d721270 */
[----:B------:R-:W1:Y:S01]  /*2d4c0*/  LDCU UR56, c[0x0][0x398] ;  /* 0x00007300ff3877ac */ /* 0x000e620008000800 */
[----:B------:R-:W-:Y:S01]  /*2d4d0*/  ISETP.GE.AND P2, PT, R74, UR53, PT ;  /* 0x000000354a007c0c */ /* 0x000fe2000bf46270 */
[----:B------:R-:W-:Y:S01]  /*2d4e0*/  IMAD.WIDE R74, R222, 0x4, R2 ;  /* 0x00000004de4a7825 */ /* 0x000fe200078e0202 */
[----:B------:R-:W3:Y:S01]  /*2d4f0*/  LDL.LU R235, [R1+0x288] ;  /* 0x0002880001eb7983 */ /* 0x000ee20000300800 */
[----:B------:R-:W1:Y:S03]  /*2d500*/  LDCU UR53, c[0x0][0x398] ;  /* 0x00007300ff3577ac */ /* 0x000e660008000800 */
[----:B----4-:R4:W-:Y:S01]  /*2d510*/  @P0 STG.E desc[UR8][R74.64], R249 ;  /* 0x000000f94a000986 */ /* 0x0109e2000c101908 */
[----:B------:R-:W1:Y:S03]  /*2d520*/  LDCU UR55, c[0x0][0x3b8] ;  /* 0x00007700ff3777ac */ /* 0x000e660008000800 */
[----:B------:R-:W3:Y:S04]  /*2d530*/  LDL.LU R234, [R1+0x268] ;  /* 0x0002680001ea7983 */ /* 0x000ee80000300800 */
[----:B------:R-:W3:Y:S01]  /*2d540*/  LDL.LU R251, [R1+0x78] ;  /* 0x0000780001fb7983 */ /* 0x000ee20000300800 */
[----:B----4-:R-:W-:-:S03]  /*2d550*/  IMAD.WIDE R74, R0, 0x4, R72 ;  /* 0x00000004004a7825 */ /* 0x010fc600078e0248 */
[----:B------:R-:W4:Y:S04]  /*2d560*/  LDL.LU R250, [R1+0x29c] ;  /* 0x00029c0001fa7983 */ /* 0x000f280000300800 */
[----:B------:R-:W4:Y:S04]  /*2d570*/  LDL.LU R249, [R1+0x28c] ;  /* 0x00028c0001f97983 */ /* 0x000f280000300800 */
[----:B--2---:R2:W-:Y:S02]  /*2d580*/  @P4 STG.E desc[UR8][R74.64], R248 ;  /* 0x000000f84a004986 */ /* 0x0045e4000c101908 */
[----:B--2---:R-:W-:-:S02]  /*2d590*/  IMAD.WIDE R74, R0, 0x4, R2 ;  /* 0x00000004004a7825 */ /* 0x004fc400078e0202 */
[----:B------:R-:W2:Y:S04]  /*2d5a0*/  LDL.LU R248, [R1+0x26c] ;  /* 0x00026c0001f87983 */ /* 0x000ea80000300800 */
[----:B---3--:R3:W-:Y:S04]  /*2d5b0*/  @P3 STG.E desc[UR8][R74.64], R245 ;  /* 0x000000f54a003986 */ /* 0x0087e8000c101908 */
[----:B---3--:R-:W3:Y:S01]  /*2d5c0*/  LDL.LU R245, [R1+0x7c] ;  /* 0x00007c0001f57983 */ /* 0x008ee20000300800 */
[----:B------:R-:W-:Y:S01]  /*2d5d0*/  IMAD.WIDE R74, R220, 0x4, R72 ;  /* 0x00000004dc4a7825 */ /* 0x000fe200078e0248 */
[----:B------:R-:W-:Y:S01]  /*2d5e0*/  ISETP.LT.AND P6, PT, R247, UR45, !P2 ;  /* 0x0000002df7007c0c */ /* 0x000fe2000d7c1270 */
[----:B------:R-:W1:Y:S01]  /*2d5f0*/  LDCU UR45, c[0x0][0x398] ;  /* 0x00007300ff2d77ac */ /* 0x000e620008000800 */
[----:B------:R-:W-:-:S02]  /*2d600*/  ISETP.LT.AND P2, PT, R252, UR68, !P2 ;  /* 0x00000044fc007c0c */ /* 0x000fc4000d741270 */
[----:B------:R-:W-:Y:S01]  /*2d610*/  ISETP.GE.AND P0, PT, R223, UR46, PT ;  /* 0x0000002edf007c0c */ /* 0x000fe2000bf06270 */
[----:B------:R1:W-:Y:S01]  /*2d620*/  @P5 STG.E desc[UR8][R74.64], R232 ;  /* 0x000000e84a005986 */ /* 0x0003e2000c101908 */
[----:B------:R-:W-:Y:S01]  /*2d630*/  VIADD R223, R246, 0x13 ;  /* 0x00000013f6df7836 */ /* 0x000fe20000000000 */
[----:B------:R-:W-:Y:S01]  /*2d640*/  IADD3 R222, PT, PT, R221, UR62, RZ ;  /* 0x0000003eddde7c10 */ /* 0x000fe2000fffe0ff */
[----:B------:R-:W2:Y:S01]  /*2d650*/  LDCU UR62, c[0x0][0x39c] ;  /* 0x00007380ff3e77ac */ /* 0x000ea20008000800 */
[----:B------:R-:W-:Y:S02]  /*2d660*/  ISETP.LT.AND P4, PT, R247, UR29, !P0 ;  /* 0x0000001df7007c0c */ /* 0x000fe4000c781270 */
[----:B------:R-:W-:Y:S01]  /*2d670*/  ISETP.LT.AND P0, PT, R252, UR63, !P0 ;  /* 0x0000003ffc007c0c */ /* 0x000fe2000c701270 */
[----:B------:R-:W2:Y:S01]  /*2d680*/  LDCU UR46, c[0x0][0x398] ;  /* 0x00007300ff2e77ac */ /* 0x000ea20008000800 */
[----:B------:R-:W2:Y:S01]  /*2d690*/  LDCU UR68, c[0x0][0x3b8] ;  /* 0x00007700ff4477ac */ /* 0x000ea20008000800 */
[----:B-1----:R-:W-:Y:S01]  /*2d6a0*/  IMAD.WIDE R74, R220, 0x4, R2 ;  /* 0x00000004dc4a7825 */ /* 0x002fe200078e0202 */
[----:B------:R-:W-:Y:S01]  /*2d6b0*/  ISETP.GE.AND P3, PT, R223, UR41, PT ;  /* 0x00000029df007c0c */ /* 0x000fe2000bf66270 */
[----:B------:R-:W1:Y:S02]  /*2d6c0*/  LDCU UR29, c[0x0][0x398] ;  /* 0x00007300ff1d77ac */ /* 0x000e640008000800 */
[----:B------:R-:W-:Y:S01]  /*2d6d0*/  VIADD R220, R246, 0x14 ;  /* 0x00000014f6dc7836 */ /* 0x000fe20000000000 */
[----:B------:R1:W-:Y:S01]  /*2d6e0*/  @P1 STG.E desc[UR8][R74.64], R243 ;  /* 0x000000f34a001986 */ /* 0x0003e2000c101908 */
[----:B------:R-:W-:Y:S01]  /*2d6f0*/  IMAD.WIDE R232, R221, 0x4, R72 ;  /* 0x00000004dde87825 */ /* 0x000fe200078e0248 */
[----:B------:R-:W-:Y:S01]  /*2d700*/  ISETP.LT.AND P5, PT, R247, UR52, !P3 ;  /* 0x00000034f7007c0c */ /* 0x000fe2000dfa1270 */
[----:B------:R-:W2:Y:S01]  /*2d710*/  LDCU UR41, c[0x0][0x398] ;  /* 0x00007300ff2977ac */ /* 0x000ea20008000800 */
[----:B------:R-:W-:-:S02]  /*2d720*/  ISETP.LT.AND P3, PT, R252, UR74, !P3 ;  /* 0x0000004afc007c0c */ /* 0x000fc4000df61270 */
[----:B------:R-:W-:Y:S01]  /*2d730*/  ISETP.GE.AND P1, PT, R220, UR70, PT ;  /* 0x00000046dc007c0c */ /* 0x000fe2000bf26270 */
[----:B------:R1:W-:Y:S01]  /*2d740*/  @P6 STG.E desc[UR8][R232.64], R241 ;  /* 0x000000f1e8006986 */ /* 0x0003e2000c101908 */
[C---:B------:R-:W-:Y:S01]  /*2d750*/  VIADD R0, R222.reuse, UR26 ;  /* 0x0000001ade007c36 */ /* 0x040fe20008000000 */
[----:B------:R-:W2:Y:S01]  /*2d760*/  LDCU UR26, c[0x0][0x39c] ;  /* 0x00007380ff1a77ac */ /* 0x000ea20008000800 */
[----:B-1----:R-:W-:Y:S01]  /*2d770*/  IMAD.WIDE R74, R221, 0x4, R2 ;  /* 0x00000004dd4a7825 */ /* 0x002fe200078e0202 */
[----:B------:R-:W3:Y:S01]  /*2d780*/  LDL.LU R243, [R1+0x2c0] ;  /* 0x0002c00001f37983 */ /* 0x000ee20000300800 */
[----:B------:R-:W1:Y:S02]  /*2d790*/  LDCU UR52, c[0x0][0x398] ;  /* 0x00007300ff3477ac */ /* 0x000e640008000800 */
[----:B------:R-:W-:Y:S01]  /*2d7a0*/  IMAD.WIDE R220, R222, 0x4, R72 ;  /* 0x00000004dedc7825 */ /* 0x000fe200078e0248 */
[----:B------:R1:W-:Y:S01]  /*2d7b0*/  @P2 STG.E desc[UR8][R74.64], R242 ;  /* 0x000000f24a002986 */ /* 0x0003e2000c101908 */
[----:B------:R-:W2:Y:S02]  /*2d7c0*/  LDCU UR63, c[0x0][0x3b8] ;  /* 0x00007700ff3f77ac */ /* 0x000ea40008000800 */
[----:B------:R-:W-:Y:S01]  /*2d7d0*/  VIADD R233, R246, 0x15 ;  /* 0x00000015f6e97836 */ /* 0x000fe20000000000 */
[----:B------:R-:W-:Y:S01]  /*2d7e0*/  ISETP.LT.AND P6, PT, R247, UR24, !P1 ;  /* 0x00000018f7007c0c */ /* 0x000fe2000cfc1270 */
[----:B------:R4:W-:Y:S01]  /*2d7f0*/  @P4 STG.E desc[UR8][R220.64], R240 ;  /* 0x000000f0dc004986 */ /* 0x0009e2000c101908 */
[----:B------:R-:W-:Y:S01]  /*2d800*/  ISETP.LT.AND P1, PT, R252, UR67, !P1 ;  /* 0x00000043fc007c0c */ /* 0x000fe2000cf21270 */
[----:B------:R-:W2:Y:S01]  /*2d810*/  LDCU UR70, c[0x0][0x398] ;  /* 0x00007300ff4677ac */ /* 0x000ea20008000800 */
[----:B------:R-:W-:Y:S01]  /*2d820*/  IADD3 R223, PT, PT, R0, UR4, RZ ;  /* 0x0000000400df7c10 */ /* 0x000fe2000fffe0ff */
[----:B------:R-:W3:Y:S01]  /*2d830*/  LDL.LU R241, [R1+0x2b0] ;  /* 0x0002b00001f17983 */ /* 0x000ee20000300800 */
[----:B------:R-:W2:Y:S01]  /*2d840*/  LDCU UR74, c[0x0][0x3b8] ;  /* 0x00007700ff4a77ac */ /* 0x000ea20008000800 */
[----:B-1----:R-:W-:Y:S01]  /*2d850*/  IMAD.WIDE R74, R222, 0x4, R2 ;  /* 0x00000004de4a7825 */ /* 0x002fe200078e0202 */
[----:B------:R-:W-:Y:S01]  /*2d860*/  ISETP.GE.AND P2, PT, R233, UR76, PT ;  /* 0x0000004ce9007c0c */ /* 0x000fe2000bf46270 */
[----:B------:R-:W1:Y:S02]  /*2d870*/  LDCU UR4, c[0x0][0x39c] ;  /* 0x00007380ff0477ac */ /* 0x000e640008000800 */
[----:B------:R-:W-:Y:S01]  /*2d880*/  VIADD R233, R246, 0x16 ;  /* 0x00000016f6e97836 */ /* 0x000fe20000000000 */
[----:B------:R1:W-:Y:S01]  /*2d890*/  @P0 STG.E desc[UR8][R74.64], R239 ;  /* 0x000000ef4a000986 */ /* 0x0003e2000c101908 */
[----:B----4-:R-:W-:Y:S01]  /*2d8a0*/  IMAD.WIDE R220, R0, 0x4, R72 ;  /* 0x0000000400dc7825 */ /* 0x010fe200078e0248 */
[----:B------:R-:W-:Y:S01]  /*2d8b0*/  ISETP.LT.AND P4, PT, R247, UR64, !P2 ;  /* 0x00000040f7007c0c */ /* 0x000fe2000d781270 */
[----:B------:R-:W4:Y:S01]  /*2d8c0*/  LDCU UR24, c[0x0][0x398] ;  /* 0x00007300ff1877ac */ /* 0x000f220008000800 */
[----:B------:R-:W-:-:S02]  /*2d8d0*/  ISETP.LT.AND P2, PT, R252, UR36, !P2 ;  /* 0x00000024fc007c0c */ /* 0x000fc4000d741270 */
[----:B------:R1:W-:Y:S01]  /*2d8e0*/  @P5 STG.E desc[UR8][R220.64], R237 ;  /* 0x000000eddc005986 */ /* 0x0003e2000c101908 */
[----:B------:R-:W-:Y:S01]  /*2d8f0*/  ISETP.GE.AND P0, PT, R233, UR39, PT ;  /* 0x00000027e9007c0c */ /* 0x000fe2000bf06270 */
[----:B------:R-:W-:Y:S01]  /*2d900*/  VIADD R232, R223, UR77 ;  /* 0x0000004ddfe87c36 */ /* 0x000fe20008000000 */
[----:B------:R-:W2:Y:S01]  /*2d910*/  LDCU UR77, c[0x0][0x39c] ;  /* 0x00007380ff4d77ac */ /* 0x000ea20008000800 */
[----:B-1----:R-:W-:Y:S01]  /*2d920*/  IMAD.WIDE R74, R0, 0x4, R2 ;  /* 0x00000004004a7825 */ /* 0x002fe200078e0202 */
[----:B------:R-:W-:Y:S01]  /*2d930*/  ISETP.LT.AND P5, PT, R247, UR57, !P0 ;  /* 0x00000039f7007c0c */ /* 0x000fe2000c7a1270 */
[----:B------:R-:W1:Y:S02]  /*2d940*/  LDCU UR76, c[0x0][0x398] ;  /* 0x00007300ff4c77ac */ /* 0x000e640008000800 */
[----:B------:R-:W-:Y:S01]  /*2d950*/  VIADD R233, R246, 0x17 ;  /* 0x00000017f6e97836 */ /* 0x000fe20000000000 */
[----:B------:R4:W-:Y:S01]  /*2d960*/  @P3 STG.E desc[UR8][R74.64], R238 ;  /* 0x000000ee4a003986 */ /* 0x0009e2000c101908 */
[----:B------:R-:W-:Y:S01]  /*2d970*/  IMAD.WIDE R220, R223, 0x4, R72 ;  /* 0x00000004dfdc7825 */ /* 0x000fe200078e0248 */
[----:B------:R-:W-:Y:S01]  /*2d980*/  ISETP.LT.AND P0, PT, R252, UR32, !P0 ;  /* 0x00000020fc007c0c */ /* 0x000fe2000c701270 */
[----:B------:R-:W1:Y:S01]  /*2d990*/  LDCU UR64, c[0x0][0x398] ;  /* 0x00007300ff4077ac */ /* 0x000e620008000800 */
[----:B------:R-:W-:-:S02]  /*2d9a0*/  ISETP.GE.AND P3, PT, R233, UR10, PT ;  /* 0x0000000ae9007c0c */ /* 0x000fc4000bf66270 */
[----:B------:R1:W-:Y:S01]  /*2d9b0*/  @P6 STG.E desc[UR8][R220.64], R236 ;  /* 0x000000ecdc006986 */ /* 0x0003e2000c101908 */
[C---:B------:R-:W-:Y:S01]  /*2d9c0*/  IADD3 R222, PT, PT, R232.reuse, UR61, RZ ;  /* 0x0000003de8de7c10 */ /* 0x040fe2000fffe0ff */
[----:B------:R-:W2:Y:S01]  /*2d9d0*/  LDCU UR67, c[0x0][0x3b8] ;  /* 0x00007700ff4377ac */ /* 0x000ea20008000800 */
[----:B----4-:R-:W-:Y:S01]  /*2d9e0*/  IMAD.WIDE R74, R223, 0x4, R2 ;  /* 0x00000004df4a7825 */ /* 0x010fe200078e0202 */
[----:B------:R-:W-:Y:S01]  /*2d9f0*/  ISETP.LT.AND P6, PT, R247, UR51, !P3 ;  /* 0x00000033f7007c0c */ /* 0x000fe2000dfc1270 */
[----:B------:R-:W4:Y:S03]  /*2da00*/  LDCU UR61, c[0x0][0x39c] ;  /* 0x00007380ff3d77ac */ /* 0x000f260008000800 */
[----:B------:R4:W-:Y:S01]  /*2da10*/  @P1 STG.E desc[UR8][R74.64], R235 ;  /* 0x000000eb4a001986 */ /* 0x0009e2000c101908 */
[----:B-1----:R-:W-:Y:S01]  /*2da20*/  IMAD.WIDE R220, R232, 0x4, R72 ;  /* 0x00000004e8dc7825 */ /* 0x002fe200078e0248 */
[----:B------:R-:W-:Y:S01]  /*2da30*/  ISETP.LT.AND P3, PT, R252, UR12, !P3 ;  /* 0x0000000cfc007c0c */ /* 0x000fe2000df61270 */
[----:B------:R-:W1:Y:S03]  /*2da40*/  LDCU UR39, c[0x0][0x398] ;  /* 0x00007300ff2777ac */ /* 0x000e660008000800 */
[----:B------:R1:W-:Y:S01]  /*2da50*/  @P4 STG.E desc[UR8][R220.64], R234 ;  /* 0x000000eadc004986 */ /* 0x0003e2000c101908 */
[----:B------:R-:W-:Y:S01]  /*2da60*/  VIADD R0, R222, UR54 ;  /* 0x00000036de007c36 */ /* 0x000fe20008000000 */
[----:B------:R-:W2:Y:S01]  /*2da70*/  LDCU UR57, c[0x0][0x398] ;  /* 0x00007300ff3977ac */ /* 0x000ea20008000800 */
[----:B----4-:R-:W-:Y:S01]  /*2da80*/  IMAD.WIDE R74, R232, 0x4, R2 ;  /* 0x00000004e84a7825 */ /* 0x010fe200078e0202 */
[----:B------:R-:W4:Y:S04]  /*2da90*/  LDCU UR54, c[0x0][0x39c] ;  /* 0x00007380ff3677ac */ /* 0x000f280008000800 */
[----:B------:R4:W-:Y:S01]  /*2daa0*/  @P2 STG.E desc[UR8][R74.64], R251 ;  /* 0x000000fb4a002986 */ /* 0x0009e2000c101908 */
[----:B-1----:R-:W-:Y:S01]  /*2dab0*/  IMAD.WIDE R220, R222, 0x4, R72 ;  /* 0x00000004dedc7825 */ /* 0x002fe200078e0248 */
[----:B------:R-:W1:Y:S04]  /*2dac0*/  LDCU UR36, c[0x0][0x3b8] ;  /* 0x00007700ff2477ac */ /* 0x000e680008000800 */
[----:B------:R1:W-:Y:S01]  /*2dad0*/  @P5 STG.E desc[UR8][R220.64], R250 ;  /* 0x000000fadc005986 */ /* 0x0003e2000c101908 */
[----:B------:R-:W-:Y:S01]  /*2dae0*/  VIADD R233, R246, 0x18 ;  /* 0x00000018f6e97836 */ /* 0x000fe20000000000 */
[----:B------:R-:W2:Y:S01]  /*2daf0*/  LDCU UR10, c[0x0][0x398] ;  /* 0x00007300ff0a77ac */ /* 0x000ea20008000800 */
[----:B----4-:R-:W-:Y:S01]  /*2db00*/  IMAD.WIDE R74, R222, 0x4, R2 ;  /* 0x00000004de4a7825 */ /* 0x010fe200078e0202 */
[----:B------:R-:W4:Y:S04]  /*2db10*/  LDCU UR51, c[0x0][0x398] ;  /* 0x00007300ff3377ac */ /* 0x000f280008000800 */
[----:B------:R4:W-:Y:S01]  /*2db20*/  @P0 STG.E desc[UR8][R74.64], R249 ;  /* 0x000000f94a000986 */ /* 0x0009e2000c101908 */
[C---:B-1----:R-:W-:Y:S01]  /*2db30*/  IMAD.WIDE R220, R0.reuse, 0x4, R72 ;  /* 0x0000000400dc7825 */ /* 0x042fe200078e0248 */
[----:B------:R-:W1:Y:S01]  /*2db40*/  LDCU UR32, c[0x0][0x3b8] ;  /* 0x00007700ff2077ac */ /* 0x000e620008000800 */
[----:B------:R-:W1:Y:S02]  /*2db50*/  LDCU UR12, c[0x0][0x3b8] ;  /* 0x00007700ff0c77ac */ /* 0x000e640008000800 */
[----:B----4-:R-:W-:Y:S01]  /*2db60*/  IMAD.WIDE R74, R0, 0x4, R2 ;  /* 0x00000004004a7825 */ /* 0x010fe200078e0202 */
[----:B--2---:R-:W-:Y:S04]  /*2db70*/  @P6 STG.E desc[UR8][R220.64], R248 ;  /* 0x000000f8dc006986 */ /* 0x004fe8000c101908 */
[----:B---3--:R2:W-:Y:S04]  /*2db80*/  @P3 STG.E desc[UR8][R74.64], R245 ;  /* 0x000000f54a003986 */ /* 0x0085e8000c101908 */
[----:B--2---:R-:W2:Y:S04]  /*2db90*/  LDL.LU R75, [R1+0x310] ;  /* 0x00031000014b7983 */ /* 0x004ea80000300800 */
[----:B------:R-:W3:Y:S04]  /*2dba0*/  LDL.LU R242, [R1+0x2a0] ;  /* 0x0002a00001f27983 */ /* 0x000ee80000300800 */
[----:B------:R-:W4:Y:S04]  /*2dbb0*/  LDL.LU R240, [R1+0x314] ;  /* 0x0003140001f07983 */ /* 0x000f280000300800 */
        /* <DEDUP_REMOVED lines=10> */
[----:B------:R-:W4:Y:S01]  /*2dc60*/  LDL.LU R245, [R1+0x2ac] ;  /* 0x0002ac0001f57983 */ /* 0x000f220000300800 */
[----:B------:R-:W-:Y:S01]  /*2dc70*/  ISETP.GE.AND P1, PT, R233, UR34, PT ;  /* 0x00000022e9007c0c */ /* 0x000fe2000bf26270 */
[----:B------:R-:W-:Y:S01]  /*2dc80*/  VIADD R233, R246, 0x19 ;  /* 0x00000019f6e97836 */ /* 0x000fe20000000000 */
[----:B------:R-:W-:Y:S01]  /*2dc90*/  IADD3 R223, PT, PT, R0, UR48, RZ ;  /* 0x0000003000df7c10 */ /* 0x000fe2000fffe0ff */
[----:B------:R-:W1:Y:S01]  /*2dca0*/  LDCU UR48, c[0x0][0x39c] ;  /* 0x00007380ff3077ac */ /* 0x000e620008000800 */
[----:B------:R-:W-:-:S02]  /*2dcb0*/  ISETP.LT.AND P4, PT, R247, UR44, !P1 ;  /* 0x0000002cf7007c0c */ /* 0x000fc4000cf81270 */
[----:B------:R-:W-:Y:S01]  /*2dcc0*/  ISETP.LT.AND P1, PT, R252, UR14, !P1 ;  /* 0x0000000efc007c0c */ /* 0x000fe2000cf21270 */
[----:B------:R-:W-:Y:S01]  /*2dcd0*/  IMAD.WIDE R220, R223, 0x4, R72 ;  /* 0x00000004dfdc7825 */ /* 0x000fe200078e0248 */
[----:B------:R-:W-:Y:S01]  /*2dce0*/  ISETP.GE.AND P2, PT, R233, UR30, PT ;  /* 0x0000001ee9007c0c */ /* 0x000fe2000bf46270 */
[----:B------:R-:W1:Y:S02]  /*2dcf0*/  LDCU UR34, c[0x0][0x398] ;  /* 0x00007300ff2277ac */ /* 0x000e640008000800 */
[----:B------:R-:W-:Y:S01]  /*2dd00*/  VIADD R233, R246, 0x1a ;  /* 0x0000001af6e97836 */ /* 0x000fe20000000000 */
[----:B------:R-:W-:Y:S01]  /*2dd10*/  ISETP.LT.AND P5, PT, R247, UR38, !P2 ;  /* 0x00000026f7007c0c */ /* 0x000fe2000d7a1270 */
[----:B------:R-:W-:Y:S01]  /*2dd20*/  VIADD R232, R223, UR42 ;  /* 0x0000002adfe87c36 */ /* 0x000fe20008000000 */
[----:B------:R-:W-:Y:S01]  /*2dd30*/  ISETP.LT.AND P2, PT, R252, UR16, !P2 ;  /* 0x00000010fc007c0c */ /* 0x000fe2000d741270 */
[----:B------:R-:W1:Y:S01]  /*2dd40*/  LDCU UR44, c[0x0][0x398] ;  /* 0x00007300ff2c77ac */ /* 0x000e620008000800 */
[----:B------:R-:W-:Y:S01]  /*2dd50*/  ISETP.GE.AND P0, PT, R233, UR35, PT ;  /* 0x00000023e9007c0c */ /* 0x000fe2000bf06270 */
[----:B------:R-:W-:Y:S01]  /*2dd60*/  VIADD R233, R246, 0x1b ;  /* 0x0000001bf6e97836 */ /* 0x000fe20000000000 */
[----:B------:R-:W-:Y:S01]  /*2dd70*/  IADD3 R222, PT, PT, R232, UR20, RZ ;  /* 0x00000014e8de7c10 */ /* 0x000fe2000fffe0ff */
[----:B------:R-:W1:Y:S01]  /*2dd80*/  LDCU UR42, c[0x0][0x39c] ;  /* 0x00007380ff2a77ac */ /* 0x000e620008000800 */
[----:B------:R-:W-:-:S02]  /*2dd90*/  ISETP.LT.AND P6, PT, R247, UR31, !P0 ;  /* 0x0000001ff7007c0c */ /* 0x000fc4000c7c1270 */
[----:B------:R-:W-:Y:S01]  /*2dda0*/  ISETP.LT.AND P0, PT, R252, UR28, !P0 ;  /* 0x0000001cfc007c0c */ /* 0x000fe2000c701270 */
[----:B------:R-:W1:Y:S01]  /*2ddb0*/  LDCU UR30, c[0x0][0x398] ;  /* 0x00007300ff1e77ac */ /* 0x000e620008000800 */
[----:B------:R-:W-:Y:S01]  /*2ddc0*/  ISETP.GE.AND P3, PT, R233, UR73, PT ;  /* 0x00000049e9007c0c */ /* 0x000fe2000bf66270 */
[----:B------:R-:W-:Y:S02]  /*2ddd0*/  VIADD R233, R246, 0x1c ;  /* 0x0000001cf6e97836 */ /* 0x000fe40000000000 */
[----:B------:R-:W-:Y:S01]  /*2dde0*/  VIADD R0, R222, UR18 ;  /* 0x00000012de007c36 */ /* 0x000fe20008000000 */
        /* <DEDUP_REMOVED lines=9> */
[----:B--2---:R2:W-:Y:S01]  /*2de80*/  @P4 STG.E desc[UR8][R220.64], R75 ;  /* 0x0000004bdc004986 */ /* 0x0045e2000c101908 */
[----:B------:R-:W-:Y:S01]  /*2de90*/  ISETP.LT.AND P4, PT, R247, UR65, !P3 ;  /* 0x00000041f7007c0c */ /* 0x000fe2000df81270 */
[----:B------:R-:W1:Y:S01]  /*2dea0*/  LDCU UR65, c[0x0][0x398] ;  /* 0x00007300ff4177ac */ /* 0x000e620008000800 */
[----:B--2---:R-:W-:-:S04]  /*2deb0*/  IMAD.WIDE R74, R223, 0x4, R2 ;  /* 0x00000004df4a7825 */ /* 0x004fc800078e0202 */
[----:B------:R-:W-:Y:S01]  /*2dec0*/  IMAD.WIDE R220, R232, 0x4, R72 ;  /* 0x00000004e8dc7825 */ /* 0x000fe200078e0248 */
[----:B------:R2:W-:Y:S01]  /*2ded0*/  @P1 STG.E desc[UR8][R74.64], R243 ;  /* 0x000000f34a001986 */ /* 0x0005e2000c101908 */
[----:B------:R-:W-:Y:S01]  /*2dee0*/  ISETP.LT.AND P3, PT, R252, UR72, !P3 ;  /* 0x00000048fc007c0c */ /* 0x000fe2000df61270 */
[----:B------:R-:W1:Y:S01]  /*2def0*/  LDCU UR72, c[0x0][0x3b8] ;  /* 0x00007700ff4877ac */ /* 0x000e620008000800 */
[----:B------:R-:W-:Y:S01]  /*2df00*/  ISETP.GE.AND P1, PT, R233, UR69, PT ;  /* 0x00000045e9007c0c */ /* 0x000fe2000bf26270 */
[----:B------:R3:W-:Y:S01]  /*2df10*/  @P5 STG.E desc[UR8][R220.64], R241 ;  /* 0x000000f1dc005986 */ /* 0x0007e2000c101908 */
[----:B------:R-:W-:Y:S01]  /*2df20*/  VIADD R233, R246, 0x1d ;  /* 0x0000001df6e97836 */ /* 0x000fe20000000000 */
[----:B------:R-:W-:Y:S01]  /*2df30*/  IADD3 R223, PT, PT, R0, UR47, RZ ;  /* 0x0000002f00df7c10 */ /* 0x000fe2000fffe0ff */
[----:B------:R-:W1:Y:S01]  /*2df40*/  LDCU UR47, c[0x0][0x39c] ;  /* 0x00007380ff2f77ac */ /* 0x000e620008000800 */
[----:B--2---:R-:W-:Y:S01]  /*2df50*/  IMAD.WIDE R74, R232, 0x4, R2 ;  /* 0x00000004e84a7825 */ /* 0x004fe200078e0202 */
[----:B------:R-:W2:Y:S01]  /*2df60*/  LDL.LU R243, [R1+0x340] ;  /* 0x0003400001f37983 */ /* 0x000ea20000300800 */
[----:B------:R-:W1:Y:S02]  /*2df70*/  LDCU UR69, c[0x0][0x398] ;  /* 0x00007300ff4577ac */ /* 0x000e640008000800 */
[----:B---3--:R-:W-:Y:S01]  /*2df80*/  IMAD.WIDE R220, R222, 0x4, R72 ;  /* 0x00000004dedc7825 */ /* 0x008fe200078e0248 */
[----:B------:R3:W-:Y:S01]  /*2df90*/  @P2 STG.E desc[UR8][R74.64], R242 ;  /* 0x000000f24a002986 */ /* 0x0007e2000c101908 */
[----:B------:R-:W-:Y:S01]  /*2dfa0*/  ISETP.LT.AND P5, PT, R247, UR49, !P1 ;  /* 0x00000031f7007c0c */ /* 0x000fe2000cfa1270 */
[----:B------:R-:W1:Y:S01]  /*2dfb0*/  LDCU UR49, c[0x0][0x398] ;  /* 0x00007300ff3177ac */ /* 0x000e620008000800 */
[----:B------:R-:W-:Y:S01]  /*2dfc0*/  ISETP.LT.AND P1, PT, R252, UR60, !P1 ;  /* 0x0000003cfc007c0c */ /* 0x000fe2000cf21270 */
[----:B----4-:R4:W-:Y:S01]  /*2dfd0*/  @P6 STG.E desc[UR8][R220.64], R240 ;  /* 0x000000f0dc006986 */ /* 0x0109e2000c101908 */
[----:B------:R-:W-:Y:S01]  /*2dfe0*/  ISETP.GE.AND P2, PT, R233, UR59, PT ;  /* 0x0000003be9007c0c */ /* 0x000fe2000bf46270 */
[----:B------:R-:W-:Y:S01]  /*2dff0*/  VIADD R233, R246, 0x1e ;  /* 0x0000001ef6e97836 */ /* 0x000fe20000000000 */
[----:B------:R-:W1:Y:S01]  /*2e000*/  LDCU UR59, c[0x0][0x398] ;  /* 0x00007300ff3b77ac */ /* 0x000e620008000800 */
[----:B------:R-:W-:Y:S01]  /*2e010*/  VIADD R232, R223, UR66 ;  /* 0x00000042dfe87c36 */ /* 0x000fe20008000000 */
[----:B------:R-:W2:Y:S01]  /*2e020*/  LDL.LU R241, [R1+0x250] ;  /* 0x0002500001f17983 */ /* 0x000ea20000300800 */
[----:B---3--:R-:W-:Y:S01]  /*2e030*/  IMAD.WIDE R74, R222, 0x4, R2 ;  /* 0x00000004de4a7825 */ /* 0x008fe200078e0202 */
[----:B------:R-:W3:Y:S03]  /*2e040*/  LDCU UR60, c[0x0][0x3b8] ;  /* 0x00007700ff3c77ac */ /* 0x000ee60008000800 */
[----:B----4-:R-:W-:Y:S01]  /*2e050*/  IMAD.WIDE R220, R0, 0x4, R72 ;  /* 0x0000000400dc7825 */ /* 0x010fe200078e0248 */
[----:B------:R4:W-:Y:S01]  /*2e060*/  @P0 STG.E desc[UR8][R74.64], R239 ;  /* 0x000000ef4a000986 */ /* 0x0009e2000c101908 */
[----:B------:R-:W-:Y:S01]  /*2e070*/  ISETP.LT.AND P6, PT, R247, UR75, !P2 ;  /* 0x0000004bf7007c0c */ /* 0x000fe2000d7c1270 */
[----:B------:R-:W1:Y:S01]  /*2e080*/  LDCU UR66, c[0x0][0x39c] ;  /* 0x00007380ff4277ac */ /* 0x000e620008000800 */
[----:B------:R-:W-:Y:S01]  /*2e090*/  ISETP.LT.AND P2, PT, R252, UR6, !P2 ;  /* 0x00000006fc007c0c */ /* 0x000fe2000d741270 */
[----:B------:R3:W-:Y:S01]  /*2e0a0*/  @P4 STG.E desc[UR8][R220.64], R237 ;  /* 0x000000eddc004986 */ /* 0x0007e2000c101908 */
[----:B------:R-:W-:Y:S01]  /*2e0b0*/  ISETP.GE.AND P0, PT, R233, UR22, PT ;  /* 0x00000016e9007c0c */ /* 0x000fe2000bf06270 */
[----:B------:R-:W-:Y:S01]  /*2e0c0*/  VIADD R233, R246, 0x1f ;  /* 0x0000001ff6e97836 */ /* 0x000fe20000000000 */
[----:B------:R-:W-:Y:S01]  /*2e0d0*/  IADD3 R222, PT, PT, R232, UR40, RZ ;  /* 0x00000028e8de7c10 */ /* 0x000fe2000fffe0ff */
[----:B------:R-:W1:Y:S01]  /*2e0e0*/  LDCU UR75, c[0x0][0x398] ;  /* 0x00007300ff4b77ac */ /* 0x000e620008000800 */
[----:B----4-:R-:W-:Y:S01]  /*2e0f0*/  IMAD.WIDE R74, R0, 0x4, R2 ;  /* 0x00000004004a7825 */ /* 0x010fe200078e0202 */
[----:B------:R-:W4:Y:S03]  /*2e100*/  LDCU UR6, c[0x0][0x3b8] ;  /* 0x00007700ff0677ac */ /* 0x000f260008000800 */
[----:B---3--:R-:W-:Y:S01]  /*2e110*/  IMAD.WIDE R220, R223, 0x4, R72 ;  /* 0x00000004dfdc7825 */ /* 0x008fe200078e0248 */
[----:B------:R3:W-:Y:S01]  /*2e120*/  @P3 STG.E desc[UR8][R74.64], R238 ;  /* 0x000000ee4a003986 */ /* 0x0007e2000c101908 */
[----:B------:R-:W-:Y:S01]  /*2e130*/  ISETP.LT.AND P4, PT, R247, UR58, !P0 ;  /* 0x0000003af7007c0c */ /* 0x000fe2000c781270 */
[----:B------:R-:W1:Y:S01]  /*2e140*/  LDCU UR40, c[0x0][0x39c] ;  /* 0x00007380ff2877ac */ /* 0x000e620008000800 */
[----:B------:R-:W-:Y:S01]  /*2e150*/  ISETP.LT.AND P0, PT, R252, UR71, !P0 ;  /* 0x00000047fc007c0c */ /* 0x000fe2000c701270 */
[----:B------:R4:W-:Y:S01]  /*2e160*/  @P5 STG.E desc[UR8][R220.64], R236 ;  /* 0x000000ecdc005986 */ /* 0x0009e2000c101908 */
[----:B------:R-:W-:Y:S01]  /*2e170*/  ISETP.GE.AND P3, PT, R233, UR33, PT ;  /* 0x00000021e9007c0c */ /* 0x000fe2000bf66270 */
[----:B------:R-:W-:Y:S01]  /*2e180*/  VIADD R0, R222, UR50 ;  /* 0x00000032de007c36 */ /* 0x000fe20008000000 */
[----:B------:R-:W1:Y:S01]  /*2e190*/  LDCU UR22, c[0x0][0x398] ;  /* 0x00007300ff1677ac */ /* 0x000e620008000800 */
        /* <DEDUP_REMOVED lines=8> */
[----:B------:R-:W-:Y:S01]  /*2e220*/  VIADD R233, R246, 0x20 ;  /* 0x00000020f6e97836 */ /* 0x000fe20000000000 */
[----:B------:R-:W-:Y:S01]  /*2e230*/  IADD3 R223, PT, PT, R0, UR55, RZ ;  /* 0x0000003700df7c10 */ /* 0x000fe2000fffe0ff */
[----:B------:R-:W1:Y:S01]  /*2e240*/  LDCU UR33, c[0x0][0x398] ;  /* 0x00007300ff2177ac */ /* 0x000e620008000800 */
[----:B------:R-:W1:Y:S01]  /*2e250*/  LDCU UR43, c[0x0][0x398] ;  /* 0x00007300ff2b77ac */ /* 0x000e620008000800 */
[----:B----4-:R-:W-:Y:S01]  /*2e260*/  IMAD.WIDE R74, R232, 0x4, R2 ;  /* 0x00000004e84a7825 */ /* 0x010fe200078e0202 */
[----:B------:R-:W4:Y:S03]  /*2e270*/  LDCU UR71, c[0x0][0x3b8] ;  /* 0x00007700ff4777ac */ /* 0x000f260008000800 */
[C---:B---3--:R-:W-:Y:S01]  /*2e280*/  IMAD.WIDE R220, R222.reuse, 0x4, R72 ;  /* 0x00000004dedc7825 */ /* 0x048fe200078e0248 */
[----:B------:R3:W-:Y:S01]  /*2e290*/  @P2 STG.E desc[UR8][R74.64], R251 ;  /* 0x000000fb4a002986 */ /* 0x0007e2000c101908 */
[----:B------:R-:W-:Y:S01]  /*2e2a0*/  ISETP.GE.AND P1, PT, R233, UR37, PT ;  /* 0x00000025e9007c0c */ /* 0x000fe2000bf26270 */
[----:B------:R-:W1:Y:S02]  /*2e2b0*/  LDCU UR55, c[0x0][0x39c] ;  /* 0x00007380ff3777ac */ /* 0x000e640008000800 */
[----:B------:R4:W-:Y:S01]  /*2e2c0*/  @P4 STG.E desc[UR8][R220.64], R250 ;  /* 0x000000fadc004986 */ /* 0x0009e2000c101908 */
[----:B------:R-:W1:Y:S01]  /*2e2d0*/  LDCU UR56, c[0x0][0x3b8] ;  /* 0x00007700ff3877ac */ /* 0x000e620008000800 */
[----:B---3--:R-:W-:Y:S01]  /*2e2e0*/  IMAD.WIDE R74, R222, 0x4, R2 ;  /* 0x00000004de4a7825 */ /* 0x008fe200078e0202 */
[----:B------:R-:W3:Y:S03]  /*2e2f0*/  LDCU UR37, c[0x0][0x398] ;  /* 0x00007300ff2577ac */ /* 0x000ee60008000800 */
[C---:B----4-:R-:W-:Y:S01]  /*2e300*/  IMAD.WIDE R220, R0.reuse, 0x4, R72 ;  /* 0x0000000400dc7825 */ /* 0x050fe200078e0248 */
[----:B------:R4:W-:Y:S04]  /*2e310*/  @P0 STG.E desc[UR8][R74.64], R249 ;  /* 0x000000f94a000986 */ /* 0x0009e8000c101908 */
[----:B------:R-:W-:Y:S01]  /*2e320*/  @P5 STG.E desc[UR8][R220.64], R248 ;  /* 0x000000f8dc005986 */ /* 0x000fe2000c101908 */
[----:B----4-:R-:W-:-:S05]  /*2e330*/  IMAD.WIDE R74, R0, 0x4, R2 ;  /* 0x00000004004a7825 */ /* 0x010fca00078e0202 */
[----:B------:R4:W-:Y:S04]  /*2e340*/  @P3 STG.E desc[UR8][R74.64], R245 ;  /* 0x000000f54a003986 */ /* 0x0009e8000c101908 */
[----:B----4-:R-:W4:Y:S04]  /*2e350*/  LDL.LU R75, [R1+0x3f0] ;  /* 0x0003f000014b7983 */ /* 0x010f280000300800 */
        /* <DEDUP_REMOVED lines=13> */
[----:B------:R-:W-:Y:S01]  /*2e430*/  ISETP.LT.AND P6, PT, R247, UR53, !P1 ;  /* 0x00000035f7007c0c */ /* 0x000fe2000cfc1270 */
[----:B------:R-:W-:Y:S01]  /*2e440*/  VIADD R233, R246, 0x21 ;  /* 0x00000021f6e97836 */ /* 0x000fe20000000000 */
[----:B------:R-:W-:Y:S01]  /*2e450*/  ISETP.LT.AND P1, PT, R252, UR45, !P1 ;  /* 0x0000002dfc007c0c */ /* 0x000fe2000cf21270 */
[----:B------:R-:W-:Y:S01]  /*2e460*/  IMAD.WIDE R220, R223, 0x4, R72 ;  /* 0x00000004dfdc7825 */ /* 0x000fe200078e0248 */
[----:B------:R-:W1:Y:S02]  /*2e470*/  LDCU UR53, c[0x0][0x398] ;  /* 0x00007300ff3577ac */ /* 0x000e640008000800 */
[----:B------:R-:W-:Y:S01]  /*2e480*/  ISETP.GE.AND P2, PT, R233, UR62, PT ;  /* 0x0000003ee9007c0c */ /* 0x000fe2000bf46270 */
[----:B------:R-:W-:Y:S01]  /*2e490*/  VIADD R233, R246, 0x22 ;  /* 0x00000022f6e97836 */ /* 0x000fe20000000000 */
[----:B------:R-:W1:Y:S02]  /*2e4a0*/  LDCU UR62, c[0x0][0x398] ;  /* 0x00007300ff3e77ac */ /* 0x000e640008000800 */
[----:B------:R-:W-:-:S02]  /*2e4b0*/  ISETP.LT.AND P4, PT, R247, UR46, !P2 ;  /* 0x0000002ef7007c0c */ /* 0x000fc4000d781270 */
[----:B------:R-:W-:Y:S01]  /*2e4c0*/  ISETP.LT.AND P2, PT, R252, UR29, !P2 ;  /* 0x0000001dfc007c0c */ /* 0x000fe2000d741270 */
[----:B------:R-:W-:Y:S01]  /*2e4d0*/  VIADD R232, R223, UR68 ;  /* 0x00000044dfe87c36 */ /* 0x000fe20008000000 */
[----:B------:R-:W-:Y:S01]  /*2e4e0*/  ISETP.GE.AND P0, PT, R233, UR26, PT ;  /* 0x0000001ae9007c0c */ /* 0x000fe2000bf06270 */
[----:B------:R-:W-:Y:S01]  /*2e4f0*/  VIADD R233, R246, 0x23 ;  /* 0x00000023f6e97836 */ /* 0x000fe20000000000 */
[----:B------:R-:W1:Y:S02]  /*2e500*/  LDCU UR68, c[0x0][0x39c] ;  /* 0x00007380ff4477ac */ /* 0x000e640008000800 */
[----:B------:R-:W-:Y:S02]  /*2e510*/  ISETP.LT.AND P5, PT, R247, UR41, !P0 ;  /* 0x00000029f7007c0c */ /* 0x000fe4000c7a1270 */
[----:B------:R-:W-:Y:S01]  /*2e520*/  ISETP.LT.AND P0, PT, R252, UR52, !P0 ;  /* 0x00000034fc007c0c */ /* 0x000fe2000c701270 */
[----:B------:R-:W1:Y:S01]  /*2e530*/  LDCU UR45, c[0x0][0x3b8] ;  /* 0x00007700ff2d77ac */ /* 0x000e620008000800 */
[----:B------:R-:W-:Y:S01]  /*2e540*/  ISETP.GE.AND P3, PT, R233, UR4, PT ;  /* 0x00000004e9007c0c */ /* 0x000fe2000bf66270 */
[----:B------:R-:W-:Y:S01]  /*2e550*/  VIADD R233, R246, 0x24 ;  /* 0x00000024f6e97836 */ /* 0x000fe20000000000 */
[----:B------:R-:W-:Y:S01]  /*2e560*/  IADD3 R222, PT, PT, R232, UR63, RZ ;  /* 0x0000003fe8de7c10 */ /* 0x000fe2000fffe0ff */
[----:B------:R-:W1:Y:S04]  /*2e570*/  LDCU UR46, c[0x0][0x398] ;  /* 0x00007300ff2e77ac */ /* 0x000e680008000800 */
        /* <DEDUP_REMOVED lines=8> */
[----:B----4-:R4:W-:Y:S01]  /*2e600*/  @P6 STG.E desc[UR8][R220.64], R75 ;  /* 0x0000004bdc006986 */ /* 0x0109e2000c101908 */
[----:B------:R-:W-:Y:S01]  /*2e610*/  ISETP.LT.AND P6, PT, R247, UR70, !P3 ;  /* 0x00000046f7007c0c */ /* 0x000fe2000dfc1270 */
[----:B------:R-:W1:Y:S01]  /*2e620*/  LDCU UR70, c[0x0][0x398] ;  /* 0x00007300ff4677ac */ /* 0x000e620008000800 */
[----:B----4-:R-:W-:-:S04]  /*2e630*/  IMAD.WIDE R74, R223, 0x4, R2 ;  /* 0x00000004df4a7825 */ /* 0x010fc800078e0202 */
[----:B------:R-:W-:Y:S01]  /*2e640*/  IMAD.WIDE R220, R232, 0x4, R72 ;  /* 0x00000004e8dc7825 */ /* 0x000fe200078e0248 */
[----:B--2---:R2:W-:Y:S01]  /*2e650*/  @P1 STG.E desc[UR8][R74.64], R243 ;  /* 0x000000f34a001986 */ /* 0x0045e2000c101908 */
[----:B------:R-:W-:Y:S01]  /*2e660*/  ISETP.LT.AND P3, PT, R252, UR24, !P3 ;  /* 0x00000018fc007c0c */ /* 0x000fe2000df61270 */
[----:B------:R-:W4:Y:S01]  /*2e670*/  LDCU UR24, c[0x0][0x3b8] ;  /* 0x00007700ff1877ac */ /* 0x000f220008000800 */
[----:B------:R-:W-:Y:S01]  /*2e680*/  ISETP.GE.AND P1, PT, R233, UR77, PT ;  /* 0x0000004de9007c0c */ /* 0x000fe2000bf26270 */
[----:B------:R1:W-:Y:S01]  /*2e690*/  @P4 STG.E desc[UR8][R220.64], R241 ;  /* 0x000000f1dc004986 */ /* 0x0003e2000c101908 */
[----:B------:R-:W-:Y:S01]  /*2e6a0*/  VIADD R233, R246, 0x25 ;  /* 0x00000025f6e97836 */ /* 0x000fe20000000000 */
[----:B------:R-:W-:Y:S01]  /*2e6b0*/  IADD3 R223, PT, PT, R0, UR67, RZ ;  /* 0x0000004300df7c10 */ /* 0x000fe2000fffe0ff */
[----:B------:R-:W3:Y:S01]  /*2e6c0*/  LDCU UR67, c[0x0][0x39c] ;  /* 0x00007380ff4377ac */ /* 0x000ee20008000800 */
[----:B--2---:R-:W-:Y:S01]  /*2e6d0*/  IMAD.WIDE R74, R232, 0x4, R2 ;  /* 0x00000004e84a7825 */ /* 0x004fe200078e0202 */
[----:B------:R-:W2:Y:S01]  /*2e6e0*/  LDL.LU R243, [R1+0x420] ;  /* 0x0004200001f37983 */ /* 0x000ea20000300800 */
[----:B------:R-:W2:Y:S02]  /*2e6f0*/  LDCU UR77, c[0x0][0x398] ;  /* 0x00007300ff4d77ac */ /* 0x000ea40008000800 */
[----:B-1----:R-:W-:Y:S01]  /*2e700*/  IMAD.WIDE R220, R222, 0x4, R72 ;  /* 0x00000004dedc7825 */ /* 0x002fe200078e0248 */
[----:B------:R1:W-:Y:S01]  /*2e710*/  @P2 STG.E desc[UR8][R74.64], R242 ;  /* 0x000000f24a002986 */ /* 0x0003e2000c101908 */
[----:B------:R-:W-:Y:S01]  /*2e720*/  ISETP.LT.AND P4, PT, R247, UR76, !P1 ;  /* 0x0000004cf7007c0c */ /* 0x000fe2000cf81270 */
[----:B------:R-:W2:Y:S01]  /*2e730*/  LDCU UR76, c[0x0][0x398] ;  /* 0x00007300ff4c77ac */ /* 0x000ea20008000800 */
[----:B------:R-:W-:Y:S01]  /*2e740*/  ISETP.LT.AND P1, PT, R252, UR64, !P1 ;  /* 0x00000040fc007c0c */ /* 0x000fe2000cf21270 */
[----:B------:R4:W-:Y:S01]  /*2e750*/  @P5 STG.E desc[UR8][R220.64], R240 ;  /* 0x000000f0dc005986 */ /* 0x0009e2000c101908 */
[----:B------:R-:W-:Y:S01]  /*2e760*/  ISETP.GE.AND P2, PT, R233, UR61, PT ;  /* 0x0000003de9007c0c */ /* 0x000fe2000bf46270 */
[----:B------:R-:W-:Y:S01]  /*2e770*/  VIADD R233, R246, 0x26 ;  /* 0x00000026f6e97836 */ /* 0x000fe20000000000 */
[----:B------:R-:W2:Y:S01]  /*2e780*/  LDCU UR61, c[0x0][0x398] ;  /* 0x00007300ff3d77ac */ /* 0x000ea20008000800 */
[----:B------:R-:W-:Y:S01]  /*2e790*/  VIADD R232, R223, UR36 ;  /* 0x00000024dfe87c36 */ /* 0x000fe20008000000 */
[----:B------:R-:W2:Y:S01]  /*2e7a0*/  LDL.LU R241, [R1+0x400] ;  /* 0x0004000001f17983 */ /* 0x000ea20000300800 */
[----:B-1----:R-:W-:Y:S01]  /*2e7b0*/  IMAD.WIDE R74, R222, 0x4, R2 ;  /* 0x00000004de4a7825 */ /* 0x002fe200078e0202 */
[----:B------:R-:W1:Y:S03]  /*2e7c0*/  LDCU UR64, c[0x0][0x3b8] ;  /* 0x00007700ff4077ac */ /* 0x000e660008000800 */
        /* <DEDUP_REMOVED lines=945> */
[----:B------:R-:W2:Y:S03]  /*322e0*/  LDCU UR48, c[0x0][0x398] ;  /* 0x00007300ff3077ac */ /* 0x000ea60008000800 */
        /* <DEDUP_REMOVED lines=19> */
[----:B------:R-:W1:Y:S01]  /*32420*/  LDCU UR20, c[0x0][0x398] ;  /* 0x00007300ff1477ac */ /* 0x000e620008000800 */
[----:B----4-:R-:W-:Y:S01]  /*32430*/  IMAD.WIDE R74, R0, 0x4, R2 ;  /* 0x00000004004a7825 */ /* 0x010fe200078e0202 */
[----:B------:R-:W4:Y:S03]  /*32440*/  LDCU UR38, c[0x0][0x3b8] ;  /* 0x00007700ff2677ac */ /* 0x000f260008000800 */
[----:B--2---:R-:W-:Y:S01]  /*32450*/  IMAD.WIDE R220, R223, 0x4, R72 ;  /* 0x00000004dfdc7825 */ /* 0x004fe200078e0248 */
[----:B---3--:R2:W-:Y:S01]  /*32460*/  @P3 STG.E desc[UR8][R74.64], R238 ;  /* 0x000000ee4a003986 */ /* 0x0085e2000c101908 */
[----:B------:R-:W-:Y:S01]  /*32470*/  ISETP.LT.AND P4, PT, R247, UR35, !P0 ;  /* 0x00000023f7007c0c */ /* 0x000fe2000c781270 */
[----:B------:R-:W3:Y:S01]  /*32480*/  LDCU UR35, c[0x0][0x398] ;  /* 0x00007300ff2377ac */ /* 0x000ee20008000800 */
[----:B------:R-:W-:Y:S01]  /*32490*/  VIADD R232, R223, UR14 ;  /* 0x0000000edfe87c36 */ /* 0x000fe20008000000 */
[----:B------:R1:W-:Y:S01]  /*324a0*/  @P5 STG.E desc[UR8][R220.64], R236 ;  /* 0x000000ecdc005986 */ /* 0x0003e2000c101908 */
[----:B------:R-:W-:Y:S01]  /*324b0*/  ISETP.LT.AND P0, PT, R252, UR31, !P0 ;  /* 0x0000001ffc007c0c */ /* 0x000fe2000c701270 */
[----:B------:R-:W3:Y:S01]  /*324c0*/  LDCU UR14, c[0x0][0x39c] ;  /* 0x00007380ff0e77ac */ /* 0x000ee20008000800 */
[----:B------:R-:W-:Y:S01]  /*324d0*/  ISETP.GE.AND P3, PT, R233, UR18, PT ;  /* 0x00000012e9007c0c */ /* 0x000fe2000bf66270 */
[----:B--2---:R-:W-:Y:S01]  /*324e0*/  IMAD.WIDE R74, R223, 0x4, R2 ;  /* 0x00000004df4a7825 */ /* 0x004fe200078e0202 */
[C---:B------:R-:W-:Y:S01]  /*324f0*/  IADD3 R222, PT, PT, R232.reuse, UR16, RZ ;  /* 0x00000010e8de7c10 */ /* 0x040fe2000fffe0ff */
[----:B------:R-:W2:Y:S02]  /*32500*/  LDCU UR16, c[0x0][0x39c] ;  /* 0x00007380ff1077ac */ /* 0x000ea40008000800 */
[----:B-1----:R-:W-:Y:S01]  /*32510*/  IMAD.WIDE R220, R232, 0x4, R72 ;  /* 0x00000004e8dc7825 */ /* 0x002fe200078e0248 */
[----:B------:R1:W-:Y:S01]  /*32520*/  @P1 STG.E desc[UR8][R74.64], R235 ;  /* 0x000000eb4a001986 */ /* 0x0003e2000c101908 */
[----:B------:R-:W-:Y:S01]  /*32530*/  ISETP.LT.AND P5, PT, R247, UR73, !P3 ;  /* 0x00000049f7007c0c */ /* 0x000fe2000dfa1270 */
[----:B------:R-:W2:Y:S01]  /*32540*/  LDCU UR18, c[0x0][0x398] ;  /* 0x00007300ff1277ac */ /* 0x000ea20008000800 */
[----:B------:R-:W-:Y:S01]  /*32550*/  ISETP.LT.AND P3, PT, R252, UR65, !P3 ;  /* 0x00000041fc007c0c */ /* 0x000fe2000df61270 */
[----:B------:R3:W-:Y:S01]  /*32560*/  @P6 STG.E desc[UR8][R220.64], R234 ;  /* 0x000000eadc006986 */ /* 0x0007e2000c101908 */
[----:B------:R-:W-:Y:S01]  /*32570*/  VIADD R0, R222, UR28 ;  /* 0x0000001cde007c36 */ /* 0x000fe20008000000 */
[----:B------:R-:W2:Y:S01]  /*32580*/  LDCU UR28, c[0x0][0x39c] ;  /* 0x00007380ff1c77ac */ /* 0x000ea20008000800 */
[----:B------:R-:W-:Y:S01]  /*32590*/  VIADD R233, R246, 0x68 ;  /* 0x00000068f6e97836 */ /* 0x000fe20000000000 */
[----:B------:R-:W2:Y:S01]  /*325a0*/  LDCU UR73, c[0x0][0x398] ;  /* 0x00007300ff4977ac */ /* 0x000ea20008000800 */
[----:B-1----:R-:W-:Y:S01]  /*325b0*/  IMAD.WIDE R74, R232, 0x4, R2 ;  /* 0x00000004e84a7825 */ /* 0x002fe200078e0202 */
[----:B------:R-:W1:Y:S03]  /*325c0*/  LDCU UR31, c[0x0][0x3b8] ;  /* 0x00007700ff1f77ac */ /* 0x000e660008000800 */
[C---:B---3--:R-:W-:Y:S01]  /*325d0*/  IMAD.WIDE R220, R222.reuse, 0x4, R72 ;  /* 0x00000004dedc7825 */ /* 0x048fe200078e0248 */
[----:B------:R3:W-:Y:S01]  /*325e0*/  @P2 STG.E desc[UR8][R74.64], R251 ;  /* 0x000000fb4a002986 */ /* 0x0007e2000c101908 */
[----:B------:R-:W1:Y:S03]  /*325f0*/  LDCU UR65, c[0x0][0x3b8] ;  /* 0x00007700ff4177ac */ /* 0x000e660008000800 */
[----:B------:R2:W-:Y:S01]  /*32600*/  @P4 STG.E desc[UR8][R220.64], R250 ;  /* 0x000000fadc004986 */ /* 0x0005e2000c101908 */
[----:B---3--:R-:W-:-:S04]  /*32610*/  IMAD.WIDE R74, R222, 0x4, R2 ;  /* 0x00000004de4a7825 */ /* 0x008fc800078e0202 */
[C---:B--2---:R-:W-:Y:S01]  /*32620*/  IMAD.WIDE R220, R0.reuse, 0x4, R72 ;  /* 0x0000000400dc7825 */ /* 0x044fe200078e0248 */
[----:B------:R2:W-:Y:S04]  /*32630*/  @P0 STG.E desc[UR8][R74.64], R249 ;  /* 0x000000f94a000986 */ /* 0x0005e8000c101908 */
[----:B------:R3:W-:Y:S01]  /*32640*/  @P5 STG.E desc[UR8][R220.64], R248 ;  /* 0x000000f8dc005986 */ /* 0x0007e2000c101908 */
[----:B--2---:R-:W-:-:S03]  /*32650*/  IMAD.WIDE R74, R0, 0x4, R2 ;  /* 0x00000004004a7825 */ /* 0x004fc600078e0202 */
[----:B---3--:R-:W2:Y:S04]  /*32660*/  LDL.LU R248, [R1+0x5f0] ;  /* 0x0005f00001f87983 */ /* 0x008ea80000300800 */
[----:B------:R-:W3:Y:S04]  /*32670*/  LDL.LU R243, [R1+0x5e0] ;  /* 0x0005e00001f37983 */ /* 0x000ee80000300800 */
[----:B------:R1:W-:Y:S04]  /*32680*/  @P3 STG.E desc[UR8][R74.64], R245 ;  /* 0x000000f54a003986 */ /* 0x0003e8000c101908 */
[----:B-1----:R-:W2:Y:S04]  /*32690*/  LDL.LU R75, [R1+0x620] ;  /* 0x00062000014b7983 */ /* 0x002ea80000300800 */
        /* <DEDUP_REMOVED lines=55> */
[----:B---3--:R3:W-:Y:S01]  /*32a10*/  @P4 STG.E desc[UR8][R220.64], R243 ;  /* 0x000000f3dc004986 */ /* 0x0087e2000c101908 */
        /* <DEDUP_REMOVED lines=28> */
[----:B---3--:R-:W-:Y:S01]  /*32be0*/  IMAD.WIDE R220, R223, 0x4, R72 ;  /* 0x00000004dfdc7825 */ /* 0x008fe200078e0248 */
[----:B------:R3:W-:Y:S01]  /*32bf0*/  @P3 STG.E desc[UR8][R74.64], R237 ;  /* 0x000000ed4a003986 */ /* 0x0007e2000c101908 */
[----:B------:R-:W-:Y:S01]  /*32c00*/  ISETP.LT.AND P6, PT, R247, UR26, !P0 ;  /* 0x0000001af7007c0c */ /* 0x000fe2000c7c1270 */
[----:B------:R-:W1:Y:S01]  /*32c10*/  LDCU UR26, c[0x0][0x398] ;  /* 0x00007300ff1a77ac */ /* 0x000e620008000800 */
[----:B------:R-:W-:Y:S01]  /*32c20*/  VIADD R232, R223, UR45 ;  /* 0x0000002ddfe87c36 */ /* 0x000fe20008000000 */
[----:B------:R-:W-:Y:S01]  /*32c30*/  ISETP.LT.AND P0, PT, R252, UR41, !P0 ;  /* 0x00000029fc007c0c */ /* 0x000fe2000c701270 */
[----:B------:R4:W-:Y:S01]  /*32c40*/  @P4 STG.E desc[UR8][R220.64], R238 ;  /* 0x000000eedc004986 */ /* 0x0009e2000c101908 */
[----:B------:R-:W-:Y:S01]  /*32c50*/  ISETP.GE.AND P3, PT, R233, UR74, PT ;  /* 0x0000004ae9007c0c */ /* 0x000fe2000bf66270 */
[----:B------:R-:W1:Y:S01]  /*32c60*/  LDCU UR45, c[0x0][0x39c] ;  /* 0x00007380ff2d77ac */ /* 0x000e620008000800 */
[----:B---3--:R-:W-:Y:S01]  /*32c70*/  IMAD.WIDE R74, R223, 0x4, R2 ;  /* 0x00000004df4a7825 */ /* 0x008fe200078e0202 */
[C---:B------:R-:W-:Y:S01]  /*32c80*/  IADD3 R222, PT, PT, R232.reuse, UR29, RZ ;  /* 0x0000001de8de7c10 */ /* 0x040fe2000fffe0ff */
[----:B------:R-:W3:Y:S02]  /*32c90*/  LDCU UR29, c[0x0][0x39c] ;  /* 0x00007380ff1d77ac */ /* 0x000ee40008000800 */
[----:B----4-:R-:W-:Y:S01]  /*32ca0*/  IMAD.WIDE R220, R232, 0x4, R72 ;  /* 0x00000004e8dc7825 */ /* 0x010fe200078e0248 */
[----:B------:R4:W-:Y:S01]  /*32cb0*/  @P1 STG.E desc[UR8][R74.64], R236 ;  /* 0x000000ec4a001986 */ /* 0x0009e2000c101908 */
[----:B------:R-:W-:Y:S01]  /*32cc0*/  ISETP.LT.AND P4, PT, R247, UR4, !P3 ;  /* 0x00000004f7007c0c */ /* 0x000fe2000df81270 */
[----:B------:R-:W1:Y:S01]  /*32cd0*/  LDCU UR74, c[0x0][0x398] ;  /* 0x00007300ff4a77ac */ /* 0x000e620008000800 */
[----:B------:R-:W-:Y:S01]  /*32ce0*/  ISETP.LT.AND P3, PT, R252, UR70, !P3 ;  /* 0x00000046fc007c0c */ /* 0x000fe2000df61270 */
[----:B------:R3:W-:Y:S01]  /*32cf0*/  @P5 STG.E desc[UR8][R220.64], R235 ;  /* 0x000000ebdc005986 */ /* 0x0007e2000c101908 */
[----:B------:R-:W-:Y:S01]  /*32d00*/  VIADD R0, R222, UR52 ;  /* 0x00000034de007c36 */ /* 0x000fe20008000000 */
[----:B------:R-:W1:Y:S01]  /*32d10*/  LDCU UR52, c[0x0][0x39c] ;  /* 0x00007380ff3477ac */ /* 0x000e620008000800 */
[----:B------:R-:W-:Y:S01]  /*32d20*/  VIADD R233, R246, 0x70 ;  /* 0x00000070f6e97836 */ /* 0x000fe20000000000 */
[----:B------:R-:W1:Y:S01]  /*32d30*/  LDCU UR4, c[0x0][0x398] ;  /* 0x00007300ff0477ac */ /* 0x000e620008000800 */
[----:B----4-:R-:W-:Y:S01]  /*32d40*/  IMAD.WIDE R74, R232, 0x4, R2 ;  /* 0x00000004e84a7825 */ /* 0x010fe200078e0202 */
[----:B------:R-:W4:Y:S03]  /*32d50*/  LDCU UR41, c[0x0][0x3b8] ;  /* 0x00007700ff2977ac */ /* 0x000f260008000800 */
[C---:B---3--:R-:W-:Y:S01]  /*32d60*/  IMAD.WIDE R220, R222.reuse, 0x4, R72 ;  /* 0x00000004dedc7825 */ /* 0x048fe200078e0248 */
[----:B------:R3:W-:Y:S01]  /*32d70*/  @P2 STG.E desc[UR8][R74.64], R234 ;  /* 0x000000ea4a002986 */ /* 0x0007e2000c101908 */
[----:B------:R-:W1:Y:S03]  /*32d80*/  LDCU UR70, c[0x0][0x3b8] ;  /* 0x00007700ff4677ac */ /* 0x000e660008000800 */
[----:B------:R4:W-:Y:S01]  /*32d90*/  @P6 STG.E desc[UR8][R220.64], R251 ;  /* 0x000000fbdc006986 */ /* 0x0009e2000c101908 */
[----:B---3--:R-:W-:-:S04]  /*32da0*/  IMAD.WIDE R74, R222, 0x4, R2 ;  /* 0x00000004de4a7825 */ /* 0x008fc800078e0202 */
[C---:B----4-:R-:W-:Y:S01]  /*32db0*/  IMAD.WIDE R220, R0.reuse, 0x4, R72 ;  /* 0x0000000400dc7825 */ /* 0x050fe200078e0248 */
[----:B------:R3:W-:Y:S04]  /*32dc0*/  @P0 STG.E desc[UR8][R74.64], R250 ;  /* 0x000000fa4a000986 */ /* 0x0007e8000c101908 */
[----:B------:R4:W-:Y:S01]  /*32dd0*/  @P4 STG.E desc[UR8][R220.64], R249 ;  /* 0x000000f9dc004986 */ /* 0x0009e2000c101908 */
[----:B---3--:R-:W-:-:S03]  /*32de0*/  IMAD.WIDE R74, R0, 0x4, R2 ;  /* 0x00000004004a7825 */ /* 0x008fc600078e0202 */
[----:B----4-:R-:W3:Y:S04]  /*32df0*/  LDL.LU R249, [R1+0x390] ;  /* 0x0003900001f97983 */ /* 0x010ee80000300800 */
[----:B------:R4:W-:Y:S04]  /*32e00*/  @P3 STG.E desc[UR8][R74.64], R245 ;  /* 0x000000f54a003986 */ /* 0x0009e8000c101908 */
[----:B----4-:R-:W4:Y:S01]  /*32e10*/  LDL.LU R75, [R1+0x540] ;  /* 0x00054000014b7983 */ /* 0x010f220000300800 */
[----:B------:R-:W-:Y:S02]  /*32e20*/  ISETP.GE.AND P1, PT, R233, UR67, PT ;  /* 0x00000043e9007c0c */ /* 0x000fe4000bf26270 */
[----:B------:R-:W-:Y:S01]  /*32e30*/  IADD3 R223, PT, PT, R0, UR24, RZ ;  /* 0x0000001800df7c10 */ /* 0x000fe2000fffe0ff */
[----:B------:R-:W2:Y:S01]  /*32e40*/  LDL.LU R243, [R1+0x120] ;  /* 0x0001200001f37983 */ /* 0x000ea20000300800 */
[----:B------:R-:W-:Y:S01]  /*32e50*/  ISETP.LT.AND P5, PT, R247, UR77, !P1 ;  /* 0x0000004df7007c0c */ /* 0x000fe2000cfa1270 */
[----:B------:R-:W-:Y:S01]  /*32e60*/  VIADD R233, R246, 0x71 ;  /* 0x00000071f6e97836 */ /* 0x000fe20000000000 */
[----:B------:R-:W-:Y:S01]  /*32e70*/  ISETP.LT.AND P1, PT, R252, UR76, !P1 ;  /* 0x0000004cfc007c0c */ /* 0x000fe2000cf21270 */
[----:B------:R-:W-:Y:S01]  /*32e80*/  IMAD.WIDE R220, R223, 0x4, R72 ;  /* 0x00000004dfdc7825 */ /* 0x000fe200078e0248 */
[----:B------:R-:W2:Y:S01]  /*32e90*/  LDL.LU R241, [R1+0x544] ;  /* 0x0005440001f17983 */ /* 0x000ea20000300800 */
[----:B------:R-:W1:Y:S03]  /*32ea0*/  LDCU UR24, c[0x0][0x39c] ;  /* 0x00007380ff1877ac */ /* 0x000e660008000800 */
[----:B------:R-:W2:Y:S01]  /*32eb0*/  LDL.LU R242, [R1+0x394] ;  /* 0x0003940001f27983 */ /* 0x000ea20000300800 */
[----:B------:R-:W-:Y:S01]  /*32ec0*/  ISETP.GE.AND P2, PT, R233, UR36, PT ;  /* 0x00000024e9007c0c */ /* 0x000fe2000bf46270 */
[----:B------:R-:W-:Y:S01]  /*32ed0*/  VIADD R232, R223, UR64 ;  /* 0x00000040dfe87c36 */ /* 0x000fe20008000000 */
[----:B------:R-:W1:Y:S01]  /*32ee0*/  LDCU UR67, c[0x0][0x398] ;  /* 0x00007300ff4377ac */ /* 0x000e620008000800 */
[----:B------:R-:W2:Y:S01]  /*32ef0*/  LDL.LU R240, [R1+0x1e4] ;  /* 0x0001e40001f07983 */ /* 0x000ea20000300800 */
[----:B------:R-:W1:Y:S03]  /*32f00*/  LDCU UR77, c[0x0][0x398] ;  /* 0x00007300ff4d77ac */ /* 0x000e660008000800 */
[----:B------:R-:W2:Y:S01]  /*32f10*/  LDL.LU R239, [R1+0x124] ;  /* 0x0001240001ef7983 */ /* 0x000ea20000300800 */
[----:B------:R-:W1:Y:S03]  /*32f20*/  LDCU UR76, c[0x0][0x3b8] ;  /* 0x00007700ff4c77ac */ /* 0x000e660008000800 */
[----:B------:R-:W2:Y:S04]  /*32f30*/  LDL.LU R237, [R1+0x548] ;  /* 0x0005480001ed7983 */ /* 0x000ea80000300800 */
[----:B----4-:R4:W-:Y:S01]  /*32f40*/  @P5 STG.E desc[UR8][R220.64], R75 ;  /* 0x0000004bdc005986 */ /* 0x0109e2000c101908 */
[----:B------:R-:W-:Y:S01]  /*32f50*/  ISETP.LT.AND P6, PT, R247, UR61, !P2 ;  /* 0x0000003df7007c0c */ /* 0x000fe2000d7c1270 */
[----:B------:R-:W-:Y:S01]  /*32f60*/  VIADD R233, R246, 0x72 ;  /* 0x00000072f6e97836 */ /* 0x000fe20000000000 */
[----:B------:R-:W1:Y:S01]  /*32f70*/  LDCU UR64, c[0x0][0x39c] ;  /* 0x00007380ff4077ac */ /* 0x000e620008000800 */
[----:B------:R-:W2:Y:S01]  /*32f80*/  LDL.LU R238, [R1+0x398] ;  /* 0x0003980001ee7983 */ /* 0x000ea20000300800 */
[----:B------:R-:W-:Y:S01]  /*32f90*/  IADD3 R222, PT, PT, R232, UR57, RZ ;  /* 0x00000039e8de7c10 */ /* 0x000fe2000fffe0ff */
[----:B------:R-:W1:Y:S02]  /*32fa0*/  LDCU UR36, c[0x0][0x398] ;  /* 0x00007300ff2477ac */ /* 0x000e640008000800 */
[----:B------:R-:W2:Y:S01]  /*32fb0*/  LDL.LU R236, [R1+0x1e8] ;  /* 0x0001e80001ec7983 */ /* 0x000ea20000300800 */
[----:B----4-:R-:W-:-:S03]  /*32fc0*/  IMAD.WIDE R74, R223, 0x4, R2 ;  /* 0x00000004df4a7825 */ /* 0x010fc600078e0202 */
[----:B------:R-:W4:Y:S01]  /*32fd0*/  LDL.LU R235, [R1+0x128] ;  /* 0x0001280001eb7983 */ /* 0x000f220000300800 */
[----:B------:R-:W-:Y:S01]  /*32fe0*/  ISETP.LT.AND P2, PT, R252, UR39, !P2 ;  /* 0x00000027fc007c0c */ /* 0x000fe2000d741270 */
[----:B------:R-:W1:Y:S02]  /*32ff0*/  LDCU UR61, c[0x0][0x398] ;  /* 0x00007300ff3d77ac */ /* 0x000e640008000800 */
[----:B------:R-:W2:Y:S01]  /*33000*/  LDL.LU R234, [R1+0x54c] ;  /* 0x00054c0001ea7983 */ /* 0x000ea20000300800 */
[----:B------:R-:W-:Y:S01]  /*33010*/  ISETP.GE.AND P0, PT, R233, UR32, PT ;  /* 0x00000020e9007c0c */ /* 0x000fe2000bf06270 */
[----:B------:R-:W-:Y:S01]  /*33020*/  IMAD.WIDE R220, R232, 0x4, R72 ;  /* 0x00000004e8dc7825 */ /* 0x000fe200078e0248 */
[----:B------:R-:W1:Y:S01]  /*33030*/  LDCU UR57, c[0x0][0x39c] ;  /* 0x00007380ff3977ac */ /* 0x000e620008000800 */
[----:B------:R-:W2:Y:S04]  /*33040*/  LDL.LU R251, [R1+0x39c] ;  /* 0x00039c0001fb7983 */ /* 0x000ea80000300800 */
[----:B---3--:R3:W-:Y:S01]  /*33050*/  @P1 STG.E desc[UR8][R74.64], R249 ;  /* 0x000000f94a001986 */ /* 0x0087e2000c101908 */
[----:B------:R-:W-:Y:S01]  /*33060*/  VIADD R233, R246, 0x73 ;  /* 0x00000073f6e97836 */ /* 0x000fe20000000000 */
[----:B------:R-:W1:Y:S02]  /*33070*/  LDCU UR32, c[0x0][0x398] ;  /* 0x00007300ff2077ac */ /* 0x000e640008000800 */
[----:B------:R-:W2:Y:S01]  /*33080*/  LDL.LU R250, [R1+0x1ec] ;  /* 0x0001ec0001fa7983 */ /* 0x000ea20000300800 */
[----:B------:R-:W-:Y:S01]  /*33090*/  VIADD R0, R222, UR51 ;  /* 0x00000033de007c36 */ /* 0x000fe20008000000 */
[----:B------:R-:W-:Y:S01]  /*330a0*/  ISETP.LT.AND P4, PT, R247, UR54, !P0 ;  /* 0x00000036f7007c0c */ /* 0x000fe2000c781270 */
[----:B------:R-:W1:Y:S01]  /*330b0*/  LDCU UR54, c[0x0][0x398] ;  /* 0x00007300ff3677ac */ /* 0x000e620008000800 */
[----:B------:R-:W2:Y:S01]  /*330c0*/  LDL.LU R245, [R1+0x12c] ;  /* 0x00012c0001f57983 */ /* 0x000ea20000300800 */
[----:B------:R-:W-:Y:S01]  /*330d0*/  ISETP.GE.AND P3, PT, R233, UR12, PT ;  /* 0x0000000ce9007c0c */ /* 0x000fe2000bf66270 */
[----:B------:R-:W1:Y:S02]  /*330e0*/  LDCU UR51, c[0x0][0x39c] ;  /* 0x00007380ff3377ac */ /* 0x000e640008000800 */
[----:B---3--:R-:W3:Y:S01]  /*330f0*/  LDL.LU R249, [R1+0xfa4] ;  /* 0x000fa40001f97983 */ /* 0x008ee20000300800 */
[----:B------:R-:W-:Y:S01]  /*33100*/  ISETP.LT.AND P0, PT, R252, UR10, !P0 ;  /* 0x0000000afc007c0c */ /* 0x000fe2000c701270 */
[----:B------:R-:W-:Y:S01]  /*33110*/  VIADD R233, R246, 0x74 ;  /* 0x00000074f6e97836 */ /* 0x000fe20000000000 */
[----:B------:R-:W-:Y:S01]  /*33120*/  ISETP.LT.AND P5, PT, R247, UR48, !P3 ;  /* 0x00000030f7007c0c */ /* 0x000fe2000dfa1270 */
[----:B------:R-:W2:Y:S01]  /*33130*/  LDL.LU R75, [R1+0x1e0] ;  /* 0x0001e000014b7983 */ /* 0x000ea20000300800 */
[----:B------:R-:W-:Y:S01]  /*33140*/  ISETP.LT.AND P3, PT, R252, UR34, !P3 ;  /* 0x00000022fc007c0c */ /* 0x000fe2000df61270 */
[----:B------:R-:W1:Y:S01]  /*33150*/  LDCU UR39, c[0x0][0x3b8] ;  /* 0x00007700ff2777ac */ /* 0x000e620008000800 */
[----:B------:R-:W-:Y:S01]  /*33160*/  ISETP.GE.AND P1, PT, R233, UR14, PT ;  /* 0x0000000ee9007c0c */ /* 0x000fe2000bf26270 */
[----:B------:R-:W-:Y:S01]  /*33170*/  VIADD R233, R246, 0x75 ;  /* 0x00000075f6e97836 */ /* 0x000fe20000000000 */
[----:B------:R-:W-:Y:S01]  /*33180*/  IADD3 R223, PT, PT, R0, UR44, RZ ;  /* 0x0000002c00df7c10 */ /* 0x000fe2000fffe0ff */
        /* <DEDUP_REMOVED lines=17> */
[----:B------:R-:W1:Y:S01]  /*332a0*/  LDCU UR16, c[0x0][0x398] ;  /* 0x00007300ff1077ac */ /* 0x000e620008000800 */
[----:B--2---:R-:W-:-:S04]  /*332b0*/  IMAD.WIDE R74, R222, 0x4, R2 ;  /* 0x00000004de4a7825 */ /* 0x004fc800078e0202 */
[----:B---3--:R-:W-:Y:S01]  /*332c0*/  IMAD.WIDE R220, R0, 0x4, R72 ;  /* 0x0000000400dc7825 */ /* 0x008fe200078e0248 */
[----:B------:R2:W-:Y:S01]  /*332d0*/  @P0 STG.E desc[UR8][R74.64], R242 ;  /* 0x000000f24a000986 */ /* 0x0005e2000c101908 */
[----:B------:R-:W-:Y:S01]  /*332e0*/  ISETP.LT.AND P4, PT, R247, UR20, !P2 ;  /* 0x00000014f7007c0c */ /* 0x000fe2000d781270 */
[----:B------:R-:W3:Y:S01]  /*332f0*/  LDCU UR20, c[0x0][0x398] ;  /* 0x00007300ff1477ac */ /* 0x000ee20008000800 */
[----:B------:R-:W-:Y:S01]  /*33300*/  ISETP.LT.AND P2, PT, R252, UR35, !P2 ;  /* 0x00000023fc007c0c */ /* 0x000fe2000d741270 */
[----:B------:R1:W-:Y:S01]  /*33310*/  @P5 STG.E desc[UR8][R220.64], R240 ;  /* 0x000000f0dc005986 */ /* 0x0003e2000c101908 */
[----:B------:R-:W-:Y:S01]  /*33320*/  ISETP.GE.AND P0, PT, R233, UR28, PT ;  /* 0x0000001ce9007c0c */ /* 0x000fe2000bf06270 */
[----:B------:R-:W-:Y:S01]  /*33330*/  VIADD R233, R246, 0x77 ;  /* 0x00000077f6e97836 */ /* 0x000fe20000000000 */
[----:B------:R-:W3:Y:S01]  /*33340*/  LDCU UR28, c[0x0][0x398] ;  /* 0x00007300ff1c77ac */ /* 0x000ee20008000800 */
[----:B--2---:R-:W-:Y:S01]  /*33350*/  IMAD.WIDE R74, R0, 0x4, R2 ;  /* 0x00000004004a7825 */ /* 0x004fe200078e0202 */
[----:B------:R-:W2:Y:S03]  /*33360*/  LDCU UR35, c[0x0][0x3b8] ;  /* 0x00007700ff2377ac */ /* 0x000ea60008000800 */
[----:B-1----:R-:W-:Y:S01]  /*33370*/  IMAD.WIDE R220, R223, 0x4, R72 ;  /* 0x00000004dfdc7825 */ /* 0x002fe200078e0248 */
[----:B------:R1:W-:Y:S01]  /*33380*/  @P3 STG.E desc[UR8][R74.64], R239 ;  /* 0x000000ef4a003986 */ /* 0x0003e2000c101908 */
[----:B------:R-:W-:Y:S01]  /*33390*/  ISETP.LT.AND P5, PT, R247, UR18, !P0 ;  /* 0x00000012f7007c0c */ /* 0x000fe2000c7a1270 */
[----:B------:R-:W2:Y:S01]  /*333a0*/  LDCU UR18, c[0x0][0x398] ;  /* 0x00007300ff1277ac */ /* 0x000ea20008000800 */
[----:B------:R-:W-:Y:S01]  /*333b0*/  VIADD R232, R223, UR38 ;  /* 0x00000026dfe87c36 */ /* 0x000fe20008000000 */
[----:B------:R-:W-:Y:S01]  /*333c0*/  ISETP.LT.AND P0, PT, R252, UR73, !P0 ;  /* 0x00000049fc007c0c */ /* 0x000fe2000c701270 */
[----:B------:R3:W-:Y:S01]  /*333d0*/  @P6 STG.E desc[UR8][R220.64], R237 ;  /* 0x000000eddc006986 */ /* 0x0007e2000c101908 */
[----:B------:R-:W-:Y:S01]  /*333e0*/  ISETP.GE.AND P3, PT, R233, UR72, PT ;  /* 0x00000048e9007c0c */ /* 0x000fe2000bf66270 */
[----:B------:R-:W2:Y:S01]  /*333f0*/  LDCU UR38, c[0x0][0x39c] ;  /* 0x00007380ff2677ac */ /* 0x000ea20008000800 */
[----:B-1----:R-:W-:Y:S01]  /*33400*/  IMAD.WIDE R74, R223, 0x4, R2 ;  /* 0x00000004df4a7825 */ /* 0x002fe200078e0202 */
[C---:B------:R-:W-:Y:S01]  /*33410*/  IADD3 R222, PT, PT, R232.reuse, UR31, RZ ;  /* 0x0000001fe8de7c10 */ /* 0x040fe2000fffe0ff */
[----:B------:R-:W1:Y:S02]  /*33420*/  LDCU UR31, c[0x0][0x39c] ;  /* 0x00007380ff1f77ac */ /* 0x000e640008000800 */
[----:B---3--:R-:W-:Y:S01]  /*33430*/  IMAD.WIDE R220, R232, 0x4, R72 ;  /* 0x00000004e8dc7825 */ /* 0x008fe200078e0248 */
        /* <DEDUP_REMOVED lines=9> */
[----:B---3--:R-:W-:Y:S01]  /*334d0*/  IMAD.WIDE R74, R232, 0x4, R2 ;  /* 0x00000004e84a7825 */ /* 0x008fe200078e0202 */
[----:B------:R-:W3:Y:S03]  /*334e0*/  LDCU UR73, c[0x0][0x3b8] ;  /* 0x00007700ff4977ac */ /* 0x000ee60008000800 */
[C---:B--2---:R-:W-:Y:S01]  /*334f0*/  IMAD.WIDE R220, R222.reuse, 0x4, R72 ;  /* 0x00000004dedc7825 */ /* 0x044fe200078e0248 */
[----:B----4-:R2:W-:Y:S01]  /*33500*/  @P2 STG.E desc[UR8][R74.64], R235 ;  /* 0x000000eb4a002986 */ /* 0x0105e2000c101908 */
[----:B------:R-:W4:Y:S03]  /*33510*/  LDCU UR69, c[0x0][0x3b8] ;  /* 0x00007700ff4577ac */ /* 0x000f260008000800 */
[----:B------:R1:W-:Y:S01]  /*33520*/  @P5 STG.E desc[UR8][R220.64], R234 ;  /* 0x000000eadc005986 */ /* 0x0003e2000c101908 */
[----:B--2---:R-:W-:-:S04]  /*33530*/  IMAD.WIDE R74, R222, 0x4, R2 ;  /* 0x00000004de4a7825 */ /* 0x004fc800078e0202 */
[C---:B-1----:R-:W-:Y:S01]  /*33540*/  IMAD.WIDE R220, R0.reuse, 0x4, R72 ;  /* 0x0000000400dc7825 */ /* 0x042fe200078e0248 */
[----:B------:R1:W-:Y:S04]  /*33550*/  @P0 STG.E desc[UR8][R74.64], R251 ;  /* 0x000000fb4a000986 */ /* 0x0003e8000c101908 */
[----:B------:R2:W-:Y:S01]  /*33560*/  @P6 STG.E desc[UR8][R220.64], R250 ;  /* 0x000000fadc006986 */ /* 0x0005e2000c101908 */
[----:B-1----:R-:W-:-:S03]  /*33570*/  IMAD.WIDE R74, R0, 0x4, R2 ;  /* 0x00000004004a7825 */ /* 0x002fc600078e0202 */
[----:B--2---:R-:W2:Y:S04]  /*33580*/  LDL.LU R250, [R1+0x630] ;  /* 0x0006300001fa7983 */ /* 0x004ea80000300800 */
[----:B------:R1:W-:Y:S04]  /*33590*/  @P3 STG.E desc[UR8][R74.64], R245 ;  /* 0x000000f54a003986 */ /* 0x0003e8000c101908 */
[----:B-1----:R-:W2:Y:S01]  /*335a0*/  LDL.LU R75, [R1+0x640] ;  /* 0x00064000014b7983 */ /* 0x002ea20000300800 */
[----:B------:R-:W-:Y:S02]  /*335b0*/  ISETP.GE.AND P1, PT, R233, UR60, PT ;  /* 0x0000003ce9007c0c */ /* 0x000fe4000bf26270 */
[----:B------:R-:W-:Y:S01]  /*335c0*/  IADD3 R223, PT, PT, R0, UR49, RZ ;  /* 0x0000003100df7c10 */ /* 0x000fe2000fffe0ff */
[----:B------:R-:W3:Y:S01]  /*335d0*/  LDL.LU R251, [R1+0x580] ;  /* 0x0005800001fb7983 */ /* 0x000ee20000300800 */
[----:B------:R-:W-:Y:S01]  /*335e0*/  ISETP.LT.AND P4, PT, R247, UR66, !P1 ;  /* 0x00000042f7007c0c */ /* 0x000fe2000cf81270 */
[----:B------:R-:W-:Y:S01]  /*335f0*/  VIADD R233, R246, 0x79 ;  /* 0x00000079f6e97836 */ /* 0x000fe20000000000 */
[----:B------:R-:W-:Y:S01]  /*33600*/  ISETP.LT.AND P1, PT, R252, UR59, !P1 ;  /* 0x0000003bfc007c0c */ /* 0x000fe2000cf21270 */
[----:B------:R-:W-:Y:S01]  /*33610*/  IMAD.WIDE R220, R223, 0x4, R72 ;  /* 0x00000004dfdc7825 */ /* 0x000fe200078e0248 */
[----:B------:R-:W3:Y:S01]  /*33620*/  LDL.LU R243, [R1+0x634] ;  /* 0x0006340001f37983 */ /* 0x000ee20000300800 */
[----:B------:R-:W1:Y:S03]  /*33630*/  LDCU UR49, c[0x0][0x39c] ;  /* 0x00007380ff3177ac */ /* 0x000e660008000800 */
[----:B------:R-:W3:Y:S01]  /*33640*/  LDL.LU R241, [R1+0x614] ;  /* 0x0006140001f17983 */ /* 0x000ee20000300800 */
[----:B------:R-:W-:Y:S01]  /*33650*/  ISETP.GE.AND P2, PT, R233, UR6, PT ;  /* 0x00000006e9007c0c */ /* 0x000fe2000bf46270 */
[----:B------:R-:W-:Y:S01]  /*33660*/  VIADD R232, R223, UR75 ;  /* 0x0000004bdfe87c36 */ /* 0x000fe20008000000 */
[----:B------:R-:W1:Y:S01]  /*33670*/  LDCU UR60, c[0x0][0x398] ;  /* 0x00007300ff3c77ac */ /* 0x000e620008000800 */
[----:B------:R-:W3:Y:S01]  /*33680*/  LDL.LU R242, [R1+0x584] ;  /* 0x0005840001f27983 */ /* 0x000ee20000300800 */
[----:B------:R-:W1:Y:S03]  /*33690*/  LDCU UR66, c[0x0][0x398] ;  /* 0x00007300ff4277ac */ /* 0x000e660008000800 */
[----:B------:R-:W3:Y:S01]  /*336a0*/  LDL.LU R240, [R1+0x648] ;  /* 0x0006480001f07983 */ /* 0x000ee20000300800 */
[----:B------:R-:W1:Y:S03]  /*336b0*/  LDCU UR59, c[0x0][0x3b8] ;  /* 0x00007700ff3b77ac */ /* 0x000e660008000800 */
[----:B------:R-:W3:Y:S04]  /*336c0*/  LDL.LU R239, [R1+0x638] ;  /* 0x0006380001ef7983 */ /* 0x000ee80000300800 */
[----:B--2---:R2:W-:Y:S01]  /*336d0*/  @P4 STG.E desc[UR8][R220.64], R75 ;  /* 0x0000004bdc004986 */ /* 0x0045e2000c101908 */
[----:B------:R-:W-:Y:S01]  /*336e0*/  ISETP.LT.AND P5, PT, R247, UR40, !P2 ;  /* 0x00000028f7007c0c */ /* 0x000fe2000d7a1270 */
[----:B------:R-:W-:Y:S01]  /*336f0*/  VIADD R233, R246, 0x7a ;  /* 0x0000007af6e97836 */ /* 0x000fe20000000000 */
[----:B------:R-:W1:Y:S01]  /*33700*/  LDCU UR75, c[0x0][0x39c] ;  /* 0x00007380ff4b77ac */ /* 0x000e620008000800 */
[----:B------:R-:W3:Y:S01]  /*33710*/  LDL.LU R237, [R1+0x618] ;  /* 0x0006180001ed7983 */ /* 0x000ee20000300800 */
[----:B------:R-:W-:Y:S01]  /*33720*/  IADD3 R222, PT, PT, R232, UR58, RZ ;  /* 0x0000003ae8de7c10 */ /* 0x000fe2000fffe0ff */
[----:B------:R-:W1:Y:S02]  /*33730*/  LDCU UR6, c[0x0][0x398] ;  /* 0x00007300ff0677ac */ /* 0x000e640008000800 */
[----:B------:R-:W3:Y:S01]  /*33740*/  LDL.LU R238, [R1+0x588] ;  /* 0x0005880001ee7983 */ /* 0x000ee20000300800 */
[----:B--2---:R-:W-:-:S03]  /*33750*/  IMAD.WIDE R74, R223, 0x4, R2 ;  /* 0x00000004df4a7825 */ /* 0x004fc600078e0202 */
[----:B------:R-:W2:Y:S01]  /*33760*/  LDL.LU R236, [R1+0x64c] ;  /* 0x00064c0001ec7983 */ /* 0x000ea20000300800 */
[----:B------:R-:W-:Y:S01]  /*33770*/  ISETP.LT.AND P2, PT, R252, UR22, !P2 ;  /* 0x00000016fc007c0c */ /* 0x000fe2000d741270 */
[----:B------:R-:W1:Y:S02]  /*33780*/  LDCU UR58, c[0x0][0x39c] ;  /* 0x00007380ff3a77ac */ /* 0x000e640008000800 */
[----:B------:R-:W2:Y:S01]  /*33790*/  LDL.LU R235, [R1+0x63c] ;  /* 0x00063c0001eb7983 */ /* 0x000ea20000300800 */
[----:B------:R-:W-:Y:S01]  /*337a0*/  IMAD.WIDE R220, R232, 0x4, R72 ;  /* 0x00000004e8dc7825 */ /* 0x000fe200078e0248 */
[----:B------:R-:W-:Y:S01]  /*337b0*/  ISETP.GE.AND P0, PT, R233, UR71, PT ;  /* 0x00000047e9007c0c */ /* 0x000fe2000bf06270 */
[----:B------:R-:W1:Y:S01]  /*337c0*/  LDCU UR40, c[0x0][0x398] ;  /* 0x00007300ff2877ac */ /* 0x000e620008000800 */
[----:B------:R-:W2:Y:S04]  /*337d0*/  LDL.LU R245, [R1+0x61c] ;  /* 0x00061c0001f57983 */ /* 0x000ea80000300800 */
[----:B------:R4:W-:Y:S01]  /*337e0*/  @P1 STG.E desc[UR8][R74.64], R250 ;  /* 0x000000fa4a001986 */ /* 0x0009e2000c101908 */
[----:B------:R-:W-:Y:S01]  /*337f0*/  VIADD R233, R246, 0x7b ;  /* 0x0000007bf6e97836 */ /* 0x000fe20000000000 */
[----:B------:R-:W1:Y:S02]  /*33800*/  LDCU UR71, c[0x0][0x398] ;  /* 0x00007300ff4777ac */ /* 0x000e640008000800 */
[----:B------:R-:W2:Y:S01]  /*33810*/  LDL.LU R234, [R1+0x58c] ;  /* 0x00058c0001ea7983 */ /* 0x000ea20000300800 */
[----:B------:R-:W-:Y:S01]  /*33820*/  VIADD R0, R222, UR43 ;  /* 0x0000002bde007c36 */ /* 0x000fe20008000000 */
[----:B------:R-:W-:Y:S01]  /*33830*/  ISETP.LT.AND P6, PT, R247, UR50, !P0 ;  /* 0x00000032f7007c0c */ /* 0x000fe2000c7c1270 */
[----:B------:R-:W1:Y:S01]  /*33840*/  LDCU UR43, c[0x0][0x39c] ;  /* 0x00007380ff2b77ac */ /* 0x000e620008000800 */
[----:B------:R-:W1:Y:S01]  /*33850*/  LDCU UR22, c[0x0][0x3b8] ;  /* 0x00007700ff1677ac */ /* 0x000e620008000800 */
[----:B----4-:R-:W4:Y:S01]  /*33860*/  LDL.LU R250, [R1+0xfa0] ;  /* 0x000fa00001fa7983 */ /* 0x010f220000300800 */
[----:B------:R-:W-:-:S02]  /*33870*/  ISETP.GE.AND P3, PT, R233, UR56, PT ;  /* 0x00000038e9007c0c */ /* 0x000fc4000bf66270 */
[----:B------:R-:W-:Y:S01]  /*33880*/  IADD3 R223, PT, PT, R0, UR53, RZ ;  /* 0x0000003500df7c10 */ /* 0x000fe2000fffe0ff */
[----:B------:R-:W2:Y:S01]  /*33890*/  LDL.LU R75, [R1+0x610] ;  /* 0x00061000014b7983 */ /* 0x000ea20000300800 */
[----:B------:R-:W-:Y:S01]  /*338a0*/  ISETP.LT.AND P0, PT, R252, UR33, !P0 ;  /* 0x00000021fc007c0c */ /* 0x000fe2000c701270 */
[----:B------:R-:W-:Y:S01]  /*338b0*/  VIADD R233, R246, 0x7c ;  /* 0x0000007cf6e97836 */ /* 0x000fe20000000000 */
[----:B------:R-:W-:Y:S01]  /*338c0*/  ISETP.LT.AND P4, PT, R247, UR55, !P3 ;  /* 0x00000037f7007c0c */ /* 0x000fe2000df81270 */
[----:B------:R-:W1:Y:S01]  /*338d0*/  LDCU UR50, c[0x0][0x398] ;  /* 0x00007300ff3277ac */ /* 0x000e620008000800 */
[----:B------:R-:W1:Y:S01]  /*338e0*/  LDCU UR53, c[0x0][0x39c] ;  /* 0x00007380ff3577ac */ /* 0x000e620008000800 */
[----:B------:R-:W1:Y:S01]  /*338f0*/  LDCU UR56, c[0x0][0x398] ;  /* 0x00007300ff3877ac */ /* 0x000e620008000800 */
[----:B--2---:R2:W-:Y:S01]  /*33900*/  @P5 STG.E desc[UR8][R220.64], R75 ;  /* 0x0000004bdc005986 */ /* 0x0045e2000c101908 */
[----:B------:R-:W-:Y:S01]  /*33910*/  ISETP.GE.AND P1, PT, R233, UR45, PT ;  /* 0x0000002de9007c0c */ /* 0x000fe2000bf26270 */
[----:B------:R-:W1:Y:S01]  /*33920*/  LDCU UR33, c[0x0][0x3b8] ;  /* 0x00007700ff2177ac */ /* 0x000e620008000800 */
[----:B------:R-:W1:Y:S01]  /*33930*/  LDCU UR55, c[0x0][0x398] ;  /* 0x00007300ff3777ac */ /* 0x000e620008000800 */
[----:B--2---:R-:W-:Y:S01]  /*33940*/  IMAD.WIDE R74, R232, 0x4, R2 ;  /* 0x00000004e84a7825 */ /* 0x004fe200078e0202 */
[----:B------:R-:W-:Y:S01]  /*33950*/  ISETP.LT.AND P3, PT, R252, UR37, !P3 ;  /* 0x00000025fc007c0c */ /* 0x000fe2000df61270 */
[----:B------:R-:W2:Y:S03]  /*33960*/  LDCU UR45, c[0x0][0x398] ;  /* 0x00007300ff2d77ac */ /* 0x000ea60008000800 */
[----:B---3--:R3:W-:Y:S01]  /*33970*/  @P2 STG.E desc[UR8][R74.64], R251 ;  /* 0x000000fb4a002986 */ /* 0x0087e2000c101908 */
[----:B------:R-:W-:Y:S01]  /*33980*/  IMAD.WIDE R220, R222, 0x4, R72 ;  /* 0x00000004dedc7825 */ /* 0x000fe200078e0248 */
[----:B------:R-:W-:Y:S01]  /*33990*/  ISETP.LT.AND P5, PT, R247, UR68, !P1 ;  /* 0x00000044f7007c0c */ /* 0x000fe2000cfa1270 */
[----:B------:R-:W1:Y:S01]  /*339a0*/  LDCU UR37, c[0x0][0x3b8] ;  /* 0x00007700ff2577ac */ /* 0x000e620008000800 */
[----:B---3--:R-:W3:Y:S01]  /*339b0*/  LDL.LU R251, [R1+0xf9c] ;  /* 0x000f9c0001fb7983 */ /* 0x008ee20000300800 */
[----:B------:R-:W-:Y:S01]  /*339c0*/  VIADD R233, R246, 0x7d ;  /* 0x0000007df6e97836 */ /* 0x000fe20000000000 */
[----:B------:R-:W1:Y:S02]  /*339d0*/  LDCU UR68, c[0x0][0x398] ;  /* 0x00007300ff4477ac */ /* 0x000e640008000800 */
[----:B------:R-:W2:Y:S01]  /*339e0*/  LDL.LU R75, [R1+0x644] ;  /* 0x00064400014b7983 */ /* 0x000ea20000300800 */
[----:B------:R-:W-:Y:S01]  /*339f0*/  ISETP.LT.AND P1, PT, R252, UR62, !P1 ;  /* 0x0000003efc007c0c */ /* 0x000fe2000cf21270 */
[----:B------:R-:W-:Y:S01]  /*33a00*/  VIADD R232, R223, UR46 ;  /* 0x0000002edfe87c36 */ /* 0x000fe20008000000 */
[----:B------:R-:W-:Y:S01]  /*33a10*/  ISETP.GE.AND P2, PT, R233, UR29, PT ;  /* 0x0000001de9007c0c */ /* 0x000fe2000bf46270 */
[----:B------:R-:W-:Y:S01]  /*33a20*/  VIADD R233, R246, 0x7e ;  /* 0x0000007ef6e97836 */ /* 0x000fe20000000000 */
        /* <DEDUP_REMOVED lines=17> */
[----:B------:R-:W2:Y:S03]  /*33b40*/  LDCU UR52, c[0x0][0x398] ;  /* 0x00007300ff3477ac */ /* 0x000ea60008000800 */
        /* <DEDUP_REMOVED lines=11> */
[----:B--2---:R-:W-:Y:S01]  /*33c00*/  IMAD.WIDE R220, R232, 0x4, R72 ;  /* 0x00000004e8dc7825 */ /* 0x004fe200078e0248 */
        /* <DEDUP_REMOVED lines=9> */
[----:B--2---:R-:W-:Y:S01]  /*33ca0*/  IMAD.WIDE R74, R232, 0x4, R2 ;  /* 0x00000004e84a7825 */ /* 0x004fe200078e0202 */
[----:B------:R-:W2:Y:S03]  /*33cb0*/  LDCU UR77, c[0x0][0x3b8] ;  /* 0x00007700ff4d77ac */ /* 0x000ea60008000800 */
[C---:B---3--:R-:W-:Y:S01]  /*33cc0*/  IMAD.WIDE R220, R222.reuse, 0x4, R72 ;  /* 0x00000004dedc7825 */ /* 0x048fe200078e0248 */
[----:B------:R3:W-:Y:S04]  /*33cd0*/  @P2 STG.E desc[UR8][R74.64], R238 ;  /* 0x000000ee4a002986 */ /* 0x0007e8000c101908 */
[----:B------:R1:W-:Y:S01]  /*33ce0*/  @P4 STG.E desc[UR8][R220.64], R236 ;  /* 0x000000ecdc004986 */ /* 0x0003e2000c101908 */
[----:B---3--:R-:W-:-:S04]  /*33cf0*/  IMAD.WIDE R74, R222, 0x4, R2 ;  /* 0x00000004de4a7825 */ /* 0x008fc800078e0202 */
[C---:B-1----:R-:W-:Y:S01]  /*33d00*/  IMAD.WIDE R220, R0.reuse, 0x4, R72 ;  /* 0x0000000400dc7825 */ /* 0x042fe200078e0248 */
[----:B------:R1:W-:Y:S04]  /*33d10*/  @P0 STG.E desc[UR8][R74.64], R235 ;  /* 0x000000eb4a000986 */ /* 0x0003e8000c101908 */
[----:B------:R3:W-:Y:S01]  /*33d20*/  @P5 STG.E desc[UR8][R220.64], R245 ;  /* 0x000000f5dc005986 */ /* 0x0007e2000c101908 */
[----:B-1----:R-:W-:-:S03]  /*33d30*/  IMAD.WIDE R74, R0, 0x4, R2 ;  /* 0x00000004004a7825 */ /* 0x002fc600078e0202 */
[----:B---3--:R-:W3:Y:S04]  /*33d40*/  LDL.LU R245, [R1+0x380] ;  /* 0x0003800001f57983 */ /* 0x008ee80000300800 */
[----:B------:R-:W2:Y:S04]  /*33d50*/  LDL.LU R243, [R1+0x10] ;  /* 0x0000100001f37983 */ /* 0x000ea80000300800 */
[----:B------:R1:W-:Y:S04]  /*33d60*/  @P3 STG.E desc[UR8][R74.64], R234 ;  /* 0x000000ea4a003986 */ /* 0x0003e8000c101908 */
[----:B-1----:R-:W2:Y:S04]  /*33d70*/  LDL.LU R75, [R1+0x5d0] ;  /* 0x0005d000014b7983 */ /* 0x002ea80000300800 */
        /* <DEDUP_REMOVED lines=11> */
[----:B------:R-:W1:Y:S02]  /*33e30*/  LDCU UR64, c[0x0][0x398] ;  /* 0x00007300ff4077ac */ /* 0x000e640008000800 */
        /* <DEDUP_REMOVED lines=33> */
[----:B---3--:R2:W-:Y:S01]  /*34050*/  @P1 STG.E desc[UR8][R74.64], R245 ;  /* 0x000000f54a001986 */ /* 0x0085e2000c101908 */
[----:B------:R-:W-:Y:S01]  /*34060*/  ISETP.LT.AND P3, PT, R252, UR42, !P3 ;  /* 0x0000002afc007c0c */ /* 0x000fe2000df61270 */
[----:B------:R-:W3:Y:S01]  /*34070*/  LDCU UR42, c[0x0][0x3b8] ;  /* 0x00007700ff2a77ac */ /* 0x000ee20008000800 */
        /* <DEDUP_REMOVED lines=19> */
[----:B---3--:R-:W-:Y:S01]  /*341b0*/  IMAD.WIDE R220, R0, 0x4, R72 ;  /* 0x0000000400dc7825 */ /* 0x008fe200078e0248 */
[----:B------:R3:W-:Y:S01]  /*341c0*/  @P0 STG.E desc[UR8][R74.64], R242 ;  /* 0x000000f24a000986 */ /* 0x0007e2000c101908 */
[----:B------:R-:W-:Y:S01]  /*341d0*/  ISETP.LT.AND P5, PT, R247, UR28, !P2 ;  /* 0x0000001cf7007c0c */ /* 0x000fe2000d7a1270 */
[----:B------:R-:W1:Y:S01]  /*341e0*/  LDCU UR28, c[0x0][0x398] ;  /* 0x00007300ff1c77ac */ /* 0x000e620008000800 */
[----:B------:R-:W-:Y:S01]  /*341f0*/  ISETP.LT.AND P2, PT, R252, UR18, !P2 ;  /* 0x00000012fc007c0c */ /* 0x000fe2000d741270 */
[----:B------:R4:W-:Y:S01]  /*34200*/  @P6 STG.E desc[UR8][R220.64], R240 ;  /* 0x000000f0dc006986 */ /* 0x0009e2000c101908 */
[----:B------:R-:W-:Y:S01]  /*34210*/  ISETP.GE.AND P0, PT, R233, UR65, PT ;  /* 0x00000041e9007c0c */ /* 0x000fe2000bf06270 */
[----:B---3--:R-:W-:Y:S01]  /*34220*/  IMAD.WIDE R74, R0, 0x4, R2 ;  /* 0x00000004004a7825 */ /* 0x008fe200078e0202 */
[----:B------:R-:W3:Y:S03]  /*34230*/  LDCU UR18, c[0x0][0x3b8] ;  /* 0x00007700ff1277ac */ /* 0x000ee60008000800 */
[----:B----4-:R-:W-:Y:S01]  /*34240*/  IMAD.WIDE R220, R223, 0x4, R72 ;  /* 0x00000004dfdc7825 */ /* 0x010fe200078e0248 */
[----:B------:R4:W-:Y:S01]  /*34250*/  @P3 STG.E desc[UR8][R74.64], R249 ;  /* 0x000000f94a003986 */ /* 0x0009e2000c101908 */
[----:B------:R-:W-:Y:S01]  /*34260*/  ISETP.LT.AND P6, PT, R247, UR72, !P0 ;  /* 0x00000048f7007c0c */ /* 0x000fe2000c7c1270 */
[----:B------:R-:W1:Y:S01]  /*34270*/  LDCU UR65, c[0x0][0x398] ;  /* 0x00007300ff4177ac */ /* 0x000e620008000800 */
[C---:B------:R-:W-:Y:S01]  /*34280*/  VIADD R232, R223.reuse, UR35 ;  /* 0x00000023dfe87c36 */ /* 0x040fe20008000000 */
[----:B------:R-:W2:Y:S01]  /*34290*/  LDL.LU R240, [R1+0x650] ;  /* 0x0006500001f07983 */ /* 0x000ea20000300800 */
[----:B------:R-:W-:Y:S01]  /*342a0*/  VIADD R233, R246, 0x87 ;  /* 0x00000087f6e97836 */ /* 0x000fe20000000000 */
[----:B------:R-:W-:Y:S01]  /*342b0*/  ISETP.LT.AND P0, PT, R252, UR47, !P0 ;  /* 0x0000002ffc007c0c */ /* 0x000fe2000c701270 */
[----:B------:R-:W1:Y:S01]  /*342c0*/  LDCU UR35, c[0x0][0x39c] ;  /* 0x00007380ff2377ac */ /* 0x000e620008000800 */
[----:B------:R3:W-:Y:S01]  /*342d0*/  @P4 STG.E desc[UR8][R220.64], R239 ;  /* 0x000000efdc004986 */ /* 0x0007e2000c101908 */
[----:B----4-:R-:W-:Y:S01]  /*342e0*/  IMAD.WIDE R74, R223, 0x4, R2 ;  /* 0x00000004df4a7825 */ /* 0x010fe200078e0202 */
[----:B------:R-:W-:Y:S01]  /*342f0*/  IADD3 R222, PT, PT, R232, UR73, RZ ;  /* 0x00000049e8de7c10 */ /* 0x000fe2000fffe0ff */
[----:B------:R-:W4:Y:S01]  /*34300*/  LDCU UR73, c[0x0][0x39c] ;  /* 0x00007380ff4977ac */ /* 0x000f220008000800 */
[----:B------:R-:W-:-:S02]  /*34310*/  ISETP.GE.AND P3, PT, R233, UR49, PT ;  /* 0x00000031e9007c0c */ /* 0x000fc4000bf66270 */
[----:B------:R1:W-:Y:S01]  /*34320*/  @P1 STG.E desc[UR8][R74.64], R237 ;  /* 0x000000ed4a001986 */ /* 0x0003e2000c101908 */
[----:B------:R-:W2:Y:S01]  /*34330*/  LDCU UR72, c[0x0][0x398] ;  /* 0x00007300ff4877ac */ /* 0x000ea20008000800 */
[----:B---3--:R-:W-:Y:S01]  /*34340*/  IMAD.WIDE R220, R232, 0x4, R72 ;  /* 0x00000004e8dc7825 */ /* 0x008fe200078e0248 */
[----:B------:R-:W-:Y:S01]  /*34350*/  ISETP.LT.AND P4, PT, R247, UR60, !P3 ;  /* 0x0000003cf7007c0c */ /* 0x000fe2000df81270 */
[----:B------:R-:W3:Y:S03]  /*34360*/  LDCU UR49, c[0x0][0x398] ;  /* 0x00007300ff3177ac */ /* 0x000ee60008000800 */
[----:B------:R4:W-:Y:S01]  /*34370*/  @P5 STG.E desc[UR8][R220.64], R238 ;  /* 0x000000eedc005986 */ /* 0x0009e2000c101908 */
[----:B------:R-:W-:Y:S01]  /*34380*/  VIADD R0, R222, UR69 ;  /* 0x00000045de007c36 */ /* 0x000fe20008000000 */
[----:B------:R-:W2:Y:S01]  /*34390*/  LDCU UR47, c[0x0][0x3b8] ;  /* 0x00007700ff2f77ac */ /* 0x000ea20008000800 */
[----:B-1----:R-:W-:-:S04]  /*343a0*/  IMAD.WIDE R74, R232, 0x4, R2 ;  /* 0x00000004e84a7825 */ /* 0x002fc800078e0202 */
[----:B------:R-:W-:Y:S01]  /*343b0*/  VIADD R233, R246, 0x88 ;  /* 0x00000088f6e97836 */ /* 0x000fe20000000000 */
[----:B------:R1:W-:Y:S01]  /*343c0*/  @P2 STG.E desc[UR8][R74.64], R250 ;  /* 0x000000fa4a002986 */ /* 0x0003e2000c101908 */
[----:B------:R-:W-:Y:S01]  /*343d0*/  ISETP.LT.AND P3, PT, R252, UR66, !P3 ;  /* 0x00000042fc007c0c */ /* 0x000fe2000df61270 */
[----:B------:R-:W2:Y:S01]  /*343e0*/  LDCU UR69, c[0x0][0x39c] ;  /* 0x00007380ff4577ac */ /* 0x000ea20008000800 */
[----:B----4-:R-:W-:Y:S01]  /*343f0*/  IMAD.WIDE R220, R222, 0x4, R72 ;  /* 0x00000004dedc7825 */ /* 0x010fe200078e0248 */
[----:B------:R-:W-:Y:S02]  /*34400*/  ISETP.GE.AND P1, PT, R233, UR75, PT ;  /* 0x0000004be9007c0c */ /* 0x000fe4000bf26270 */
[----:B------:R-:W-:Y:S01]  /*34410*/  IADD3 R223, PT, PT, R0, UR59, RZ ;  /* 0x0000003b00df7c10 */ /* 0x000fe2000fffe0ff */
[----:B------:R-:W4:Y:S01]  /*34420*/  LDCU UR60, c[0x0][0x398] ;  /* 0x00007300ff3c77ac */ /* 0x000f220008000800 */
[----:B------:R3:W-:Y:S01]  /*34430*/  @P6 STG.E desc[UR8][R220.64], R236 ;  /* 0x000000ecdc006986 */ /* 0x0007e2000c101908 */
[----:B-1----:R-:W-:Y:S01]  /*34440*/  IMAD.WIDE R74, R222, 0x4, R2 ;  /* 0x00000004de4a7825 */ /* 0x002fe200078e0202 */
[----:B------:R-:W1:Y:S04]  /*34450*/  LDCU UR66, c[0x0][0x3b8] ;  /* 0x00007700ff4277ac */ /* 0x000e680008000800 */
[----:B------:R4:W-:Y:S01]  /*34460*/  @P0 STG.E desc[UR8][R74.64], R235 ;  /* 0x000000eb4a000986 */ /* 0x0009e2000c101908 */
[----:B------:R-:W-:Y:S01]  /*34470*/  VIADD R233, R246, 0x89 ;  /* 0x00000089f6e97836 */ /* 0x000fe20000000000 */
[----:B------:R-:W-:Y:S01]  /*34480*/  ISETP.LT.AND P5, PT, R247, UR6, !P1 ;  /* 0x00000006f7007c0c */ /* 0x000fe2000cfa1270 */
[C---:B---3--:R-:W-:Y:S01]  /*34490*/  IMAD.WIDE R220, R0.reuse, 0x4, R72 ;  /* 0x0000000400dc7825 */ /* 0x048fe200078e0248 */
[----:B------:R-:W3:Y:S01]  /*344a0*/  LDCU UR59, c[0x0][0x39c] ;  /* 0x00007380ff3b77ac */ /* 0x000ee20008000800 */
[----:B------:R-:W1:Y:S01]  /*344b0*/  LDCU UR75, c[0x0][0x398] ;  /* 0x00007300ff4b77ac */ /* 0x000e620008000800 */
[----:B----4-:R-:W4:Y:S01]  /*344c0*/  LDL.LU R235, [R1+0x1d0] ;  /* 0x0001d00001eb7983 */ /* 0x010f220000300800 */
[----:B------:R-:W-:Y:S01]  /*344d0*/  ISETP.GE.AND P2, PT, R233, UR58, PT ;  /* 0x0000003ae9007c0c */ /* 0x000fe2000bf46270 */
[----:B------:R-:W-:Y:S01]  /*344e0*/  IMAD.WIDE R74, R0, 0x4, R2 ;  /* 0x00000004004a7825 */ /* 0x000fe200078e0202 */
[----:B------:R-:W-:Y:S01]  /*344f0*/  ISETP.LT.AND P1, PT, R252, UR40, !P1 ;  /* 0x00000028fc007c0c */ /* 0x000fe2000cf21270 */
[----:B------:R1:W-:Y:S01]  /*34500*/  @P4 STG.E desc[UR8][R220.64], R234 ;  /* 0x000000eadc004986 */ /* 0x0003e2000c101908 */
[----:B------:R-:W2:Y:S01]  /*34510*/  LDCU UR6, c[0x0][0x398] ;  /* 0x00007300ff0677ac */ /* 0x000ea20008000800 */
[----:B------:R-:W-:Y:S01]  /*34520*/  VIADD R233, R246, 0x8a ;  /* 0x0000008af6e97836 */ /* 0x000fe20000000000 */
[----:B------:R-:W-:Y:S01]  /*34530*/  ISETP.LT.AND P6, PT, R247, UR71, !P2 ;  /* 0x00000047f7007c0c */ /* 0x000fe2000d7c1270 */
[----:B------:R-:W-:Y:S01]  /*34540*/  VIADD R232, R223, UR22 ;  /* 0x00000016dfe87c36 */ /* 0x000fe20008000000 */
[----:B------:R-:W2:Y:S01]  /*34550*/  LDCU UR58, c[0x0][0x398] ;  /* 0x00007300ff3a77ac */ /* 0x000ea20008000800 */
[----:B------:R-:W2:Y:S01]  /*34560*/  LDCU UR40, c[0x0][0x3b8] ;  /* 0x00007700ff2877ac */ /* 0x000ea20008000800 */
[----:B-1----:R-:W3:Y:S01]  /*34570*/  LDL.LU R234, [R1] ;  /* 0x0000000001ea7983 */ /* 0x002ee20000300800 */
[----:B------:R-:W-:Y:S01]  /*34580*/  ISETP.GE.AND P0, PT, R233, UR43, PT ;  /* 0x0000002be9007c0c */ /* 0x000fe2000bf06270 */
[----:B------:R-:W-:Y:S01]  /*34590*/  IMAD.WIDE R220, R223, 0x4, R72 ;  /* 0x00000004dfdc7825 */ /* 0x000fe200078e0248 */
[----:B------:R-:W-:Y:S01]  /*345a0*/  ISETP.LT.AND P2, PT, R252, UR50, !P2 ;  /* 0x00000032fc007c0c */ /* 0x000fe2000d741270 */
[----:B------:R-:W3:Y:S01]  /*345b0*/  LDL.LU R237, [R1+0x654] ;  /* 0x0006540001ed7983 */ /* 0x000ee20000300800 */
[----:B------:R-:W1:Y:S03]  /*345c0*/  LDCU UR22, c[0x0][0x39c] ;  /* 0x00007380ff1677ac */ /* 0x000e660008000800 */
[----:B------:R-:W3:Y:S01]  /*345d0*/  LDL.LU R239, [R1+0x1d4] ;  /* 0x0001d40001ef7983 */ /* 0x000ee20000300800 */
[----:B------:R-:W-:-:S03]  /*345e0*/  VIADD R233, R246, 0x8b ;  /* 0x0000008bf6e97836 */ /* 0x000fc60000000000 */
[----:B------:R1:W-:Y:S01]  /*345f0*/  @P3 STG.E desc[UR8][R74.64], R251 ;  /* 0x000000fb4a003986 */ /* 0x0003e2000c101908 */
[----:B------:R-:W-:Y:S01]  /*34600*/  ISETP.LT.AND P4, PT, R247, UR56, !P0 ;  /* 0x00000038f7007c0c */ /* 0x000fe2000c781270 */
[----:B------:R-:W2:Y:S02]  /*34610*/  LDCU UR71, c[0x0][0x398] ;  /* 0x00007300ff4777ac */ /* 0x000ea40008000800 */
[----:B------:R-:W3:Y:S01]  /*34620*/  LDL.LU R238, [R1+0x4] ;  /* 0x0000040001ee7983 */ /* 0x000ee20000300800 */
[----:B------:R-:W-:Y:S01]  /*34630*/  ISETP.GE.AND P3, PT, R233, UR53, PT ;  /* 0x00000035e9007c0c */ /* 0x000fe2000bf66270 */
[----:B------:R-:W2:Y:S02]  /*34640*/  LDCU UR43, c[0x0][0x398] ;  /* 0x00007300ff2b77ac */ /* 0x000ea40008000800 */
[----:B------:R-:W3:Y:S01]  /*34650*/  LDL.LU R249, [R1+0x658] ;  /* 0x0006580001f97983 */ /* 0x000ee20000300800 */
[----:B------:R-:W-:Y:S01]  /*34660*/  VIADD R233, R246, 0x8c ;  /* 0x0000008cf6e97836 */ /* 0x000fe20000000000 */
[----:B------:R-:W-:Y:S01]  /*34670*/  IADD3 R222, PT, PT, R232, UR33, RZ ;  /* 0x00000021e8de7c10 */ /* 0x000fe2000fffe0ff */
[----:B------:R-:W2:Y:S01]  /*34680*/  LDCU UR33, c[0x0][0x39c] ;  /* 0x00007380ff2177ac */ /* 0x000ea20008000800 */
[----:B------:R-:W3:Y:S01]  /*34690*/  LDL.LU R248, [R1+0x1d8] ;  /* 0x0001d80001f87983 */ /* 0x000ee20000300800 */
[----:B-1----:R-:W-:Y:S01]  /*346a0*/  IMAD.WIDE R74, R223, 0x4, R2 ;  /* 0x00000004df4a7825 */ /* 0x002fe200078e0202 */
[----:B------:R-:W-:Y:S01]  /*346b0*/  ISETP.LT.AND P0, PT, R252, UR55, !P0 ;  /* 0x00000037fc007c0c */ /* 0x000fe2000c701270 */
[----:B------:R-:W1:Y:S01]  /*346c0*/  LDCU UR56, c[0x0][0x398] ;  /* 0x00007300ff3877ac */ /* 0x000e620008000800 */
[----:B------:R-:W3:Y:S01]  /*346d0*/  LDL.LU R243, [R1+0x8] ;  /* 0x0000080001f37983 */ /* 0x000ee20000300800 */
[----:B------:R-:W-:Y:S01]  /*346e0*/  VIADD R0, R222, UR37 ;  /* 0x00000025de007c36 */ /* 0x000fe20008000000 */
[----:B------:R-:W1:Y:S02]  /*346f0*/  LDCU UR37, c[0x0][0x39c] ;  /* 0x00007380ff2577ac */ /* 0x000e640008000800 */
[----:B------:R-:W3:Y:S01]  /*34700*/  LDL.LU R236, [R1+0x65c] ;  /* 0x00065c0001ec7983 */ /* 0x000ee20000300800 */
[----:B------:R-:W1:Y:S03]  /*34710*/  LDCU UR50, c[0x0][0x3b8] ;  /* 0x00007700ff3277ac */ /* 0x000e660008000800 */
[----:B------:R-:W3:Y:S01]  /*34720*/  LDL.LU R242, [R1+0x1dc] ;  /* 0x0001dc0001f27983 */ /* 0x000ee20000300800 */
[----:B------:R-:W-:Y:S01]  /*34730*/  IADD3 R223, PT, PT, R0, UR62, RZ ;  /* 0x0000003e00df7c10 */ /* 0x000fe2000fffe0ff */
[----:B------:R-:W1:Y:S01]  /*34740*/  LDCU UR62, c[0x0][0x39c] ;  /* 0x00007380ff3e77ac */ /* 0x000e620008000800 */
[----:B------:R-:W1:Y:S01]  /*34750*/  LDCU UR53, c[0x0][0x398] ;  /* 0x00007300ff3577ac */ /* 0x000e620008000800 */
[----:B------:R-:W1:Y:S01]  /*34760*/  LDCU UR55, c[0x0][0x3b8] ;  /* 0x00007700ff3777ac */ /* 0x000e620008000800 */
[----:B--2---:R2:W-:Y:S01]  /*34770*/  @P5 STG.E desc[UR8][R220.64], R240 ;  /* 0x000000f0dc005986 */ /* 0x0045e2000c101908 */
[----:B------:R-:W-:Y:S01]  /*34780*/  ISETP.LT.AND P5, PT, R247, UR45, !P3 ;  /* 0x0000002df7007c0c */ /* 0x000fe2000dfa1270 */
[----:B------:R-:W1:Y:S01]  /*34790*/  LDCU UR45, c[0x0][0x398] ;  /* 0x00007300ff2d77ac */ /* 0x000e620008000800 */
[----:B------:R-:W-:Y:S01]  /*347a0*/  ISETP.LT.AND P3, PT, R252, UR68, !P3 ;  /* 0x00000044fc007c0c */ /* 0x000fe2000df61270 */
[----:B------:R-:W1:Y:S01]  /*347b0*/  LDCU UR68, c[0x0][0x3b8] ;  /* 0x00007700ff4477ac */ /* 0x000e620008000800 */
[----:B--2---:R-:W-:-:S04]  /*347c0*/  IMAD.WIDE R220, R232, 0x4, R72 ;  /* 0x00000004e8dc7825 */ /* 0x004fc800078e0248 */
[----:B------:R-:W-:Y:S01]  /*347d0*/  IMAD.WIDE R240, R223, 0x4, R72 ;  /* 0x00000004dff07825 */ /* 0x000fe200078e0248 */
[----:B----4-:R2:W-:Y:S01]  /*347e0*/  @P1 STG.E desc[UR8][R74.64], R235 ;  /* 0x000000eb4a001986 */ /* 0x0105e2000c101908 */
[----:B------:R-:W-:Y:S02]  /*347f0*/  ISETP.GE.AND P1, PT, R233, UR46, PT ;  /* 0x0000002ee9007c0c */ /* 0x000fe4000bf26270 */
[----:B------:R-:W-:Y:S01]  /*34800*/  IMAD.WIDE R232, R232, 0x4, R2 ;  /* 0x00000004e8e87825 */ /* 0x000fe200078e0202 */
[----:B------:R-:W4:Y:S03]  /*34810*/  LDCU UR46, c[0x0][0x398] ;  /* 0x00007300ff2e77ac */ /* 0x000f260008000800 */
[----:B--2---:R-:W-:Y:S01]  /*34820*/  IMAD.WIDE R74, R222, 0x4, R72 ;  /* 0x00000004de4a7825 */ /* 0x004fe200078e0248 */
[----:B---3--:R2:W-:Y:S04]  /*34830*/  @P6 STG.E desc[UR8][R220.64], R234 ;  /* 0x000000eadc006986 */ /* 0x0085e8000c101908 */
[----:B------:R3:W-:Y:S01]  /*34840*/  @P2 STG.E desc[UR8][R232.64], R228 ;  /* 0x000000e4e8002986 */ /* 0x0007e2000c101908 */
[----:B------:R-:W-:Y:S01]  /*34850*/  ISETP.LT.AND P6, PT, R247, UR29, !P1 ;  /* 0x0000001df7007c0c */ /* 0x000fe2000cfc1270 */
[----:B------:R-:W-:Y:S01]  /*34860*/  VIADD R235, R223, UR26 ;  /* 0x0000001adfeb7c36 */ /* 0x000fe20008000000 */
[----:B------:R-:W-:Y:S01]  /*34870*/  ISETP.LT.AND P1, PT, R252, UR63, !P1 ;  /* 0x0000003ffc007c0c */ /* 0x000fe2000cf21270 */
[----:B------:R-:W-:Y:S01]  /*34880*/  @P4 STG.E desc[UR8][R74.64], R237 ;  /* 0x000000ed4a004986 */ /* 0x000fe2000c101908 */
[----:B------:R-:W1:Y:S01]  /*34890*/  LDCU UR26, c[0x0][0x39c] ;  /* 0x00007380ff1a77ac */ /* 0x000e620008000800 */
[----:B--2---:R-:W-:Y:S01]  /*348a0*/  VIADD R234, R246, 0x8d ;  /* 0x0000008df6ea7836 */ /* 0x004fe20000000000 */
[----:B------:R-:W2:Y:S01]  /*348b0*/  LDCU UR29, c[0x0][0x398] ;  /* 0x00007300ff1d77ac */ /* 0x000ea20008000800 */
[----:B------:R-:W-:Y:S01]  /*348c0*/  IMAD.WIDE R220, R222, 0x4, R2 ;  /* 0x00000004dedc7825 */ /* 0x000fe200078e0202 */
[----:B------:R-:W1:Y:S03]  /*348d0*/  LDCU UR63, c[0x0][0x3b8] ;  /* 0x00007700ff3f77ac */ /* 0x000e660008000800 */
[----:B---3--:R-:W-:Y:S01]  /*348e0*/  IMAD.WIDE R232, R0, 0x4, R72 ;  /* 0x0000000400e87825 */ /* 0x008fe200078e0248 */
[----:B------:R-:W-:-:S03]  /*348f0*/  ISETP.GE.AND P2, PT, R234, UR41, PT ;  /* 0x00000029ea007c0c */ /* 0x000fc6000bf46270 */
[----:B------:R-:W-:Y:S01]  /*34900*/  VIADD R222, R246, 0x8e ;  /* 0x0000008ef6de7836 */ /* 0x000fe20000000000 */
[----:B------:R-:W-:Y:S01]  /*34910*/  @P0 STG.E desc[UR8][R220.64], R239 ;  /* 0x000000efdc000986 */ /* 0x000fe2000c101908 */
[C---:B------:R-:W-:Y:S01]  /*34920*/  ISETP.LT.AND P4, PT, R247.reuse, UR52, !P2 ;  /* 0x00000034f7007c0c */ /* 0x040fe2000d781270 */
[----:B------:R-:W3:Y:S02]  /*34930*/  LDCU UR41, c[0x0][0x398] ;  /* 0x00007300ff2977ac */ /* 0x000ee40008000800 */
[----:B------:R1:W-:Y:S01]  /*34940*/  @P5 STG.E desc[UR8][R232.64], R238 ;  /* 0x000000eee8005986 */ /* 0x0003e2000c101908 */
[----:B------:R-:W-:Y:S01]  /*34950*/  ISETP.GE.AND P0, PT, R222, UR70, PT ;  /* 0x00000046de007c0c */ /* 0x000fe2000bf06270 */
[----:B------:R-:W2:Y:S01]  /*34960*/  LDCU UR52, c[0x0][0x398] ;  /* 0x00007300ff3477ac */ /* 0x000ea20008000800 */
[----:B------:R-:W-:Y:S02]  /*34970*/  ISETP.LT.AND P2, PT, R252, UR74, !P2 ;  /* 0x0000004afc007c0c */ /* 0x000fe4000d741270 */
[----:B------:R-:W-:Y:S01]  /*34980*/  ISETP.LT.AND P5, PT, R247, UR24, !P0 ;  /* 0x00000018f7007c0c */ /* 0x000fe2000c7a1270 */
[----:B------:R-:W2:Y:S01]  /*34990*/  LDCU UR70, c[0x0][0x398] ;  /* 0x00007300ff4677ac */ /* 0x000ea20008000800 */
[--C-:B-1----:R-:W-:Y:S01]  /*349a0*/  IMAD.WIDE R238, R0, 0x4, R2.reuse ;  /* 0x0000000400ee7825 */ /* 0x102fe200078e0202 */
[----:B------:R-:W-:Y:S01]  /*349b0*/  IADD3 R237, PT, PT, R235, UR4, RZ ;  /* 0x00000004ebed7c10 */ /* 0x000fe2000fffe0ff */
[----:B------:R-:W1:Y:S02]  /*349c0*/  LDCU UR4, c[0x0][0x39c] ;  /* 0x00007380ff0477ac */ /* 0x000e640008000800 */
[----:B------:R-:W-:Y:S01]  /*349d0*/  VIADD R0, R246, 0x8f ;  /* 0x0000008ff6007836 */ /* 0x000fe20000000000 */
[----:B------:R2:W-:Y:S01]  /*349e0*/  @P3 STG.E desc[UR8][R238.64], R229 ;  /* 0x000000e5ee003986 */ /* 0x0005e2000c101908 */
[----:B------:R-:W-:Y:S01]  /*349f0*/  IMAD.WIDE R232, R223, 0x4, R2 ;  /* 0x00000004dfe87825 */ /* 0x000fe200078e0202 */
[----:B------:R-:W1:Y:S02]  /*34a00*/  LDCU UR24, c[0x0][0x398] ;  /* 0x00007300ff1877ac */ /* 0x000e640008000800 */
[----:B------:R-:W-:Y:S01]  /*34a10*/  ISETP.GE.AND P3, PT, R0, UR76, PT ;  /* 0x0000004c00007c0c */ /* 0x000fe2000bf66270 */
[----:B------:R-:W-:Y:S01]  /*34a20*/  VIADD R0, R246, 0x90 ;  /* 0x00000090f6007836 */ /* 0x000fe20000000000 */
[----:B------:R-:W-:Y:S01]  /*34a30*/  ISETP.LT.AND P0, PT, R252, UR67, !P0 ;  /* 0x00000043fc007c0c */ /* 0x000fe2000c701270 */
[----:B------:R-:W-:Y:S01]  /*34a40*/  @P6 STG.E desc[UR8][R240.64], R249 ;  /* 0x000000f9f0006986 */ /* 0x000fe2000c101908 */
[----:B------:R-:W-:Y:S01]  /*34a50*/  VIADD R75, R237, UR77 ;  /* 0x0000004ded4b7c36 */ /* 0x000fe20008000000 */
[----:B------:R-:W1:Y:S02]  /*34a60*/  LDCU UR74, c[0x0][0x3b8] ;  /* 0x00007700ff4a77ac */ /* 0x000e640008000800 */
[----:B------:R3:W-:Y:S01]  /*34a70*/  @P1 STG.E desc[UR8][R232.64], R248 ;  /* 0x000000f8e8001986 */ /* 0x0007e2000c101908 */
[C---:B--2---:R-:W-:Y:S01]  /*34a80*/  IMAD.WIDE R228, R235.reuse, 0x4, R72 ;  /* 0x00000004ebe47825 */ /* 0x044fe200078e0248 */
[----:B------:R-:W-:Y:S01]  /*34a90*/  ISETP.GE.AND P1, PT, R0, UR39, PT ;  /* 0x0000002700007c0c */ /* 0x000fe2000bf26270 */
[----:B------:R-:W2:Y:S02]  /*34aa0*/  LDCU UR77, c[0x0][0x39c] ;  /* 0x00007380ff4d77ac */ /* 0x000ea40008000800 */
[----:B------:R-:W-:Y:S01]  /*34ab0*/  IMAD.WIDE R234, R235, 0x4, R2 ;  /* 0x00000004ebea7825 */ /* 0x000fe200078e0202 */
[----:B------:R-:W-:Y:S01]  /*34ac0*/  ISETP.LT.AND P6, PT, R247, UR64, !P3 ;  /* 0x00000040f7007c0c */ /* 0x000fe2000dfc1270 */
[----:B------:R-:W-:Y:S01]  /*34ad0*/  @P4 STG.E desc[UR8][R228.64], R243 ;  /* 0x000000f3e4004986 */ /* 0x000fe2000c101908 */
[----:B------:R-:W1:Y:S01]  /*34ae0*/  LDCU UR76, c[0x0][0x398] ;  /* 0x00007300ff4c77ac */ /* 0x000e620008000800 */
[----:B------:R-:W-:-:S02]  /*34af0*/  VIADD R0, R246, 0x91 ;  /* 0x00000091f6007836 */ /* 0x000fc40000000000 */
[--C-:B---3--:R-:W-:Y:S01]  /*34b00*/  IMAD.WIDE R232, R237, 0x4, R72.reuse ;  /* 0x00000004ede87825 */ /* 0x108fe200078e0248 */
[----:B------:R-:W-:Y:S01]  /*34b10*/  ISETP.LT.AND P3, PT, R252, UR36, !P3 ;  /* 0x00000024fc007c0c */ /* 0x000fe2000df61270 */
[----:B------:R3:W-:Y:S01]  /*34b20*/  @P2 STG.E desc[UR8][R234.64], R230 ;  /* 0x000000e6ea002986 */ /* 0x0007e2000c101908 */
[----:B------:R-:W-:Y:S01]  /*34b30*/  ISETP.GE.AND P2, PT, R0, UR10, PT ;  /* 0x0000000a00007c0c */ /* 0x000fe2000bf46270 */
[----:B------:R-:W-:Y:S01]  /*34b40*/  VIADD R0, R246, 0x92 ;  /* 0x00000092f6007836 */ /* 0x000fe20000000000 */
[----:B------:R-:W-:Y:S01]  /*34b50*/  ISETP.LT.AND P4, PT, R247, UR57, !P1 ;  /* 0x00000039f7007c0c */ /* 0x000fe2000cf81270 */
[----:B------:R1:W-:Y:S01]  /*34b60*/  @P5 STG.E desc[UR8][R232.64], R236 ;  /* 0x000000ece8005986 */ /* 0x0003e2000c101908 */
[----:B------:R-:W-:Y:S01]  /*34b70*/  ISETP.LT.AND P1, PT, R252, UR32, !P1 ;  /* 0x00000020fc007c0c */ /* 0x000fe2000cf21270 */
[----:B------:R-:W2:Y:S01]  /*34b80*/  LDCU UR64, c[0x0][0x398] ;  /* 0x00007300ff4077ac */ /* 0x000ea20008000800 */
[C---:B------:R-:W-:Y:S01]  /*34b90*/  IADD3 R221, PT, PT, R75.reuse, UR61, RZ ;  /* 0x0000003d4bdd7c10 */ /* 0x040fe2000fffe0ff */
[----:B------:R-:W2:Y:S01]  /*34ba0*/  LDCU UR67, c[0x0][0x3b8] ;  /* 0x00007700ff4377ac */ /* 0x000ea20008000800 */
[----:B---3--:R-:W-:Y:S01]  /*34bb0*/  IMAD.WIDE R234, R75, 0x4, R72 ;  /* 0x000000044bea7825 */ /* 0x008fe200078e0248 */
[----:B------:R-:W3:Y:S03]  /*34bc0*/  LDCU UR39, c[0x0][0x398] ;  /* 0x00007300ff2777ac */ /* 0x000ee60008000800 */
[--C-:B-1----:R-:W-:Y:S01]  /*34bd0*/  IMAD.WIDE R236, R237, 0x4, R2.reuse ;  /* 0x00000004edec7825 */ /* 0x102fe200078e0202 */
[----:B------:R-:W-:Y:S01]  /*34be0*/  ISETP.LT.AND P5, PT, R247, UR51, !P2 ;  /* 0x00000033f7007c0c */ /* 0x000fe2000d7a1270 */
[----:B------:R-:W1:Y:S02]  /*34bf0*/  LDCU UR61, c[0x0][0x39c] ;  /* 0x00007380ff3d77ac */ /* 0x000e640008000800 */
[----:B------:R-:W-:Y:S01]  /*34c00*/  IMAD.WIDE R74, R75, 0x4, R2 ;  /* 0x000000044b4a7825 */ /* 0x000fe200078e0202 */
[----:B------:R-:W-:Y:S01]  /*34c10*/  @P0 STG.E desc[UR8][R236.64], R242 ;  /* 0x000000f2ec000986 */ /* 0x000fe2000c101908 */
[----:B------:R-:W-:Y:S01]  /*34c20*/  ISETP.GE.AND P0, PT, R0, UR34, PT ;  /* 0x0000002200007c0c */ /* 0x000fe2000bf06270 */
[----:B------:R-:W1:Y:S01]  /*34c30*/  LDCU UR57, c[0x0][0x398] ;  /* 0x00007300ff3977ac */ /* 0x000e620008000800 */
[----:B------:R-:W-:Y:S01]  /*34c40*/  VIADD R0, R246, 0x93 ;  /* 0x00000093f6007836 */ /* 0x000fe20000000000 */
[----:B------:R-:W-:Y:S01]  /*34c50*/  ISETP.LT.AND P2, PT, R252, UR12, !P2 ;  /* 0x0000000cfc007c0c */ /* 0x000fe2000d741270 */
[----:B------:R-:W-:Y:S01]  /*34c60*/  @P6 STG.E desc[UR8][R234.64], R245 ;  /* 0x000000f5ea006986 */ /* 0x000fe2000c101908 */
[C---:B------:R-:W-:Y:S01]  /*34c70*/  VIADD R223, R221.reuse, UR54 ;  /* 0x00000036dddf7c36 */ /* 0x040fe20008000000 */
[----:B------:R-:W1:Y:S01]  /*34c80*/  LDCU UR36, c[0x0][0x3b8] ;  /* 0x00007700ff2477ac */ /* 0x000e620008000800 */
[C---:B------:R-:W-:Y:S01]  /*34c90*/  IMAD.WIDE R232, R221.reuse, 0x4, R72 ;  /* 0x00000004dde87825 */ /* 0x040fe200078e0248 */
[----:B------:R2:W-:Y:S01]  /*34ca0*/  @P3 STG.E desc[UR8][R74.64], R231 ;  /* 0x000000e74a003986 */ /* 0x0005e2000c101908 */
[----:B------:R-:W-:Y:S01]  /*34cb0*/  ISETP.GE.AND P3, PT, R0, UR30, PT ;  /* 0x0000001e00007c0c */ /* 0x000fe2000bf66270 */
[----:B------:R-:W1:Y:S01]  /*34cc0*/  LDCU UR54, c[0x0][0x39c] ;  /* 0x00007380ff3677ac */ /* 0x000e620008000800 */
[----:B------:R-:W-:Y:S01]  /*34cd0*/  IMAD.WIDE R220, R221, 0x4, R2 ;  /* 0x00000004dddc7825 */ /* 0x000fe200078e0202 */
[----:B------:R-:W-:Y:S01]  /*34ce0*/  ISETP.LT.AND P6, PT, R247, UR44, !P0 ;  /* 0x0000002cf7007c0c */ /* 0x000fe2000c7c1270 */
[----:B------:R-:W1:Y:S02]  /*34cf0*/  LDCU UR10, c[0x0][0x398] ;  /* 0x00007300ff0a77ac */ /* 0x000e640008000800 */
[----:B------:R-:W-:Y:S01]  /*34d00*/  VIADD R0, R246, 0x94 ;  /* 0x00000094f6007836 */ /* 0x000fe20000000000 */
[----:B------:R-:W-:Y:S01]  /*34d10*/  ISETP.LT.AND P0, PT, R252, UR14, !P0 ;  /* 0x0000000efc007c0c */ /* 0x000fe2000c701270 */
[----:B------:R-:W-:Y:S01]  /*34d20*/  @P4 STG.E desc[UR8][R232.64], R224 ;  /* 0x000000e0e8004986 */ /* 0x000fe2000c101908 */
[C---:B------:R-:W-:Y:S01]  /*34d30*/  IADD3 R229, PT, PT, R223.reuse, UR48, RZ ;  /* 0x00000030dfe57c10 */ /* 0x040fe2000fffe0ff */
[----:B------:R-:W1:Y:S01]  /*34d40*/  LDCU UR48, c[0x0][0x39c] ;  /* 0x00007380ff3077ac */ /* 0x000e620008000800 */
[C---:B--2---:R-:W-:Y:S01]  /*34d50*/  IMAD.WIDE R74, R223.reuse, 0x4, R72 ;  /* 0x00000004df4a7825 */ /* 0x044fe200078e0248 */
        /* <DEDUP_REMOVED lines=8> */
[----:B------:R3:W-:Y:S01]  /*34de0*/  @P5 STG.E desc[UR8][R74.64], R20 ;  /* 0x000000144a005986 */ /* 0x0007e2000c101908 */
[C---:B------:R-:W-:Y:S01]  /*34df0*/  VIADD R239, R229.reuse, UR42 ;  /* 0x0000002ae5ef7c36 */ /* 0x040fe20008000000 */
[----:B------:R-:W1:Y:S01]  /*34e00*/  LDCU UR34, c[0x0][0x398] ;  /* 0x00007300ff2277ac */ /* 0x000e620008000800 */
[----:B--2---:R-:W-:Y:S01]  /*34e10*/  IMAD.WIDE R220, R229, 0x4, R72 ;  /* 0x00000004e5dc7825 */ /* 0x004fe200078e0248 */
[----:B------:R2:W-:Y:S01]  /*34e20*/  @P2 STG.E desc[UR8][R222.64], R36 ;  /* 0x00000024de002986 */ /* 0x0005e2000c101908 */
[----:B------:R-:W-:Y:S01]  /*34e30*/  ISETP.GE.AND P2, PT, R0, UR73, PT ;  /* 0x0000004900007c0c */ /* 0x000fe2000bf46270 */
[----:B------:R-:W1:Y:S01]  /*34e40*/  LDCU UR42, c[0x0][0x39c] ;  /* 0x00007380ff2a77ac */ /* 0x000e620008000800 */
[----:B------:R-:W-:Y:S01]  /*34e50*/  VIADD R0, R246, 0x96 ;  /* 0x00000096f6007836 */ /* 0x000fe20000000000 */
[----:B------:R-:W-:Y:S01]  /*34e60*/  ISETP.LT.AND P5, PT, R247, UR31, !P1 ;  /* 0x0000001ff7007c0c */ /* 0x000fe2000cfa1270 */
[----:B------:R-:W1:Y:S01]  /*34e70*/  LDCU UR44, c[0x0][0x398] ;  /* 0x00007300ff2c77ac */ /* 0x000e620008000800 */
[----:B---3--:R-:W-:Y:S01]  /*34e80*/  IMAD.WIDE R74, R229, 0x4, R2 ;  /* 0x00000004e54a7825 */ /* 0x008fe200078e0202 */
[----:B------:R-:W-:Y:S01]  /*34e90*/  ISETP.LT.AND P1, PT, R252, UR28, !P1 ;  /* 0x0000001cfc007c0c */ /* 0x000fe2000cf21270 */
[----:B------:R3:W-:Y:S01]  /*34ea0*/  @P6 STG.E desc[UR8][R220.64], R225 ;  /* 0x000000e1dc006986 */ /* 0x0007e2000c101908 */
[C---:B------:R-:W-:Y:S01]  /*34eb0*/  IADD3 R235, PT, PT, R239.reuse, UR20, RZ ;  /* 0x00000014efeb7c10 */ /* 0x040fe2000fffe0ff */
[----:B--2---:R-:W-:Y:S01]  /*34ec0*/  IMAD.WIDE R222, R239, 0x4, R72 ;  /* 0x00000004efde7825 */ /* 0x004fe200078e0248 */
[----:B------:R-:W-:Y:S01]  /*34ed0*/  ISETP.LT.AND P6, PT, R247, UR65, !P2 ;  /* 0x00000041f7007c0c */ /* 0x000fe2000d7c1270 */
[----:B------:R2:W-:Y:S01]  /*34ee0*/  @P0 STG.E desc[UR8][R74.64], R17 ;  /* 0x000000114a000986 */ /* 0x0005e2000c101908 */
[----:B------:R-:W-:Y:S01]  /*34ef0*/  ISETP.GE.AND P0, PT, R0, UR69, PT ;  /* 0x0000004500007c0c */ /* 0x000fe2000bf06270 */
[----:B------:R-:W-:Y:S01]  /*34f00*/  VIADD R0, R246, 0x97 ;  /* 0x00000097f6007836 */ /* 0x000fe20000000000 */
[----:B------:R-:W-:Y:S01]  /*34f10*/  ISETP.LT.AND P2, PT, R252, UR72, !P2 ;  /* 0x00000048fc007c0c */ /* 0x000fe2000d741270 */
[----:B------:R1:W-:Y:S01]  /*34f20*/  @P4 STG.E desc[UR8][R222.64], R21 ;  /* 0x00000015de004986 */ /* 0x0003e2000c101908 */
[----:B------:R-:W4:Y:S01]  /*34f30*/  LDCU UR12, c[0x0][0x3b8] ;  /* 0x00007700ff0c77ac */ /* 0x000f220008000800 */
[----:B---3--:R-:W-:Y:S01]  /*34f40*/  IMAD.WIDE R220, R239, 0x4, R2 ;  /* 0x00000004efdc7825 */ /* 0x008fe200078e0202 */
[----:B------:R-:W3:Y:S03]  /*34f50*/  LDCU UR20, c[0x0][0x39c] ;  /* 0x00007380ff1477ac */ /* 0x000ee60008000800 */
[C---:B--2---:R-:W-:Y:S01]  /*34f60*/  IMAD.WIDE R16, R235.reuse, 0x4, R72 ;  /* 0x00000004eb107825 */ /* 0x044fe200078e0248 */
[----:B------:R2:W-:Y:S01]  /*34f70*/  @P3 STG.E desc[UR8][R220.64], R37 ;  /* 0x00000025dc003986 */ /* 0x0005e2000c101908 */
[----:B------:R-:W-:Y:S01]  /*34f80*/  ISETP.GE.AND P3, PT, R0, UR59, PT ;  /* 0x0000003b00007c0c */ /* 0x000fe2000bf66270 */
[----:B------:R-:W3:Y:S01]  /*34f90*/  LDCU UR30, c[0x0][0x398] ;  /* 0x00007300ff1e77ac */ /* 0x000ee20008000800 */
[----:B-1----:R-:W-:Y:S01]  /*34fa0*/  IMAD.WIDE R20, R235, 0x4, R2 ;  /* 0x00000004eb147825 */ /* 0x002fe200078e0202 */
[----:B------:R-:W-:Y:S01]  /*34fb0*/  ISETP.LT.AND P4, PT, R247, UR49, !P0 ;  /* 0x00000031f7007c0c */ /* 0x000fe2000c781270 */
[----:B------:R-:W1:Y:S02]  /*34fc0*/  LDCU UR38, c[0x0][0x398] ;  /* 0x00007300ff2677ac */ /* 0x000e640008000800 */
[----:B------:R-:W-:-:S02]  /*34fd0*/  VIADD R231, R235, UR18 ;  /* 0x00000012ebe77c36 */ /* 0x000fc40008000000 */
[----:B------:R-:W-:Y:S01]  /*34fe0*/  VIADD R0, R246, 0x98 ;  /* 0x00000098f6007836 */ /* 0x000fe20000000000 */
[----:B------:R-:W-:Y:S01]  /*34ff0*/  ISETP.LT.AND P0, PT, R252, UR60, !P0 ;  /* 0x0000003cfc007c0c */ /* 0x000fe2000c701270 */
[----:B------:R1:W-:Y:S01]  /*35000*/  @P5 STG.E desc[UR8][R16.64], R226 ;  /* 0x000000e210005986 */ /* 0x0003e2000c101908 */
[C---:B--2---:R-:W-:Y:S01]  /*35010*/  IMAD.WIDE R36, R231.reuse, 0x4, R72 ;  /* 0x00000004e7247825 */ /* 0x044fe200078e0248 */
[----:B------:R-:W-:Y:S01]  /*35020*/  IADD3 R229, PT, PT, R231, UR47, RZ ;  /* 0x0000002fe7e57c10 */ /* 0x000fe2000fffe0ff */
[----:B------:R-:W2:Y:S01]  /*35030*/  LDCU UR14, c[0x0][0x3b8] ;  /* 0x00007700ff0e77ac */ /* 0x000ea20008000800 */
[----:B------:R3:W-:Y:S01]  /*35040*/  @P1 STG.E desc[UR8][R20.64], R18 ;  /* 0x0000001214001986 */ /* 0x0007e2000c101908 */
[----:B------:R-:W-:Y:S01]  /*35050*/  ISETP.GE.AND P1, PT, R0, UR22, PT ;  /* 0x0000001600007c0c */ /* 0x000fe2000bf26270 */
[----:B------:R-:W-:Y:S01]  /*35060*/  VIADD R0, R246, 0x99 ;  /* 0x00000099f6007836 */ /* 0x000fe20000000000 */
[----:B------:R-:W-:Y:S01]  /*35070*/  ISETP.LT.AND P5, PT, R247, UR75, !P3 ;  /* 0x0000004bf7007c0c */ /* 0x000fe2000dfa1270 */
[----:B------:R4:W-:Y:S01]  /*35080*/  @P6 STG.E desc[UR8][R36.64], R22 ;  /* 0x0000001624006986 */ /* 0x0009e2000c101908 */
[----:B------:R-:W2:Y:S01]  /*35090*/  LDCU UR18, c[0x0][0x39c] ;  /* 0x00007380ff1277ac */ /* 0x000ea20008000800 */
[----:B-1----:R-:W-:Y:S01]  /*350a0*/  IMAD.WIDE R16, R231, 0x4, R2 ;  /* 0x00000004e7107825 */ /* 0x002fe200078e0202 */
[----:B------:R-:W-:Y:S01]  /*350b0*/  ISETP.LT.AND P3, PT, R252, UR6, !P3 ;  /* 0x00000006fc007c0c */ /* 0x000fe2000df61270 */
[----:B------:R-:W1:Y:S02]  /*350c0*/  LDCU UR35, c[0x0][0x398] ;  /* 0x00007300ff2377ac */ /* 0x000e640008000800 */
[C---:B---3--:R-:W-:Y:S01]  /*350d0*/  IMAD.WIDE R20, R229.reuse, 0x4, R72 ;  /* 0x00000004e5147825 */ /* 0x048fe200078e0248 */
[----:B------:R3:W-:Y:S01]  /*350e0*/  @P2 STG.E desc[UR8][R16.64], R38 ;  /* 0x0000002610002986 */ /* 0x0007e2000c101908 */
[----:B------:R-:W-:Y:S01]  /*350f0*/  ISETP.GE.AND P2, PT, R0, UR33, PT ;  /* 0x0000002100007c0c */ /* 0x000fe2000bf46270 */
[----:B------:R-:W1:Y:S01]  /*35100*/  LDCU UR31, c[0x0][0x398] ;  /* 0x00007300ff1f77ac */ /* 0x000e620008000800 */
[----:B----4-:R-:W-:Y:S01]  /*35110*/  IMAD.WIDE R36, R229, 0x4, R2 ;  /* 0x00000004e5247825 */ /* 0x010fe200078e0202 */
[----:B------:R-:W-:Y:S01]  /*35120*/  ISETP.LT.AND P6, PT, R247, UR58, !P1 ;  /* 0x0000003af7007c0c */ /* 0x000fe2000cfc1270 */
[----:B------:R-:W4:Y:S02]  /*35130*/  LDCU UR47, c[0x0][0x39c] ;  /* 0x00007380ff2f77ac */ /* 0x000f240008000800 */
[----:B------:R-:W-:-:S02]  /*35140*/  VIADD R225, R229, UR66 ;  /* 0x00000042e5e17c36 */ /* 0x000fc40008000000 */
[----:B------:R-:W-:Y:S01]  /*35150*/  VIADD R0, R246, 0x9a ;  /* 0x0000009af6007836 */ /* 0x000fe20000000000 */
[----:B------:R-:W-:Y:S01]  /*35160*/  ISETP.LT.AND P1, PT, R252, UR71, !P1 ;  /* 0x00000047fc007c0c */ /* 0x000fe2000cf21270 */
[----:B------:R1:W-:Y:S01]  /*35170*/  @P4 STG.E desc[UR8][R20.64], R227 ;  /* 0x000000e314004986 */ /* 0x0003e2000c101908 */
[C---:B---3--:R-:W-:Y:S01]  /*35180*/  IMAD.WIDE R16, R225.reuse, 0x4, R72 ;  /* 0x00000004e1107825 */ /* 0x048fe200078e0248 */
[----:B------:R-:W-:Y:S01]  /*35190*/  IADD3 R75, PT, PT, R225, UR40, RZ ;  /* 0x00000028e14b7c10 */ /* 0x000fe2000fffe0ff */
[----:B------:R-:W3:Y:S01]  /*351a0*/  LDCU UR16, c[0x0][0x3b8] ;  /* 0x00007700ff1077ac */ /* 0x000ee20008000800 */
[----:B------:R2:W-:Y:S01]  /*351b0*/  @P0 STG.E desc[UR8][R36.64], R19 ;  /* 0x0000001324000986 */ /* 0x0005e2000c101908 */
[----:B------:R-:W-:Y:S01]  /*351c0*/  ISETP.GE.AND P0, PT, R0, UR37, PT ;  /* 0x0000002500007c0c */ /* 0x000fe2000bf06270 */
[----:B------:R-:W-:Y:S01]  /*351d0*/  VIADD R0, R246, 0x9b ;  /* 0x0000009bf6007836 */ /* 0x000fe20000000000 */
[----:B------:R-:W-:Y:S01]  /*351e0*/  ISETP.LT.AND P4, PT, R247, UR43, !P2 ;  /* 0x0000002bf7007c0c */ /* 0x000fe2000d781270 */
[----:B------:R4:W-:Y:S01]  /*351f0*/  @P5 STG.E desc[UR8][R16.64], R23 ;  /* 0x0000001710005986 */ /* 0x0009e2000c101908 */
[----:B------:R-:W3:Y:S01]  /*35200*/  LDCU UR73, c[0x0][0x398] ;  /* 0x00007300ff4977ac */ /* 0x000ee20008000800 */
[----:B-1----:R-:W-:Y:S01]  /*35210*/  IMAD.WIDE R20, R225, 0x4, R2 ;  /* 0x00000004e1147825 */ /* 0x002fe200078e0202 */
[----:B------:R-:W-:Y:S01]  /*35220*/  ISETP.LT.AND P2, PT, R252, UR56, !P2 ;  /* 0x00000038fc007c0c */ /* 0x000fe2000d741270 */
[----:B------:R-:W1:Y:S02]  /*35230*/  LDCU UR65, c[0x0][0x398] ;  /* 0x00007300ff4177ac */ /* 0x000e640008000800 */
[C---:B--2---:R-:W-:Y:S01]  /*35240*/  IMAD.WIDE R18, R75.reuse, 0x4, R72 ;  /* 0x000000044b127825 */ /* 0x044fe200078e0248 */
        /* <DEDUP_REMOVED lines=86> */
[----:B------:R-:W-:Y:S01]  /*357b0*/  @P4 STG.E desc[UR8][R12.64], R11 ;  /* 0x0000000b0c004986 */ /* 0x000fe2000c101908 */
        /* <DEDUP_REMOVED lines=8> */
[----:B------:R-:W-:Y:S01]  /*35840*/  IMAD.WIDE R8, R19, 0x4, R2 ;  /* 0x0000000413087825 */ /* 0x000fe200078e0202 */
        /* <DEDUP_REMOVED lines=37> */
[----:B------:R-:W4:Y:S01]  /*35aa0*/  LDCU UR67, c[0x0][0x39c] ;  /* 0x00007380ff4377ac */ /* 0x000f220008000800 */
[----:B-1----:R-:W-:Y:S01]  /*35ab0*/  IMAD.WIDE R8, R17, 0x4, R2 ;  /* 0x0000000411087825 */ /* 0x002fe200078e0202 */
[----:B------:R-:W-:Y:S01]  /*35ac0*/  ISETP.LT.AND P2, PT, R252, UR49, !P2 ;  /* 0x00000031fc007c0c */ /* 0x000fe2000d741270 */
[----:B------:R-:W1:Y:S01]  /*35ad0*/  LDCU UR29, c[0x0][0x3b8] ;  /* 0x00007700ff1d77ac */ /* 0x000e620008000800 */
[----:B------:R-:W-:Y:S01]  /*35ae0*/  LDS.128 R20, [R244+0x400] ;  /* 0x00040000f4147984 */ /* 0x000fe20000000c00 */
[----:B--2---:R-:W-:Y:S01]  /*35af0*/  IMAD.WIDE R6, R11, 0x4, R72 ;  /* 0x000000040b067825 */ /* 0x004fe200078e0248 */
[----:B------:R-:W-:Y:S01]  /*35b00*/  ISETP.LT.AND P5, PT, R247, UR59, !P0 ;  /* 0x0000003bf7007c0c */ /* 0x000fe2000c7a1270 */
[----:B------:R-:W2:Y:S01]  /*35b10*/  LDCU UR4, c[0x0][0x398] ;  /* 0x00007300ff0477ac */ /* 0x000ea20008000800 */
[----:B------:R4:W-:Y:S01]  /*35b20*/  @P3 STG.E desc[UR8][R8.64], R85 ;  /* 0x0000005508003986 */ /* 0x0009e2000c101908 */
[----:B------:R-:W-:Y:S01]  /*35b30*/  ISETP.GE.AND P3, PT, R0, UR40, PT ;  /* 0x0000002800007c0c */ /* 0x000fe2000bf66270 */
[C---:B---3--:R-:W-:Y:S01]  /*35b40*/  IMAD.WIDE R4, R11.reuse, 0x4, R2 ;  /* 0x000000040b047825 */ /* 0x048fe200078e0202 */
[----:B------:R-:W-:Y:S01]  /*35b50*/  ISETP.LT.AND P0, PT, R252, UR75, !P0 ;  /* 0x0000004bfc007c0c */ /* 0x000fe2000c701270 */
[----:B------:R-:W3:Y:S02]  /*35b60*/  LDCU UR70, c[0x0][0x398] ;  /* 0x00007300ff4677ac */ /* 0x000ee40008000800 */
[----:B------:R-:W-:-:S02]  /*35b70*/  VIADD R13, R11, UR72 ;  /* 0x000000480b0d7c36 */ /* 0x000fc40008000000 */
[----:B------:R-:W-:Y:S01]  /*35b80*/  VIADD R0, R246, 0xa8 ;  /* 0x000000a8f6007836 */ /* 0x000fe20000000000 */
[----:B------:R1:W-:Y:S01]  /*35b90*/  @P6 STG.E desc[UR8][R6.64], R30 ;  /* 0x0000001e06006986 */ /* 0x0003e2000c101908 */
[----:B------:R-:W2:Y:S01]  /*35ba0*/  LDCU UR52, c[0x0][0x3b8] ;  /* 0x00007700ff3477ac */ /* 0x000ea20008000800 */
[C---:B------:R-:W-:Y:S01]  /*35bb0*/  IADD3 R15, PT, PT, R13.reuse, UR60, RZ ;  /* 0x0000003c0d0f7c10 */ /* 0x040fe2000fffe0ff */
[----:B----4-:R-:W-:Y:S01]  /*35bc0*/  IMAD.WIDE R8, R13, 0x4, R72 ;  /* 0x000000040d087825 */ /* 0x010fe200078e0248 */
[----:B------:R4:W-:Y:S01]  /*35bd0*/  @P1 STG.E desc[UR8][R4.64], R54 ;  /* 0x0000003604001986 */ /* 0x0009e2000c101908 */
[----:B------:R-:W-:Y:S01]  /*35be0*/  ISETP.GE.AND P1, PT, R0, UR50, PT ;  /* 0x0000003200007c0c */ /* 0x000fe2000bf26270 */
[----:B------:R-:W2:Y:S01]  /*35bf0*/  LDCU UR36, c[0x0][0x39c] ;  /* 0x00007380ff2477ac */ /* 0x000ea20008000800 */
[----:B------:R-:W-:Y:S01]  /*35c00*/  VIADD R0, R246, 0xa9 ;  /* 0x000000a9f6007836 */ /* 0x000fe20000000000 */
[----:B------:R-:W-:Y:S01]  /*35c10*/  ISETP.LT.AND P6, PT, R247, UR22, !P3 ;  /* 0x00000016f7007c0c */ /* 0x000fe2000dfc1270 */
[----:B------:R-:W2:Y:S01]  /*35c20*/  LDCU UR77, c[0x0][0x398] ;  /* 0x00007300ff4d77ac */ /* 0x000ea20008000800 */
[----:B-1----:R-:W-:Y:S01]  /*35c30*/  IMAD.WIDE R6, R13, 0x4, R2 ;  /* 0x000000040d067825 */ /* 0x002fe200078e0202 */
[----:B------:R-:W-:Y:S01]  /*35c40*/  ISETP.LT.AND P3, PT, R252, UR58, !P3 ;  /* 0x0000003afc007c0c */ /* 0x000fe2000df61270 */
[----:B------:R1:W-:Y:S01]  /*35c50*/  @P4 STG.E desc[UR8][R8.64], R46 ;  /* 0x0000002e08004986 */ /* 0x0003e2000c101908 */
[----:B------:R-:W2:Y:S01]  /*35c60*/  LDCU UR76, c[0x0][0x398] ;  /* 0x00007300ff4c77ac */ /* 0x000ea20008000800 */
[----:B----4-:R-:W-:-:S02]  /*35c70*/  IMAD.WIDE R4, R15, 0x4, R72 ;  /* 0x000000040f047825 */ /* 0x010fc400078e0248 */
[----:B------:R4:W-:Y:S01]  /*35c80*/  @P2 STG.E desc[UR8][R6.64], R86 ;  /* 0x0000005606002986 */ /* 0x0009e2000c101908 */
[----:B------:R-:W-:Y:S01]  /*35c90*/  ISETP.GE.AND P2, PT, R0, UR55, PT ;  /* 0x0000003700007c0c */ /* 0x000fe2000bf46270 */
[----:B------:R-:W-:Y:S01]  /*35ca0*/  VIADD R17, R15, UR6 ;  /* 0x000000060f117c36 */ /* 0x000fe20008000000 */
[----:B------:R-:W-:Y:S01]  /*35cb0*/  ISETP.LT.AND P4, PT, R247, UR33, !P1 ;  /* 0x00000021f7007c0c */ /* 0x000fe2000cf81270 */
[----:B------:R-:W-:Y:S01]  /*35cc0*/  VIADD R0, R246, 0xaa ;  /* 0x000000aaf6007836 */ /* 0x000fe20000000000 */
[----:B------:R-:W2:Y:S01]  /*35cd0*/  LDCU UR32, c[0x0][0x39c] ;  /* 0x00007380ff2077ac */ /* 0x000ea20008000800 */
[----:B-1----:R-:W-:Y:S01]  /*35ce0*/  IMAD.WIDE R8, R15, 0x4, R2 ;  /* 0x000000040f087825 */ /* 0x002fe200078e0202 */
[----:B------:R-:W-:Y:S01]  /*35cf0*/  ISETP.LT.AND P1, PT, R252, UR43, !P1 ;  /* 0x0000002bfc007c0c */ /* 0x000fe2000cf21270 */
[----:B------:R1:W-:Y:S01]  /*35d00*/  @P5 STG.E desc[UR8][R4.64], R31 ;  /* 0x0000001f04005986 */ /* 0x0003e2000c101908 */
[C---:B------:R-:W-:Y:S01]  /*35d10*/  IADD3 R11, PT, PT, R17.reuse, UR71, RZ ;  /* 0x00000047110b7c10 */ /* 0x040fe2000fffe0ff */
[----:B----4-:R-:W-:Y:S01]  /*35d20*/  IMAD.WIDE R6, R17, 0x4, R72 ;  /* 0x0000000411067825 */ /* 0x010fe200078e0248 */
[----:B------:R-:W-:Y:S01]  /*35d30*/  ISETP.LT.AND P5, PT, R247, UR37, !P2 ;  /* 0x00000025f7007c0c */ /* 0x000fe2000d7a1270 */
[----:B------:R4:W-:Y:S01]  /*35d40*/  @P0 STG.E desc[UR8][R8.64], R55 ;  /* 0x0000003708000986 */ /* 0x0009e2000c101908 */
[----:B------:R-:W-:Y:S01]  /*35d50*/  ISETP.GE.AND P0, PT, R0, UR68, PT ;  /* 0x0000004400007c0c */ /* 0x000fe2000bf06270 */
[----:B------:R-:W-:Y:S01]  /*35d60*/  VIADD R0, R246, 0xab ;  /* 0x000000abf6007836 */ /* 0x000fe20000000000 */
[----:B------:R-:W-:Y:S01]  /*35d70*/  ISETP.LT.AND P2, PT, R252, UR53, !P2 ;  /* 0x00000035fc007c0c */ /* 0x000fe2000d741270 */
[----:B------:R2:W-:Y:S01]  /*35d80*/  @P6 STG.E desc[UR8][R6.64], R47 ;  /* 0x0000002f06006986 */ /* 0x0005e2000c101908 */
[----:B------:R-:W3:Y:S01]  /*35d90*/  LDCU UR24, c[0x0][0x3b8] ;  /* 0x00007700ff1877ac */ /* 0x000ee20008000800 */
[----:B-1----:R-:W-:Y:S01]  /*35da0*/  IMAD.WIDE R4, R17, 0x4, R2 ;  /* 0x0000000411047825 */ /* 0x002fe200078e0202 */
[----:B------:R-:W1:Y:S03]  /*35db0*/  LDCU UR61, c[0x0][0x398] ;  /* 0x00007300ff3d77ac */ /* 0x000e660008000800 */
[C---:B----4-:R-:W-:Y:S01]  /*35dc0*/  IMAD.WIDE R8, R11.reuse, 0x4, R72 ;  /* 0x000000040b087825 */ /* 0x050fe200078e0248 */
[----:B------:R4:W-:Y:S01]  /*35dd0*/  @P3 STG.E desc[UR8][R4.64], R87 ;  /* 0x0000005704003986 */ /* 0x0009e2000c101908 */
[----:B------:R-:W-:Y:S01]  /*35de0*/  ISETP.GE.AND P3, PT, R0, UR63, PT ;  /* 0x0000003f00007c0c */ /* 0x000fe2000bf66270 */
[----:B------:R-:W1:Y:S01]  /*35df0*/  LDCU UR39, c[0x0][0x398] ;  /* 0x00007300ff2777ac */ /* 0x000e620008000800 */
[----:B--2---:R-:W-:Y:S01]  /*35e00*/  IMAD.WIDE R6, R11, 0x4, R2 ;  /* 0x000000040b067825 */ /* 0x004fe200078e0202 */
[----:B------:R-:W-:Y:S01]  /*35e10*/  ISETP.LT.AND P6, PT, R247, UR62, !P0 ;  /* 0x0000003ef7007c0c */ /* 0x000fe2000c7c1270 */
[----:B------:R-:W2:Y:S02]  /*35e20*/  LDCU UR64, c[0x0][0x3b8] ;  /* 0x00007700ff4077ac */ /* 0x000ea40008000800 */
[----:B------:R-:W-:-:S02]  /*35e30*/  VIADD R13, R11, UR56 ;  /* 0x000000380b0d7c36 */ /* 0x000fc40008000000 */
[----:B------:R-:W-:Y:S01]  /*35e40*/  VIADD R0, R246, 0xac ;  /* 0x000000acf6007836 */ /* 0x000fe20000000000 */
[----:B------:R-:W-:Y:S01]  /*35e50*/  ISETP.LT.AND P0, PT, R252, UR46, !P0 ;  /* 0x0000002efc007c0c */ /* 0x000fe2000c701270 */
[----:B------:R1:W-:Y:S01]  /*35e60*/  @P4 STG.E desc[UR8][R8.64], R24 ;  /* 0x0000001808004986 */ /* 0x0003e2000c101908 */
[C---:B----4-:R-:W-:Y:S01]  /*35e70*/  IMAD.WIDE R4, R13.reuse, 0x4, R72 ;  /* 0x000000040d047825 */ /* 0x050fe200078e0248 */
[----:B------:R-:W-:Y:S01]  /*35e80*/  IADD3 R15, PT, PT, R13, UR45, RZ ;  /* 0x0000002d0d0f7c10 */ /* 0x000fe2000fffe0ff */
[----:B------:R-:W4:Y:S01]  /*35e90*/  LDCU UR12, c[0x0][0x39c] ;  /* 0x00007380ff0c77ac */ /* 0x000f220008000800 */
        /* <DEDUP_REMOVED lines=8> */
[----:B------:R-:W1:Y:S02]  /*35f20*/  LDCU UR10, c[0x0][0x398] ;  /* 0x00007300ff0a77ac */ /* 0x000e640008000800 */
[C---:B--2---:R-:W-:Y:S01]  /*35f30*/  IMAD.WIDE R6, R15.reuse, 0x4, R72 ;  /* 0x000000040f067825 */ /* 0x044fe200078e0248 */
[----:B------:R2:W-:Y:S01]  /*35f40*/  @P2 STG.E desc[UR8][R8.64], R76 ;  /* 0x0000004c08002986 */ /* 0x0005e2000c101908 */
[----:B------:R-:W-:Y:S01]  /*35f50*/  ISETP.GE.AND P2, PT, R0, UR67, PT ;  /* 0x0000004300007c0c */ /* 0x000fe2000bf46270 */
[----:B------:R-:W1:Y:S01]  /*35f60*/  LDCU UR14, c[0x0][0x39c] ;  /* 0x00007380ff0e77ac */ /* 0x000e620008000800 */
[----:B---3--:R-:W-:Y:S01]  /*35f70*/  IMAD.WIDE R4, R15, 0x4, R2 ;  /* 0x000000040f047825 */ /* 0x008fe200078e0202 */
[----:B------:R-:W-:Y:S01]  /*35f80*/  ISETP.LT.AND P5, PT, R247, UR4, !P1 ;  /* 0x00000004f7007c0c */ /* 0x000fe2000cfa1270 */
[----:B------:R-:W3:Y:S02]  /*35f90*/  LDCU UR57, c[0x0][0x3b8] ;  /* 0x00007700ff3977ac */ /* 0x000ee40008000800 */
        /* <DEDUP_REMOVED lines=11> */
[----:B------:R-:W2:Y:S01]  /*36050*/  LDCU UR34, c[0x0][0x398] ;  /* 0x00007300ff2277ac */ /* 0x000ea20008000800 */
[----:B-1----:R-:W-:Y:S01]  /*36060*/  IMAD.WIDE R6, R17, 0x4, R2 ;  /* 0x0000000411067825 */ /* 0x002fe200078e0202 */
[----:B------:R-:W-:Y:S01]  /*36070*/  ISETP.LT.AND P2, PT, R252, UR76, !P2 ;  /* 0x0000004cfc007c0c */ /* 0x000fe2000d741270 */
[----:B------:R1:W-:Y:S01]  /*36080*/  @P4 STG.E desc[UR8][R8.64], R41 ;  /* 0x0000002908004986 */ /* 0x0003e2000c101908 */
[----:B------:R-:W2:Y:S01]  /*36090*/  LDCU UR51, c[0x0][0x3b8] ;  /* 0x00007700ff3377ac */ /* 0x000ea20008000800 */
[----:B---3--:R-:W-:-:S02]  /*360a0*/  IMAD.WIDE R4, R11, 0x4, R72 ;  /* 0x000000040b047825 */ /* 0x008fc400078e0248 */
[----:B------:R3:W-:Y:S01]  /*360b0*/  @P3 STG.E desc[UR8][R6.64], R77 ;  /* 0x0000004d06003986 */ /* 0x0007e2000c101908 */
[----:B------:R-:W2:Y:S01]  /*360c0*/  LDCU UR16, c[0x0][0x39c] ;  /* 0x00007380ff1077ac */ /* 0x000ea20008000800 */
[----:B------:R-:W-:Y:S01]  /*360d0*/  ISETP.GE.AND P3, PT, R0, UR32, PT ;  /* 0x0000002000007c0c */ /* 0x000fe2000bf66270 */
[C---:B------:R-:W-:Y:S02]  /*360e0*/  VIADD R13, R11.reuse, UR24 ;  /* 0x000000180b0d7c36 */ /* 0x040fe40008000000 */
[----:B------:R-:W-:Y:S01]  /*360f0*/  VIADD R0, R246, 0xb0 ;  /* 0x000000b0f6007836 */ /* 0x000fe20000000000 */
[----:B------:R-:W2:Y:S01]  /*36100*/  LDCU UR42, c[0x0][0x398] ;  /* 0x00007300ff2a77ac */ /* 0x000ea20008000800 */
[----:B-1----:R-:W-:Y:S01]  /*36110*/  IMAD.WIDE R8, R11, 0x4, R2 ;  /* 0x000000040b087825 */ /* 0x002fe200078e0202 */
[----:B------:R-:W-:Y:S01]  /*36120*/  ISETP.LT.AND P4, PT, R247, UR61, !P0 ;  /* 0x0000003df7007c0c */ /* 0x000fe2000c781270 */
[----:B------:R-:W1:Y:S01]  /*36130*/  LDCU UR30, c[0x0][0x398] ;  /* 0x00007300ff1e77ac */ /* 0x000e620008000800 */
[----:B------:R-:W-:Y:S01]  /*36140*/  ISETP.LT.AND P0, PT, R252, UR39, !P0 ;  /* 0x00000027fc007c0c */ /* 0x000fe2000c701270 */
[----:B------:R2:W-:Y:S01]  /*36150*/  @P5 STG.E desc[UR8][R4.64], R26 ;  /* 0x0000001a04005986 */ /* 0x0005e2000c101908 */
[C---:B---3--:R-:W-:Y:S01]  /*36160*/  IMAD.WIDE R6, R13.reuse, 0x4, R72 ;  /* 0x000000040d067825 */ /* 0x048fe200078e0248 */
[----:B------:R-:W3:Y:S01]  /*36170*/  LDCU UR28, c[0x0][0x39c] ;  /* 0x00007380ff1c77ac */ /* 0x000ee20008000800 */
[----:B------:R-:W-:Y:S01]  /*36180*/  IADD3 R15, PT, PT, R13, UR64, RZ ;  /* 0x000000400d0f7c10 */ /* 0x000fe2000fffe0ff */
[----:B------:R1:W-:Y:S01]  /*36190*/  @P1 STG.E desc[UR8][R8.64], R50 ;  /* 0x0000003208001986 */ /* 0x0003e2000c101908 */
[----:B----4-:R-:W-:Y:S01]  /*361a0*/  ISETP.GE.AND P1, PT, R0, UR12, PT ;  /* 0x0000000c00007c0c */ /* 0x010fe2000bf26270 */
[----:B------:R-:W4:Y:S01]  /*361b0*/  LDCU UR44, c[0x0][0x3b8] ;  /* 0x00007700ff2c77ac */ /* 0x000f220008000800 */
[----:B------:R-:W-:Y:S01]  /*361c0*/  VIADD R0, R246, 0xb1 ;  /* 0x000000b1f6007836 */ /* 0x000fe20000000000 */
[----:B------:R-:W-:Y:S01]  /*361d0*/  ISETP.LT.AND P5, PT, R247, UR54, !P3 ;  /* 0x00000036f7007c0c */ /* 0x000fe2000dfa1270 */
[----:B------:R-:W3:Y:S01]  /*361e0*/  LDCU UR20, c[0x0][0x398] ;  /* 0x00007300ff1477ac */ /* 0x000ee20008000800 */
[----:B--2---:R-:W-:Y:S01]  /*361f0*/  IMAD.WIDE R4, R13, 0x4, R2 ;  /* 0x000000040d047825 */ /* 0x004fe200078e0202 */
[----:B------:R-:W-:Y:S01]  /*36200*/  ISETP.LT.AND P3, PT, R252, UR10, !P3 ;  /* 0x0000000afc007c0c */ /* 0x000fe2000df61270 */
[----:B------:R-:W2:Y:S01]  /*36210*/  LDCU UR35, c[0x0][0x398] ;  /* 0x00007300ff2377ac */ /* 0x000ea20008000800 */
[----:B------:R3:W-:Y:S01]  /*36220*/  @P6 STG.E desc[UR8][R6.64], R42 ;  /* 0x0000002a06006986 */ /* 0x0007e2000c101908 */
[C---:B-1----:R-:W-:Y:S01]  /*36230*/  IMAD.WIDE R8, R15.reuse, 0x4, R72 ;  /* 0x000000040f087825 */ /* 0x042fe200078e0248 */
[----:B------:R-:W1:Y:S02]  /*36240*/  LDCU UR38, c[0x0][0x3b8] ;  /* 0x00007700ff2677ac */ /* 0x000e640008000800 */
[----:B------:R4:W-:Y:S01]  /*36250*/  @P2 STG.E desc[UR8][R4.64], R78 ;  /* 0x0000004e04002986 */ /* 0x0009e2000c101908 */
[----:B------:R-:W-:Y:S01]  /*36260*/  ISETP.GE.AND P2, PT, R0, UR14, PT ;  /* 0x0000000e00007c0c */ /* 0x000fe2000bf46270 */
[----:B------:R-:W-:Y:S01]  /*36270*/  VIADD R17, R15, UR57 ;  /* 0x000000390f117c36 */ /* 0x000fe20008000000 */
[----:B------:R-:W1:Y:S01]  /*36280*/  LDCU UR72, c[0x0][0x39c] ;  /* 0x00007380ff4877ac */ /* 0x000e620008000800 */
[----:B------:R-:W-:Y:S01]  /*36290*/  VIADD R0, R246, 0xb2 ;  /* 0x000000b2f6007836 */ /* 0x000fe20000000000 */
[----:B------:R-:W-:Y:S01]  /*362a0*/  ISETP.LT.AND P6, PT, R247, UR48, !P1 ;  /* 0x00000030f7007c0c */ /* 0x000fe2000cfc1270 */
[----:B------:R-:W1:Y:S01]  /*362b0*/  LDCU UR18, c[0x0][0x398] ;  /* 0x00007300ff1277ac */ /* 0x000e620008000800 */
[----:B---3--:R-:W-:Y:S01]  /*362c0*/  IMAD.WIDE R6, R15, 0x4, R2 ;  /* 0x000000040f067825 */ /* 0x008fe200078e0202 */
[----:B------:R-:W-:Y:S01]  /*362d0*/  ISETP.LT.AND P1, PT, R252, UR34, !P1 ;  /* 0x00000022fc007c0c */ /* 0x000fe2000cf21270 */
[----:B------:R3:W-:Y:S01]  /*362e0*/  @P4 STG.E desc[UR8][R8.64], R27 ;  /* 0x0000001b08004986 */ /* 0x0007e2000c101908 */
[----:B------:R-:W1:Y:S01]  /*362f0*/  LDCU UR73, c[0x0][0x398] ;  /* 0x00007300ff4977ac */ /* 0x000e620008000800 */
[C---:B----4-:R-:W-:Y:S01]  /*36300*/  IMAD.WIDE R4, R17.reuse, 0x4, R72 ;  /* 0x0000000411047825 */ /* 0x050fe200078e0248 */
[C---:B------:R-:W-:Y:S01]  /*36310*/  IADD3 R11, PT, PT, R17.reuse, UR51, RZ ;  /* 0x00000033110b7c10 */ /* 0x040fe2000fffe0ff */
[----:B------:R4:W-:Y:S01]  /*36320*/  @P0 STG.E desc[UR8][R6.64], R51 ;  /* 0x0000003306000986 */ /* 0x0009e2000c101908 */
[----:B------:R-:W1:Y:S01]  /*36330*/  LDCU UR60, c[0x0][0x39c] ;  /* 0x00007380ff3c77ac */ /* 0x000e620008000800 */
[----:B------:R-:W-:Y:S01]  /*36340*/  ISETP.GE.AND P0, PT, R0, UR16, PT ;  /* 0x0000001000007c0c */ /* 0x000fe2000bf06270 */
[----:B------:R-:W-:Y:S01]  /*36350*/  VIADD R0, R246, 0xb3 ;  /* 0x000000b3f6007836 */ /* 0x000fe20000000000 */
[----:B------:R-:W1:Y:S01]  /*36360*/  LDCU UR31, c[0x0][0x3b8] ;  /* 0x00007700ff1f77ac */ /* 0x000e620008000800 */
[----:B---3--:R-:W-:Y:S01]  /*36370*/  IMAD.WIDE R8, R17, 0x4, R2 ;  /* 0x0000000411087825 */ /* 0x008fe200078e0202 */
[----:B------:R-:W3:Y:S01]  /*36380*/  LDCU UR47, c[0x0][0x398] ;  /* 0x00007300ff2f77ac */ /* 0x000ee20008000800 */
[----:B------:R-:W-:Y:S01]  /*36390*/  ISETP.LT.AND P4, PT, R247, UR42, !P2 ;  /* 0x0000002af7007c0c */ /* 0x000fe2000d781270 */
[----:B------:R1:W-:Y:S01]  /*363a0*/  @P5 STG.E desc[UR8][R4.64], R43 ;  /* 0x0000002b04005986 */ /* 0x0003e2000c101908 */
[----:B------:R-:W-:Y:S01]  /*363b0*/  ISETP.LT.AND P2, PT, R252, UR30, !P2 ;  /* 0x0000001efc007c0c */ /* 0x000fe2000d741270 */
[----:B------:R-:W3:Y:S01]  /*363c0*/  LDCU UR69, c[0x0][0x398] ;  /* 0x00007300ff4577ac */ /* 0x000ee20008000800 */
[C---:B----4-:R-:W-:Y:S01]  /*363d0*/  IMAD.WIDE R6, R11.reuse, 0x4, R72 ;  /* 0x000000040b067825 */ /* 0x050fe200078e0248 */
[----:B------:R4:W-:Y:S01]  /*363e0*/  @P3 STG.E desc[UR8][R8.64], R79 ;  /* 0x0000004f08003986 */ /* 0x0009e2000c101908 */
[----:B------:R-:W-:Y:S01]  /*363f0*/  ISETP.GE.AND P3, PT, R0, UR28, PT ;  /* 0x0000001c00007c0c */ /* 0x000fe2000bf66270 */
[----:B------:R-:W3:Y:S01]  /*36400*/  LDCU UR65, c[0x0][0x3b8] ;  /* 0x00007700ff4177ac */ /* 0x000ee20008000800 */
[----:B------:R-:W-:-:S02]  /*36410*/  VIADD R13, R11, UR44 ;  /* 0x0000002c0b0d7c36 */ /* 0x000fc40008000000 */
[----:B------:R-:W-:Y:S01]  /*36420*/  VIADD R0, R246, 0xb4 ;  /* 0x000000b4f6007836 */ /* 0x000fe20000000000 */
[----:B------:R-:W3:Y:S01]  /*36430*/  LDCU UR6, c[0x0][0x39c] ;  /* 0x00007380ff0677ac */ /* 0x000ee20008000800 */
[----:B-1----:R-:W-:Y:S01]  /*36440*/  IMAD.WIDE R4, R11, 0x4, R2 ;  /* 0x000000040b047825 */ /* 0x002fe200078e0202 */
[----:B------:R-:W-:Y:S01]  /*36450*/  ISETP.LT.AND P5, PT, R247, UR20, !P0 ;  /* 0x00000014f7007c0c */ /* 0x000fe2000c7a1270 */
[----:B------:R-:W1:Y:S01]  /*36460*/  LDCU UR66, c[0x0][0x398] ;  /* 0x00007300ff4277ac */ /* 0x000e620008000800 */
[----:B--2---:R-:W-:Y:S01]  /*36470*/  ISETP.LT.AND P0, PT, R252, UR35, !P0 ;  /* 0x00000023fc007c0c */ /* 0x004fe2000c701270 */
[----:B------:R2:W-:Y:S01]  /*36480*/  @P6 STG.E desc[UR8][R6.64], R60 ;  /* 0x0000003c06006986 */ /* 0x0005e2000c101908 */
[C---:B----4-:R-:W-:Y:S01]  /*36490*/  IMAD.WIDE R8, R13.reuse, 0x4, R72 ;  /* 0x000000040d087825 */ /* 0x050fe200078e0248 */
[----:B------:R-:W4:Y:S01]  /*364a0*/  LDCU UR59, c[0x0][0x398] ;  /* 0x00007300ff3b77ac */ /* 0x000f220008000800 */
[----:B------:R-:W-:Y:S01]  /*364b0*/  IADD3 R15, PT, PT, R13, UR38, RZ ;  /* 0x000000260d0f7c10 */ /* 0x000fe2000fffe0ff */
[----:B------:R1:W-:Y:S01]  /*364c0*/  @P1 STG.E desc[UR8][R4.64], R96 ;  /* 0x0000006004001986 */ /* 0x0003e2000c101908 */
[----:B------:R-:W-:Y:S01]  /*364d0*/  ISETP.GE.AND P1, PT, R0, UR72, PT ;  /* 0x0000004800007c0c */ /* 0x000fe2000bf26270 */
[----:B------:R-:W3:Y:S01]  /*364e0*/  LDCU UR71, c[0x0][0x39c] ;  /* 0x00007380ff4777ac */ /* 0x000ee20008000800 */
        /* <DEDUP_REMOVED lines=11> */
[C---:B------:R-:W-:Y:S01]  /*365a0*/  VIADD R17, R15.reuse, UR31 ;  /* 0x0000001f0f117c36 */ /* 0x040fe20008000000 */
[----:B------:R-:W1:Y:S01]  /*365b0*/  LDCU UR75, c[0x0][0x3b8] ;  /* 0x00007700ff4b77ac */ /* 0x000e620008000800 */
[----:B------:R-:W-:Y:S01]  /*365c0*/  VIADD R0, R246, 0xb6 ;  /* 0x000000b6f6007836 */ /* 0x000fe20000000000 */
[----:B------:R-:W1:Y:S01]  /*365d0*/  LDCU UR56, c[0x0][0x39c] ;  /* 0x00007380ff3877ac */ /* 0x000e620008000800 */
[----:B---3--:R-:W-:Y:S01]  /*365e0*/  IMAD.WIDE R8, R15, 0x4, R2 ;  /* 0x000000040f087825 */ /* 0x008fe200078e0202 */
[----:B------:R-:W-:Y:S01]  /*365f0*/  ISETP.LT.AND P4, PT, R247, UR47, !P1 ;  /* 0x0000002ff7007c0c */ /* 0x000fe2000cf81270 */
[----:B------:R3:W-:Y:S01]  /*36600*/  @P5 STG.E desc[UR8][R4.64], R61 ;  /* 0x0000003d04005986 */ /* 0x0007e2000c101908 */
[----:B------:R-:W1:Y:S01]  /*36610*/  LDCU UR50, c[0x0][0x398] ;  /* 0x00007300ff3277ac */ /* 0x000e620008000800 */
[----:B------:R-:W-:Y:S01]  /*36620*/  ISETP.LT.AND P1, PT, R252, UR69, !P1 ;  /* 0x00000045fc007c0c */ /* 0x000fe2000cf21270 */
[C---:B--2---:R-:W-:Y:S01]  /*36630*/  IMAD.WIDE R6, R17.reuse, 0x4, R72 ;  /* 0x0000000411067825 */ /* 0x044fe200078e0248 */
[----:B------:R2:W-:Y:S01]  /*36640*/  @P0 STG.E desc[UR8][R8.64], R97 ;  /* 0x0000006108000986 */ /* 0x0005e2000c101908 */
[----:B------:R-:W1:Y:S01]  /*36650*/  LDCU UR33, c[0x0][0x398] ;  /* 0x00007300ff2177ac */ /* 0x000e620008000800 */
[----:B------:R-:W-:-:S02]  /*36660*/  IADD3 R11, PT, PT, R17, UR65, RZ ;  /* 0x00000041110b7c10 */ /* 0x000fc4000fffe0ff */
[----:B------:R-:W-:Y:S01]  /*36670*/  ISETP.GE.AND P0, PT, R0, UR6, PT ;  /* 0x0000000600007c0c */ /* 0x000fe2000bf06270 */
[----:B------:R-:W1:Y:S01]  /*36680*/  LDCU UR45, c[0x0][0x39c] ;  /* 0x00007380ff2d77ac */ /* 0x000e620008000800 */
[----:B------:R-:W-:Y:S02]  /*36690*/  VIADD R0, R246, 0xb7 ;  /* 0x000000b7f6007836 */ /* 0x000fe40000000000 */
[----:B---3--:R-:W-:Y:S01]  /*366a0*/  IMAD.WIDE R4, R17, 0x4, R2 ;  /* 0x0000000411047825 */ /* 0x008fe200078e0202 */
[----:B------:R-:W3:Y:S01]  /*366b0*/  LDCU UR58, c[0x0][0x3b8] ;  /* 0x00007700ff3a77ac */ /* 0x000ee20008000800 */
[----:B------:R-:W-:Y:S01]  /*366c0*/  ISETP.LT.AND P5, PT, R247, UR66, !P2 ;  /* 0x00000042f7007c0c */ /* 0x000fe2000d7a1270 */
[----:B------:R1:W-:Y:S01]  /*366d0*/  @P6 STG.E desc[UR8][R6.64], R89 ;  /* 0x0000005906006986 */ /* 0x0003e2000c101908 */
[----:B----4-:R-:W-:Y:S01]  /*366e0*/  ISETP.LT.AND P2, PT, R252, UR59, !P2 ;  /* 0x0000003bfc007c0c */ /* 0x010fe2000d741270 */
[----:B------:R-:W4:Y:S01]  /*366f0*/  LDCU UR55, c[0x0][0x398] ;  /* 0x00007300ff3777ac */ /* 0x000f220008000800 */
[C---:B--2---:R-:W-:Y:S01]  /*36700*/  IMAD.WIDE R8, R11.reuse, 0x4, R72 ;  /* 0x000000040b087825 */ /* 0x044fe200078e0248 */
[----:B------:R2:W-:Y:S01]  /*36710*/  @P3 STG.E desc[UR8][R4.64], R113 ;  /* 0x0000007104003986 */ /* 0x0005e2000c101908 */
[----:B------:R-:W3:Y:S01]  /*36720*/  LDCU UR37, c[0x0][0x398] ;  /* 0x00007300ff2577ac */ /* 0x000ee20008000800 */
[----:B------:R-:W-:Y:S01]  /*36730*/  ISETP.GE.AND P3, PT, R0, UR71, PT ;  /* 0x0000004700007c0c */ /* 0x000fe2000bf66270 */
[----:B------:R-:W-:Y:S01]  /*36740*/  VIADD R13, R11, UR49 ;  /* 0x000000310b0d7c36 */ /* 0x000fe20008000000 */
[----:B------:R-:W3:Y:S01]  /*36750*/  LDCU UR43, c[0x0][0x3b8] ;  /* 0x00007700ff2b77ac */ /* 0x000ee20008000800 */
[----:B------:R-:W-:-:S02]  /*36760*/  VIADD R0, R246, 0xb8 ;  /* 0x000000b8f6007836 */ /* 0x000fc40000000000 */
[----:B-1----:R-:W-:Y:S01]  /*36770*/  IMAD.WIDE R6, R11, 0x4, R2 ;  /* 0x000000040b067825 */ /* 0x002fe200078e0202 */
[----:B------:R-:W1:Y:S01]  /*36780*/  LDCU UR29, c[0x0][0x39c] ;  /* 0x00007380ff1d77ac */ /* 0x000e620008000800 */
[----:B------:R-:W-:Y:S01]  /*36790*/  ISETP.LT.AND P6, PT, R247, UR40, !P0 ;  /* 0x00000028f7007c0c */ /* 0x000fe2000c7c1270 */
[----:B------:R3:W-:Y:S01]  /*367a0*/  @P4 STG.E desc[UR8][R8.64], R62 ;  /* 0x0000003e08004986 */ /* 0x0007e2000c101908 */
[----:B------:R-:W-:Y:S01]  /*367b0*/  ISETP.LT.AND P0, PT, R252, UR22, !P0 ;  /* 0x00000016fc007c0c */ /* 0x000fe2000c701270 */
[----:B------:R-:W1:Y:S01]  /*367c0*/  LDCU UR68, c[0x0][0x398] ;  /* 0x00007300ff4477ac */ /* 0x000e620008000800 */
[C---:B--2---:R-:W-:Y:S01]  /*367d0*/  IMAD.WIDE R4, R13.reuse, 0x4, R72 ;  /* 0x000000040d047825 */ /* 0x044fe200078e0248 */
[----:B------:R2:W-:Y:S01]  /*367e0*/  @P1 STG.E desc[UR8][R6.64], R98 ;  /* 0x0000006206001986 */ /* 0x0005e2000c101908 */
[----:B------:R-:W1:Y:S01]  /*367f0*/  LDCU UR62, c[0x0][0x398] ;  /* 0x00007300ff3e77ac */ /* 0x000e620008000800 */
[----:B------:R-:W-:Y:S02]  /*36800*/  IADD3 R15, PT, PT, R13, UR75, RZ ;  /* 0x0000004b0d0f7c10 */ /* 0x000fe4000fffe0ff */
[----:B------:R-:W-:Y:S01]  /*36810*/  ISETP.GE.AND P1, PT, R0, UR56, PT ;  /* 0x0000003800007c0c */ /* 0x000fe2000bf26270 */
[----:B------:R-:W1:Y:S01]  /*36820*/  LDCU UR52, c[0x0][0x39c] ;  /* 0x00007380ff3477ac */ /* 0x000e620008000800 */
[----:B------:R-:W-:-:S02]  /*36830*/  VIADD R0, R246, 0xb9 ;  /* 0x000000b9f6007836 */ /* 0x000fc40000000000 */
[----:B---3--:R-:W-:Y:S01]  /*36840*/  IMAD.WIDE R8, R13, 0x4, R2 ;  /* 0x000000040d087825 */ /* 0x008fe200078e0202 */
[----:B------:R-:W3:Y:S01]  /*36850*/  LDCU UR53, c[0x0][0x3b8] ;  /* 0x00007700ff3577ac */ /* 0x000ee20008000800 */
[----:B------:R-:W-:Y:S01]  /*36860*/  ISETP.LT.AND P4, PT, R247, UR50, !P3 ;  /* 0x00000032f7007c0c */ /* 0x000fe2000df81270 */
[----:B------:R1:W-:Y:S01]  /*36870*/  @P5 STG.E desc[UR8][R4.64], R90 ;  /* 0x0000005a04005986 */ /* 0x0003e2000c101908 */
[----:B------:R-:W-:Y:S01]  /*36880*/  ISETP.LT.AND P3, PT, R252, UR33, !P3 ;  /* 0x00000021fc007c0c */ /* 0x000fe2000df61270 */
[----:B------:R-:W3:Y:S01]  /*36890*/  LDCU UR63, c[0x0][0x398] ;  /* 0x00007300ff3f77ac */ /* 0x000ee20008000800 */
        /* <DEDUP_REMOVED lines=9> */
[----:B----4-:R-:W-:Y:S01]  /*36930*/  ISETP.LT.AND P5, PT, R247, UR55, !P1 ;  /* 0x00000037f7007c0c */ /* 0x010fe2000cfa1270 */
        /* <DEDUP_REMOVED lines=10> */
[----:B----4-:R-:W-:Y:S01]  /*369e0*/  IMAD.WIDE R6, R17, 0x4, R2 ;  /* 0x0000000411067825 */ /* 0x010fe200078e0202 */
[----:B------:R-:W4:Y:S01]  /*369f0*/  LDCU UR41, c[0x0][0x3b8] ;  /* 0x00007700ff2977ac */ /* 0x000f220008000800 */
[----:B------:R-:W-:Y:S01]  /*36a00*/  ISETP.LT.AND P6, PT, R247, UR68, !P2 ;  /* 0x00000044f7007c0c */ /* 0x000fe2000d7c1270 */
[----:B------:R1:W-:Y:S01]  /*36a10*/  @P4 STG.E desc[UR8][R8.64], R91 ;  /* 0x0000005b08004986 */ /* 0x0003e2000c101908 */
[----:B------:R-:W-:Y:S01]  /*36a20*/  ISETP.LT.AND P2, PT, R252, UR62, !P2 ;  /* 0x0000003efc007c0c */ /* 0x000fe2000d741270 */
[----:B------:R-:W4:Y:S01]  /*36a30*/  LDCU UR67, c[0x0][0x398] ;  /* 0x00007300ff4377ac */ /* 0x000f220008000800 */
[C---:B--2---:R-:W-:Y:S01]  /*36a40*/  IMAD.WIDE R4, R11.reuse, 0x4, R72 ;  /* 0x000000040b047825 */ /* 0x044fe200078e0248 */
[----:B------:R2:W-:Y:S01]  /*36a50*/  @P3 STG.E desc[UR8][R6.64], R115 ;  /* 0x0000007306003986 */ /* 0x0005e2000c101908 */
[----:B------:R-:W4:Y:S01]  /*36a60*/  LDCU UR77, c[0x0][0x398] ;  /* 0x00007300ff4d77ac */ /* 0x000f220008000800 */
[----:B------:R-:W-:Y:S01]  /*36a70*/  ISETP.GE.AND P3, PT, R0, UR52, PT ;  /* 0x0000003400007c0c */ /* 0x000fe2000bf66270 */
[----:B---3--:R-:W-:Y:S01]  /*36a80*/  VIADD R13, R11, UR53 ;  /* 0x000000350b0d7c36 */ /* 0x008fe20008000000 */
        /* <DEDUP_REMOVED lines=25> */
[----:B----4-:R-:W-:Y:S01]  /*36c20*/  VIADD R17, R15, UR41 ;  /* 0x000000290f117c36 */ /* 0x010fe20008000000 */
[----:B------:R-:W4:Y:S01]  /*36c30*/  LDCU UR39, c[0x0][0x3b8] ;  /* 0x00007700ff2777ac */ /* 0x000f220008000800 */
        /* <DEDUP_REMOVED lines=18> */
[----:B------:R-:W3:Y:S01]  /*36d60*/  LDCU UR14, c[0x0][0x398] ;  /* 0x00007300ff0e77ac */ /* 0x000ee20008000800 */
[----:B------:R-:W-:Y:S01]  /*36d70*/  ISETP.LT.AND P2, PT, R252, UR61, !P2 ;  /* 0x0000003dfc007c0c */ /* 0x000fe2000d741270 */
        /* <DEDUP_REMOVED lines=16> */
[----:B----4-:R-:W-:Y:S02]  /*36e80*/  IADD3 R15, PT, PT, R13, UR39, RZ ;  /* 0x000000270d0f7c10 */ /* 0x010fe4000fffe0ff */
[----:B------:R-:W-:Y:S01]  /*36e90*/  ISETP.GE.AND P1, PT, R0, UR44, PT ;  /* 0x0000002c00007c0c */ /* 0x000fe2000bf26270 */
[----:B------:R-:W4:Y:S01]  /*36ea0*/  LDCU UR20, c[0x0][0x398] ;  /* 0x00007300ff1477ac */ /* 0x000f220008000800 */
        /* <DEDUP_REMOVED lines=8> */
[----:B------:R-:W2:Y:S01]  /*36f30*/  LDCU UR35, c[0x0][0x3b8] ;  /* 0x00007700ff2377ac */ /* 0x000ea20008000800 */
[----:B------:R3:W-:Y:S01]  /*36f40*/  @P2 STG.E desc[UR8][R6.64], R110 ;  /* 0x0000006e06002986 */ /* 0x0007e2000c101908 */
[----:B------:R-:W2:Y:S01]  /*36f50*/  LDCU UR18, c[0x0][0x398] ;  /* 0x00007300ff1277ac */ /* 0x000ea20008000800 */
[C---:B------:R-:W-:Y:S01]  /*36f60*/  VIADD R17, R15.reuse, UR10 ;  /* 0x0000000a0f117c36 */ /* 0x040fe20008000000 */
[----:B------:R-:W-:Y:S01]  /*36f70*/  ISETP.GE.AND P2, PT, R0, UR38, PT ;  /* 0x0000002600007c0c */ /* 0x000fe2000bf46270 */
[----:B------:R-:W2:Y:S01]  /*36f80*/  LDCU UR72, c[0x0][0x398] ;  /* 0x00007300ff4877ac */ /* 0x000ea20008000800 */
[----:B-1----:R-:W-:Y:S01]  /*36f90*/  IMAD.WIDE R8, R15, 0x4, R2 ;  /* 0x000000040f087825 */ /* 0x002fe200078e0202 */
[----:B------:R-:W-:Y:S01]  /*36fa0*/  ISETP.LT.AND P4, PT, R247, UR14, !P1 ;  /* 0x0000000ef7007c0c */ /* 0x000fe2000cf81270 */
[----:B------:R-:W1:Y:S02]  /*36fb0*/  LDCU UR73, c[0x0][0x3b8] ;  /* 0x00007700ff4977ac */ /* 0x000e640008000800 */
[----:B------:R-:W-:Y:S01]  /*36fc0*/  VIADD R0, R246, 0xc2 ;  /* 0x000000c2f6007836 */ /* 0x000fe20000000000 */
[----:B------:R2:W-:Y:S01]  /*36fd0*/  @P5 STG.E desc[UR8][R4.64], R59 ;  /* 0x0000003b04005986 */ /* 0x0005e2000c101908 */
[C---:B------:R-:W-:Y:S01]  /*36fe0*/  IADD3 R11, PT, PT, R17.reuse, UR34, RZ ;  /* 0x00000022110b7c10 */ /* 0x040fe2000fffe0ff */
[C---:B---3--:R-:W-:Y:S01]  /*36ff0*/  IMAD.WIDE R6, R17.reuse, 0x4, R72 ;  /* 0x0000000411067825 */ /* 0x048fe200078e0248 */
[----:B------:R-:W3:Y:S01]  /*37000*/  LDCU UR47, c[0x0][0x398] ;  /* 0x00007300ff2f77ac */ /* 0x000ee20008000800 */
[----:B------:R1:W-:Y:S01]  /*37010*/  @P0 STG.E desc[UR8][R8.64], R95 ;  /* 0x0000005f08000986 */ /* 0x0003e2000c101908 */
[----:B------:R-:W-:Y:S01]  /*37020*/  ISETP.GE.AND P0, PT, R0, UR31, PT ;  /* 0x0000001f00007c0c */ /* 0x000fe2000bf06270 */
[----:B------:R-:W-:Y:S01]  /*37030*/  VIADD R0, R246, 0xc3 ;  /* 0x000000c3f6007836 */ /* 0x000fe20000000000 */
[----:B------:R-:W3:Y:S01]  /*37040*/  LDCU UR60, c[0x0][0x39c] ;  /* 0x00007380ff3c77ac */ /* 0x000ee20008000800 */
[----:B------:R-:W-:Y:S01]  /*37050*/  ISETP.LT.AND P1, PT, R252, UR42, !P1 ;  /* 0x0000002afc007c0c */ /* 0x000fe2000cf21270 */
[----:B------:R-:W3:Y:S01]  /*37060*/  LDCU UR69, c[0x0][0x3b8] ;  /* 0x00007700ff4577ac */ /* 0x000ee20008000800 */
[----:B--2---:R-:W-:Y:S01]  /*37070*/  IMAD.WIDE R4, R17, 0x4, R2 ;  /* 0x0000000411047825 */ /* 0x004fe200078e0202 */
[----:B------:R-:W-:Y:S01]  /*37080*/  ISETP.LT.AND P5, PT, R247, UR16, !P2 ;  /* 0x00000010f7007c0c */ /* 0x000fe2000d7a1270 */
[----:B------:R2:W-:Y:S01]  /*37090*/  @P6 STG.E desc[UR8][R6.64], R67 ;  /* 0x0000004306006986 */ /* 0x0005e2000c101908 */
[----:B------:R-:W3:Y:S01]  /*370a0*/  LDCU UR16, c[0x0][0x398] ;  /* 0x00007300ff1077ac */ /* 0x000ee20008000800 */
[----:B------:R-:W-:-:S02]  /*370b0*/  VIADD R13, R11, UR30 ;  /* 0x0000001e0b0d7c36 */ /* 0x000fc40008000000 */
[----:B-1----:R-:W-:Y:S01]  /*370c0*/  IMAD.WIDE R8, R11, 0x4, R72 ;  /* 0x000000040b087825 */ /* 0x002fe200078e0248 */
[----:B------:R1:W-:Y:S01]  /*370d0*/  @P3 STG.E desc[UR8][R4.64], R111 ;  /* 0x0000006f04003986 */ /* 0x0003e2000c101908 */
[----:B----4-:R-:W-:Y:S01]  /*370e0*/  ISETP.LT.AND P2, PT, R252, UR20, !P2 ;  /* 0x00000014fc007c0c */ /* 0x010fe2000d741270 */
[----:B------:R-:W4:Y:S01]  /*370f0*/  LDCU UR20, c[0x0][0x398] ;  /* 0x00007300ff1477ac */ /* 0x000f220008000800 */
[----:B------:R-:W-:Y:S01]  /*37100*/  ISETP.GE.AND P3, PT, R0, UR65, PT ;  /* 0x0000004100007c0c */ /* 0x000fe2000bf66270 */
[----:B------:R1:W-:Y:S01]  /*37110*/  @P4 STG.E desc[UR8][R8.64], R104 ;  /* 0x0000006808004986 */ /* 0x0003e2000c101908 */
[----:B------:R-:W-:Y:S01]  /*37120*/  ISETP.LT.AND P6, PT, R247, UR28, !P0 ;  /* 0x0000001cf7007c0c */ /* 0x000fe2000c7c1270 */
[----:B------:R-:W3:Y:S01]  /*37130*/  LDCU UR75, c[0x0][0x39c] ;  /* 0x00007380ff4b77ac */ /* 0x000ee20008000800 */
[----:B------:R-:W-:Y:S02]  /*37140*/  IADD3 R15, PT, PT, R13, UR35, RZ ;  /* 0x000000230d0f7c10 */ /* 0x000fe4000fffe0ff */
[----:B------:R-:W-:Y:S01]  /*37150*/  ISETP.LT.AND P0, PT, R252, UR18, !P0 ;  /* 0x00000012fc007c0c */ /* 0x000fe2000c701270 */
[----:B--2---:R-:W-:Y:S01]  /*37160*/  IMAD.WIDE R6, R11, 0x4, R2 ;  /* 0x000000040b067825 */ /* 0x004fe200078e0202 */
[----:B------:R-:W-:Y:S01]  /*37170*/  ISETP.LT.AND P4, PT, R247, UR72, !P3 ;  /* 0x00000048f7007c0c */ /* 0x000fe2000df81270 */
[----:B------:R-:W2:Y:S02]  /*37180*/  LDCU UR66, c[0x0][0x39c] ;  /* 0x00007380ff4277ac */ /* 0x000ea40008000800 */
[----:B------:R-:W-:Y:S01]  /*37190*/  IMAD.WIDE R10, R13, 0x4, R72 ;  /* 0x000000040d0a7825 */ /* 0x000fe200078e0248 */
[----:B------:R2:W-:Y:S01]  /*371a0*/  @P1 STG.E desc[UR8][R6.64], R124 ;  /* 0x0000007c06001986 */ /* 0x0005e2000c101908 */
[----:B------:R-:W4:Y:S02]  /*371b0*/  LDCU UR35, c[0x0][0x398] ;  /* 0x00007300ff2377ac */ /* 0x000f240008000800 */
[----:B------:R-:W-:-:S02]  /*371c0*/  VIADD R17, R15, UR73 ;  /* 0x000000490f117c36 */ /* 0x000fc40008000000 */
[----:B-1----:R-:W-:Y:S01]  /*371d0*/  IMAD.WIDE R4, R13, 0x4, R2 ;  /* 0x000000040d047825 */ /* 0x002fe200078e0202 */
[----:B------:R1:W-:Y:S03]  /*371e0*/  @P5 STG.E desc[UR8][R10.64], R128 ;  /* 0x000000800a005986 */ /* 0x0003e6000c101908 */
[----:B------:R-:W-:Y:S01]  /*371f0*/  VIADD R12, R246, 0xc4 ;  /* 0x000000c4f60c7836 */ /* 0x000fe20000000000 */
[----:B------:R-:W4:Y:S01]  /*37200*/  LDCU UR59, c[0x0][0x39c] ;  /* 0x00007380ff3b77ac */ /* 0x000f220008000800 */
[C---:B------:R-:W-:Y:S01]  /*37210*/  IMAD.WIDE R8, R15.reuse, 0x4, R72 ;  /* 0x000000040f087825 */ /* 0x040fe200078e0248 */
[----:B---3--:R-:W-:Y:S01]  /*37220*/  ISETP.LT.AND P3, PT, R252, UR47, !P3 ;  /* 0x0000002ffc007c0c */ /* 0x008fe2000df61270 */
[----:B------:R3:W-:Y:S01]  /*37230*/  @P2 STG.E desc[UR8][R4.64], R152 ;  /* 0x0000009804002986 */ /* 0x0007e2000c101908 */
[----:B------:R-:W4:Y:S01]  /*37240*/  LDCU UR31, c[0x0][0x398] ;  /* 0x00007300ff1f77ac */ /* 0x000f220008000800 */
[----:B--2---:R-:W-:Y:S01]  /*37250*/  IMAD.WIDE R6, R15, 0x4, R2 ;  /* 0x000000040f067825 */ /* 0x004fe200078e0202 */
[----:B------:R-:W-:Y:S01]  /*37260*/  ISETP.GE.AND P2, PT, R12, UR60, PT ;  /* 0x0000003c0c007c0c */ /* 0x000fe2000bf46270 */
[----:B------:R-:W2:Y:S02]  /*37270*/  LDCU UR28, c[0x0][0x398] ;  /* 0x00007300ff1c77ac */ /* 0x000ea40008000800 */
[C---:B-1----:R-:W-:Y:S01]  /*37280*/  IMAD.WIDE R10, R17.reuse, 0x4, R72 ;  /* 0x00000004110a7825 */ /* 0x042fe200078e0248 */
[----:B------:R1:W-:Y:S01]  /*37290*/  @P6 STG.E desc[UR8][R8.64], R105 ;  /* 0x0000006908006986 */ /* 0x0003e2000c101908 */
[C---:B------:R-:W-:Y:S01]  /*372a0*/  IADD3 R13, PT, PT, R17.reuse, UR69, RZ ;  /* 0x00000045110d7c10 */ /* 0x040fe2000fffe0ff */
[----:B------:R-:W2:Y:S02]  /*372b0*/  LDCU UR18, c[0x0][0x398] ;  /* 0x00007300ff1277ac */ /* 0x000ea40008000800 */
[----:B------:R1:W-:Y:S01]  /*372c0*/  @P0 STG.E desc[UR8][R6.64], R125 ;  /* 0x0000007d06000986 */ /* 0x0003e2000c101908 */
[----:B---3--:R-:W-:Y:S01]  /*372d0*/  IMAD.WIDE R4, R17, 0x4, R2 ;  /* 0x0000000411047825 */ /* 0x008fe200078e0202 */
[----:B------:R-:W3:Y:S02]  /*372e0*/  LDCU UR6, c[0x0][0x39c] ;  /* 0x00007380ff0677ac */ /* 0x000ee40008000800 */
[----:B------:R-:W-:Y:S01]  /*372f0*/  @P4 STG.E desc[UR8][R10.64], R129 ;  /* 0x000000810a004986 */ /* 0x000fe2000c101908 */
[----:B------:R-:W-:Y:S01]  /*37300*/  ISETP.LT.AND P4, PT, R247, UR16, !P2 ;  /* 0x00000010f7007c0c */ /* 0x000fe2000d781270 */
[----:B------:R-:W2:Y:S01]  /*37310*/  LDCU UR16, c[0x0][0x3b8] ;  /* 0x00007700ff1077ac */ /* 0x000ea20008000800 */
[----:B----4-:R-:W-:Y:S01]  /*37320*/  ISETP.LT.AND P2, PT, R252, UR20, !P2 ;  /* 0x00000014fc007c0c */ /* 0x010fe2000d741270 */
[C---:B-1----:R-:W-:Y:S01]  /*37330*/  VIADD R8, R246.reuse, 0xc7 ;  /* 0x000000c7f6087836 */ /* 0x042fe20000000000 */
[----:B------:R1:W-:Y:S01]  /*37340*/  @P3 STG.E desc[UR8][R4.64], R153 ;  /* 0x0000009904003986 */ /* 0x0003e2000c101908 */
[----:B------:R-:W-:Y:S01]  /*37350*/  VIADD R12, R246, 0xc5 ;  /* 0x000000c5f60c7836 */ /* 0x000fe20000000000 */
[----:B------:R-:W4:Y:S01]  /*37360*/  LDCU UR22, c[0x0][0x39c] ;  /* 0x00007380ff1677ac */ /* 0x000f220008000800 */
[----:B------:R-:W-:Y:S01]  /*37370*/  IMAD.WIDE R6, R13, 0x4, R72 ;  /* 0x000000040d067825 */ /* 0x000fe200078e0248 */
[----:B------:R-:W-:Y:S01]  /*37380*/  ISETP.GE.AND P3, PT, R8, UR75, PT ;  /* 0x0000004b08007c0c */ /* 0x000fe2000bf66270 */
[----:B------:R-:W4:Y:S01]  /*37390*/  LDS.128 R16, [R244] ;  /* 0x00000000f4107984 */ /* 0x000f220000000c00 */
[----:B------:R-:W3:Y:S01]  /*373a0*/  LDCU UR40, c[0x0][0x39c] ;  /* 0x00007380ff2877ac */ /* 0x000ee20008000800 */
[----:B------:R-:W-:-:S02]  /*373b0*/  VIADD R0, R246, 0xfe ;  /* 0x000000fef6007836 */ /* 0x000fc40000000000 */
[----:B------:R-:W-:Y:S01]  /*373c0*/  IMAD.WIDE R8, R13, 0x4, R2 ;  /* 0x000000040d087825 */ /* 0x000fe200078e0202 */
[----:B------:R-:W-:Y:S01]  /*373d0*/  ISETP.GE.AND P6, PT, R12, UR66, PT ;  /* 0x000000420c007c0c */ /* 0x000fe2000bfc6270 */
[----:B------:R3:W-:Y:S01]  /*373e0*/  @P4 STG.E desc[UR8][R6.64], R106 ;  /* 0x0000006a06004986 */ /* 0x0007e2000c101908 */
[----:B------:R-:W-:Y:S01]  /*373f0*/  ISETP.GE.AND P1, PT, R0, UR27, PT ;  /* 0x0000001b00007c0c */ /* 0x000fe2000bf26270 */
[----:B------:R-:W3:Y:S01]  /*37400*/  LDCU UR75, c[0x0][0x3b8] ;  /* 0x00007700ff4b77ac */ /* 0x000ee20008000800 */
[----:B------:R-:W-:Y:S01]  /*37410*/  IADD3 R0, PT, PT, R246, 0xfd, RZ ;  /* 0x000000fdf6007810 */ /* 0x000fe20007ffe0ff */
[----:B------:R3:W-:Y:S01]  /*37420*/  @P2 STG.E desc[UR8][R8.64], R126 ;  /* 0x0000007e08002986 */ /* 0x0007e2000c101908 */
[----:B------:R-:W-:Y:S01]  /*37430*/  ISETP.LT.AND P2, PT, R247, UR35, !P6 ;  /* 0x00000023f7007c0c */ /* 0x000fe2000f741270 */
[----:B--2---:R-:W-:Y:S01]  /*37440*/  VIADD R13, R13, UR16 ;  /* 0x000000100d0d7c36 */ /* 0x004fe20008000000 */
[----:B------:R-:W-:Y:S01]  /*37450*/  ISETP.GE.AND P5, PT, R0, UR25, PT ;  /* 0x0000001900007c0c */ /* 0x000fe2000bfa6270 */
[----:B------:R-:W-:Y:S01]  /*37460*/  VIADD R0, R246, 0xc6 ;  /* 0x000000c6f6007836 */ /* 0x000fe20000000000 */
[----:B------:R-:W-:Y:S01]  /*37470*/  ISETP.LT.AND P6, PT, R252, UR31, !P6 ;  /* 0x0000001ffc007c0c */ /* 0x000fe2000f7c1270 */
[----:B-1----:R-:W-:Y:S01]  /*37480*/  IMAD.WIDE R4, R13, 0x4, R72 ;  /* 0x000000040d047825 */ /* 0x002fe200078e0248 */
[----:B------:R-:W1:Y:S02]  /*37490*/  LDCU UR73, c[0x0][0x398] ;  /* 0x00007300ff4977ac */ /* 0x000e640008000800 */
[----:B------:R-:W-:Y:S01]  /*374a0*/  ISETP.GE.AND P0, PT, R0, UR59, PT ;  /* 0x0000003b00007c0c */ /* 0x000fe2000bf06270 */
[----:B------:R-:W-:Y:S01]  /*374b0*/  VIADD R0, R246, 0xc8 ;  /* 0x000000c8f6007836 */ /* 0x000fe20000000000 */
[----:B------:R-:W2:Y:S03]  /*374c0*/  LDCU UR65, c[0x0][0x398] ;  /* 0x00007300ff4177ac */ /* 0x000ea60008000800 */
[----:B------:R1:W-:Y:S01]  /*374d0*/  @P2 STG.E desc[UR8][R4.64], R130 ;  /* 0x0000008204002986 */ /* 0x0003e2000c101908 */
[----:B------:R-:W-:Y:S01]  /*374e0*/  ISETP.LT.AND P2, PT, R247, UR28, !P0 ;  /* 0x0000001cf7007c0c */ /* 0x000fe2000c741270 */
[C---:B---3--:R-:W-:Y:S01]  /*374f0*/  IMAD.WIDE R6, R13.reuse, 0x4, R2 ;  /* 0x000000040d067825 */ /* 0x048fe200078e0202 */
[----:B------:R-:W-:Y:S01]  /*37500*/  IADD3 R11, PT, PT, R13, UR75, RZ ;  /* 0x0000004b0d0b7c10 */ /* 0x000fe2000fffe0ff */
[----:B------:R-:W3:Y:S01]  /*37510*/  LDCU UR72, c[0x0][0x398] ;  /* 0x00007300ff4877ac */ /* 0x000ee20008000800 */
[----:B------:R-:W-:Y:S01]  /*37520*/  ISETP.LT.AND P0, PT, R252, UR18, !P0 ;  /* 0x00000012fc007c0c */ /* 0x000fe2000c701270 */
[----:B------:R-:W2:Y:S01]  /*37530*/  LDCU UR18, c[0x0][0x3b8] ;  /* 0x00007700ff1277ac */ /* 0x000ea20008000800 */
[----:B------:R-:W-:Y:S01]  /*37540*/  ISETP.GE.AND P4, PT, R0, UR6, PT ;  /* 0x0000000600007c0c */ /* 0x000fe2000bf86270 */
[----:B------:R-:W-:Y:S01]  /*37550*/  IMAD.WIDE R8, R11, 0x4, R72 ;  /* 0x000000040b087825 */ /* 0x000fe200078e0248 */
[----:B------:R2:W-:Y:S01]  /*37560*/  @P6 STG.E desc[UR8][R6.64], R154 ;  /* 0x0000009a06006986 */ /* 0x0005e2000c101908 */
[----:B------:R-:W3:Y:S02]  /*37570*/  LDCU UR47, c[0x0][0x398] ;  /* 0x00007300ff2f77ac */ /* 0x000ee40008000800 */
[----:B------:R-:W-:-:S02]  /*37580*/  VIADD R0, R246, 0xca ;  /* 0x000000caf6007836 */ /* 0x000fc40000000000 */
[----:B------:R-:W-:Y:S01]  /*37590*/  @P2 STG.E desc[UR8][R8.64], R107 ;  /* 0x0000006b08002986 */ /* 0x000fe2000c101908 */
[----:B-1----:R-:W-:Y:S01]  /*375a0*/  IMAD.WIDE R4, R11, 0x4, R2 ;  /* 0x000000040b047825 */ /* 0x002fe200078e0202 */
[----:B------:R-:W1:Y:S01]  /*375b0*/  LDCU UR58, c[0x0][0x39c] ;  /* 0x00007380ff3a77ac */ /* 0x000e620008000800 */
[----:B----4-:R-:W-:Y:S01]  /*375c0*/  ISETP.GE.AND P2, PT, R0, UR22, PT ;  /* 0x0000001600007c0c */ /* 0x010fe2000bf46270 */
[----:B------:R-:W4:Y:S02]  /*375d0*/  LDCU UR22, c[0x0][0x3b8] ;  /* 0x00007700ff1677ac */ /* 0x000f240008000800 */
[----:B------:R1:W-:Y:S01]  /*375e0*/  @P0 STG.E desc[UR8][R4.64], R127 ;  /* 0x0000007f04000986 */ /* 0x0003e2000c101908 */
[----:B------:R-:W-:Y:S01]  /*375f0*/  ISETP.LT.AND P0, PT, R247, UR73, !P3 ;  /* 0x00000049f7007c0c */ /* 0x000fe2000df01270 */
[----:B------:R-:W4:Y:S01]  /*37600*/  LDCU UR27, c[0x0][0x398] ;  /* 0x00007300ff1b77ac */ /* 0x000f220008000800 */
[----:B--2---:R-:W-:Y:S01]  /*37610*/  VIADD R11, R11, UR18 ;  /* 0x000000120b0b7c36 */ /* 0x004fe20008000000 */
[----:B------:R-:W-:Y:S01]  /*37620*/  ISETP.LT.AND P3, PT, R252, UR65, !P3 ;  /* 0x00000041fc007c0c */ /* 0x000fe2000df61270 */
[----:B------:R-:W-:Y:S01]  /*37630*/  VIADD R10, R246, 0xc9 ;  /* 0x000000c9f60a7836 */ /* 0x000fe20000000000 */
[----:B------:R-:W2:Y:S01]  /*37640*/  LDCU UR25, c[0x0][0x398] ;  /* 0x00007300ff1977ac */ /* 0x000ea20008000800 */
[----:B------:R-:W-:Y:S01]  /*37650*/  IMAD.WIDE R6, R11, 0x4, R72 ;  /* 0x000000040b067825 */ /* 0x000fe200078e0248 */
[----:B------:R-:W2:Y:S06]  /*37660*/  LDCU UR60, c[0x0][0x398] ;  /* 0x00007300ff3c77ac */ /* 0x000eac0008000800 */
[----:B------:R2:W-:Y:S01]  /*37670*/  @P0 STG.E desc[UR8][R6.64], R131 ;  /* 0x0000008306000986 */ /* 0x0005e2000c101908 */
[----:B---3--:R-:W-:Y:S01]  /*37680*/  ISETP.LT.AND P0, PT, R247, UR72, !P4 ;  /* 0x00000048f7007c0c */ /* 0x008fe2000e701270 */
[C---:B-1----:R-:W-:Y:S01]  /*37690*/  IMAD.WIDE R4, R11.reuse, 0x4, R2 ;  /* 0x000000040b047825 */ /* 0x042fe200078e0202 */
[----:B----4-:R-:W-:Y:S01]  /*376a0*/  IADD3 R13, PT, PT, R11, UR22, RZ ;  /* 0x000000160b0d7c10 */ /* 0x010fe2000fffe0ff */
[----:B------:R-:W1:Y:S01]  /*376b0*/  LDCU UR22, c[0x0][0x3b8] ;  /* 0x00007700ff1677ac */ /* 0x000e620008000800 */
[----:B------:R-:W-:-:S02]  /*376c0*/  ISETP.LT.AND P4, PT, R252, UR47, !P4 ;  /* 0x0000002ffc007c0c */ /* 0x000fc4000e781270 */
[----:B------:R-:W-:Y:S01]  /*376d0*/  ISETP.GE.AND P6, PT, R10, UR40, PT ;  /* 0x000000280a007c0c */ /* 0x000fe2000bfc6270 */
[----:B------:R-:W-:Y:S01]  /*376e0*/  VIADD R10, R246, 0xcb ;  /* 0x000000cbf60a7836 */ /* 0x000fe20000000000 */
[----:B------:R3:W-:Y:S01]  /*376f0*/  @P3 STG.E desc[UR8][R4.64], R155 ;  /* 0x0000009b04003986 */ /* 0x0007e2000c101908 */
[C---:B------:R-:W-:Y:S01]  /*37700*/  IMAD.WIDE R8, R13.reuse, 0x4, R72 ;  /* 0x000000040d087825 */ /* 0x040fe200078e0248 */
[----:B------:R-:W4:Y:S02]  /*37710*/  LDCU UR66, c[0x0][0x398] ;  /* 0x00007300ff4277ac */ /* 0x000f240008000800 */
[----:B------:R-:W-:Y:S01]  /*37720*/  ISETP.GE.AND P3, PT, R10, UR58, PT ;  /* 0x0000003a0a007c0c */ /* 0x000fe2000bf66270 */
[----:B--2---:R-:W-:Y:S01]  /*37730*/  IMAD.WIDE R6, R13, 0x4, R2 ;  /* 0x000000040d067825 */ /* 0x004fe200078e0202 */
[----:B------:R-:W2:Y:S01]  /*37740*/  LDCU UR58, c[0x0][0x3b8] ;  /* 0x00007700ff3a77ac */ /* 0x000ea20008000800 */
[----:B------:R-:W-:Y:S01]  /*37750*/  @P0 STG.E desc[UR8][R8.64], R100 ;  /* 0x0000006408000986 */ /* 0x000fe2000c101908 */
[----:B------:R-:W4:Y:S03]  /*37760*/  LDCU UR59, c[0x0][0x398] ;  /* 0x00007300ff3b77ac */ /* 0x000f260008000800 */
[----:B------:R2:W-:Y:S01]  /*37770*/  @P4 STG.E desc[UR8][R6.64], R120 ;  /* 0x0000007806004986 */ /* 0x0005e2000c101908 */
[----:B------:R-:W-:Y:S01]  /*37780*/  ISETP.LT.AND P4, PT, R247, UR27, !P6 ;  /* 0x0000001bf7007c0c */ /* 0x000fe2000f781270 */
[----:B-1----:R-:W-:Y:S01]  /*37790*/  VIADD R13, R13, UR22 ;  /* 0x000000160d0d7c36 */ /* 0x002fe20008000000 */
[----:B------:R-:W-:Y:S01]  /*377a0*/  ISETP.LT.AND P6, PT, R252, UR25, !P6 ;  /* 0x00000019fc007c0c */ /* 0x000fe2000f7c1270 */
[----:B------:R-:W1:Y:S02]  /*377b0*/  LDCU UR71, c[0x0][0x39c] ;  /* 0x00007380ff4777ac */ /* 0x000e640008000800 */
[C---:B---3--:R-:W-:Y:S01]  /*377c0*/  IMAD.WIDE R4, R13.reuse, 0x4, R72 ;  /* 0x000000040d047825 */ /* 0x048fe200078e0248 */
[----:B------:R-:W3:Y:S03]  /*377d0*/  LDCU UR69, c[0x0][0x398] ;  /* 0x00007300ff4577ac */ /* 0x000ee60008000800 */
[C---:B--2---:R-:W-:Y:S01]  /*377e0*/  IMAD.WIDE R6, R13.reuse, 0x4, R2 ;  /* 0x000000040d067825 */ /* 0x044fe200078e0202 */
[----:B------:R-:W-:-:S03]  /*377f0*/  IADD3 R11, PT, PT, R13, UR58, RZ ;  /* 0x0000003a0d0b7c10 */ /* 0x000fc6000fffe0ff */
[----:B------:R2:W-:Y:S01]  /*37800*/  @P4 STG.E desc[UR8][R4.64], R116 ;  /* 0x0000007404004986 */ /* 0x0005e2000c101908 */
[----:B------:R-:W-:Y:S01]  /*37810*/  ISETP.LT.AND P4, PT, R247, UR60, !P2 ;  /* 0x0000003cf7007c0c */ /* 0x000fe2000d781270 */
[----:B------:R-:W1:Y:S01]  /*37820*/  LDCU UR58, c[0x0][0x3b8] ;  /* 0x00007700ff3a77ac */ /* 0x000e620008000800 */
[----:B----4-:R-:W-:Y:S01]  /*37830*/  ISETP.LT.AND P2, PT, R252, UR66, !P2 ;  /* 0x00000042fc007c0c */ /* 0x010fe2000d741270 */
[C---:B------:R-:W-:Y:S01]  /*37840*/  IMAD.WIDE R8, R11.reuse, 0x4, R72 ;  /* 0x000000040b087825 */ /* 0x040fe200078e0248 */
[----:B------:R4:W-:Y:S01]  /*37850*/  @P6 STG.E desc[UR8][R6.64], R140 ;  /* 0x0000008c06006986 */ /* 0x0009e2000c101908 */
[----:B------:R-:W3:Y:S01]  /*37860*/  LDCU UR20, c[0x0][0x398] ;  /* 0x00007300ff1477ac */ /* 0x000ee20008000800 */
[----:B------:R-:W3:Y:S01]  /*37870*/  LDCU UR6, c[0x0][0x398] ;  /* 0x00007300ff0677ac */ /* 0x000ee20008000800 */
[----:B--2---:R-:W-:-:S06]  /*37880*/  IMAD.WIDE R4, R11, 0x4, R2 ;  /* 0x000000040b047825 */ /* 0x004fcc00078e0202 */
[----:B------:R-:W-:Y:S01]  /*37890*/  @P4 STG.E desc[UR8][R8.64], R101 ;  /* 0x0000006508004986 */ /* 0x000fe2000c101908 */
[----:B------:R-:W2:Y:S03]  /*378a0*/  LDCU UR66, c[0x0][0x3b8] ;  /* 0x00007700ff4277ac */ /* 0x000ea60008000800 */
[----:B------:R2:W-:Y:S01]  /*378b0*/  @P2 STG.E desc[UR8][R4.64], R121 ;  /* 0x0000007904002986 */ /* 0x0005e2000c101908 */
[----:B------:R-:W-:Y:S01]  /*378c0*/  ISETP.LT.AND P2, PT, R247, UR59, !P3 ;  /* 0x0000003bf7007c0c */ /* 0x000fe2000df41270 */
[----:B-1----:R-:W-:Y:S01]  /*378d0*/  VIADD R11, R11, UR58 ;  /* 0x0000003a0b0b7c36 */ /* 0x002fe20008000000 */
[----:B------:R-:W1:Y:S01]  /*378e0*/  LDCU UR33, c[0x0][0x39c] ;  /* 0x00007380ff2177ac */ /* 0x000e620008000800 */
[----:B------:R-:W-:Y:S02]  /*378f0*/  VIADD R0, R246, 0xcc ;  /* 0x000000ccf6007836 */ /* 0x000fe40000000000 */
[----:B----4-:R-:W-:Y:S01]  /*37900*/  IMAD.WIDE R6, R11, 0x4, R72 ;  /* 0x000000040b067825 */ /* 0x010fe200078e0248 */
[----:B------:R-:W4:Y:S02]  /*37910*/  LDCU UR50, c[0x0][0x39c] ;  /* 0x00007380ff3277ac */ /* 0x000f240008000800 */
[----:B------:R-:W-:Y:S01]  /*37920*/  ISETP.GE.AND P0, PT, R0, UR71, PT ;  /* 0x0000004700007c0c */ /* 0x000fe2000bf06270 */
[----:B------:R-:W4:Y:S01]  /*37930*/  LDCU UR56, c[0x0][0x39c] ;  /* 0x00007380ff3877ac */ /* 0x000f220008000800 */
[----:B---3--:R-:W-:-:S03]  /*37940*/  ISETP.LT.AND P3, PT, R252, UR69, !P3 ;  /* 0x00000045fc007c0c */ /* 0x008fc6000df61270 */
[----:B------:R3:W-:Y:S01]  /*37950*/  @P2 STG.E desc[UR8][R6.64], R117 ;  /* 0x0000007506002986 */ /* 0x0007e2000c101908 */
[----:B------:R-:W3:Y:S01]  /*37960*/  LDCU UR35, c[0x0][0x398] ;  /* 0x00007300ff2377ac */ /* 0x000ee20008000800 */
[----:B------:R-:W-:Y:S02]  /*37970*/  ISETP.LT.AND P2, PT, R247, UR20, !P0 ;  /* 0x00000014f7007c0c */ /* 0x000fe4000c741270 */
[----:B------:R-:W-:Y:S01]  /*37980*/  ISETP.LT.AND P0, PT, R252, UR6, !P0 ;  /* 0x00000006fc007c0c */ /* 0x000fe2000c701270 */
[----:B------:R-:W3:Y:S01]  /*37990*/  LDCU UR6, c[0x0][0x3b8] ;  /* 0x00007700ff0677ac */ /* 0x000ee20008000800 */
[C---:B------:R-:W-:Y:S01]  /*379a0*/  VIADD R0, R246.reuse, 0xce ;  /* 0x000000cef6007836 */ /* 0x040fe20000000000 */
[C---:B--2---:R-:W-:Y:S01]  /*379b0*/  IADD3 R13, PT, PT, R11.reuse, UR66, RZ ;  /* 0x000000420b0d7c10 */ /* 0x044fe2000fffe0ff */
[----:B------:R-:W-:Y:S01]  /*379c0*/  VIADD R10, R246, 0xcd ;  /* 0x000000cdf60a7836 */ /* 0x000fe20000000000 */
[----:B------:R-:W2:Y:S01]  /*379d0*/  LDCU UR16, c[0x0][0x398] ;  /* 0x00007300ff1077ac */ /* 0x000ea20008000800 */
[----:B------:R-:W-:Y:S01]  /*379e0*/  IMAD.WIDE R4, R11, 0x4, R2 ;  /* 0x000000040b047825 */ /* 0x000fe200078e0202 */
[----:B-1----:R-:W-:Y:S01]  /*379f0*/  ISETP.GE.AND P4, PT, R0, UR33, PT ;  /* 0x0000002100007c0c */ /* 0x002fe2000bf86270 */
[----:B------:R-:W1:Y:S02]  /*37a00*/  LDCU UR31, c[0x0][0x398] ;  /* 0x00007300ff1f77ac */ /* 0x000e640008000800 */
[----:B------:R-:W-:Y:S01]  /*37a10*/  IMAD.WIDE R8, R13, 0x4, R72 ;  /* 0x000000040d087825 */ /* 0x000fe200078e0248 */
[----:B----4-:R-:W-:Y:S01]  /*37a20*/  ISETP.GE.AND P6, PT, R10, UR50, PT ;  /* 0x000000320a007c0c */ /* 0x010fe2000bfc6270 */
[----:B------:R-:W4:Y:S02]  /*37a30*/  LDCU UR28, c[0x0][0x398] ;  /* 0x00007300ff1c77ac */ /* 0x000f240008000800 */
[----:B------:R-:W-:-:S02]  /*37a40*/  VIADD R0, R246, 0xd0 ;  /* 0x000000d0f6007836 */ /* 0x000fc40000000000 */
[----:B---3--:R-:W-:Y:S01]  /*37a50*/  IMAD.WIDE R6, R13, 0x4, R2 ;  /* 0x000000040d067825 */ /* 0x008fe200078e0202 */
[----:B------:R3:W-:Y:S01]  /*37a60*/  @P3 STG.E desc[UR8][R4.64], R141 ;  /* 0x0000008d04003986 */ /* 0x0007e2000c101908 */
[----:B------:R-:W1:Y:S03]  /*37a70*/  LDCU UR43, c[0x0][0x39c] ;  /* 0x00007380ff2b77ac */ /* 0x000e660008000800 */
[----:B------:R-:W-:Y:S01]  /*37a80*/  @P2 STG.E desc[UR8][R8.64], R102 ;  /* 0x0000006608002986 */ /* 0x000fe2000c101908 */
[----:B------:R-:W-:Y:S01]  /*37a90*/  ISETP.GE.AND P2, PT, R0, UR56, PT ;  /* 0x0000003800007c0c */ /* 0x000fe2000bf46270 */
[----:B------:R-:W4:Y:S02]  /*37aa0*/  LDCU UR56, c[0x0][0x3b8] ;  /* 0x00007700ff3877ac */ /* 0x000f240008000800 */
[----:B------:R1:W-:Y:S01]  /*37ab0*/  @P0 STG.E desc[UR8][R6.64], R122 ;  /* 0x0000007a06000986 */ /* 0x0003e2000c101908 */
[----:B------:R-:W-:Y:S01]  /*37ac0*/  ISETP.LT.AND P0, PT, R247, UR35, !P6 ;  /* 0x00000023f7007c0c */ /* 0x000fe2000f701270 */
[----:B------:R-:W-:Y:S01]  /*37ad0*/  VIADD R13, R13, UR6 ;  /* 0x000000060d0d7c36 */ /* 0x000fe20008000000 */
[----:B------:R-:W4:Y:S03]  /*37ae0*/  LDCU UR37, c[0x0][0x39c] ;  /* 0x00007380ff2577ac */ /* 0x000f260008000800 */
[----:B---3--:R-:W-:Y:S01]  /*37af0*/  IMAD.WIDE R4, R13, 0x4, R72 ;  /* 0x000000040d047825 */ /* 0x008fe200078e0248 */
[----:B------:R-:W3:Y:S01]  /*37b00*/  LDCU UR40, c[0x0][0x398] ;  /* 0x00007300ff2877ac */ /* 0x000ee20008000800 */
[----:B--2---:R-:W-:-:S02]  /*37b10*/  ISETP.LT.AND P6, PT, R252, UR16, !P6 ;  /* 0x00000010fc007c0c */ /* 0x004fc4000f7c1270 */
[----:B------:R-:W-:Y:S01]  /*37b20*/  VIADD R10, R246, 0xcf ;  /* 0x000000cff60a7836 */ /* 0x000fe20000000000 */
[----:B------:R-:W2:Y:S03]  /*37b30*/  LDCU UR75, c[0x0][0x398] ;  /* 0x00007300ff4b77ac */ /* 0x000ea60008000800 */
[----:B------:R3:W-:Y:S01]  /*37b40*/  @P0 STG.E desc[UR8][R4.64], R118 ;  /* 0x0000007604000986 */ /* 0x0007e2000c101908 */
[----:B-1----:R-:W-:Y:S01]  /*37b50*/  ISETP.LT.AND P0, PT, R247, UR31, !P4 ;  /* 0x0000001ff7007c0c */ /* 0x002fe2000e701270 */
[C---:B------:R-:W-:Y:S01]  /*37b60*/  IMAD.WIDE R6, R13.reuse, 0x4, R2 ;  /* 0x000000040d067825 */ /* 0x040fe200078e0202 */
[----:B----4-:R-:W-:Y:S01]  /*37b70*/  ISETP.LT.AND P4, PT, R252, UR28, !P4 ;  /* 0x0000001cfc007c0c */ /* 0x010fe2000e781270 */
[----:B------:R-:W1:Y:S01]  /*37b80*/  LDCU UR28, c[0x0][0x3b8] ;  /* 0x00007700ff1c77ac */ /* 0x000e620008000800 */
[----:B------:R-:W-:Y:S01]  /*37b90*/  IADD3 R11, PT, PT, R13, UR56, RZ ;  /* 0x000000380d0b7c10 */ /* 0x000fe2000fffe0ff */
[----:B------:R-:W-:Y:S01]  /*37ba0*/  VIADD R0, R246, 0xd2 ;  /* 0x000000d2f6007836 */ /* 0x000fe20000000000 */
[----:B------:R-:W-:Y:S01]  /*37bb0*/  ISETP.GE.AND P3, PT, R10, UR43, PT ;  /* 0x0000002b0a007c0c */ /* 0x000fe2000bf66270 */
[----:B------:R-:W4:Y:S02]  /*37bc0*/  LDCU UR73, c[0x0][0x398] ;  /* 0x00007300ff4977ac */ /* 0x000f240008000800 */
[C---:B------:R-:W-:Y:S01]  /*37bd0*/  IMAD.WIDE R8, R11.reuse, 0x4, R72 ;  /* 0x000000040b087825 */ /* 0x040fe200078e0248 */
[----:B------:R2:W-:Y:S01]  /*37be0*/  @P6 STG.E desc[UR8][R6.64], R142 ;  /* 0x0000008e06006986 */ /* 0x0005e2000c101908 */
[----:B------:R-:W4:Y:S02]  /*37bf0*/  LDCU UR18, c[0x0][0x398] ;  /* 0x00007300ff1277ac */ /* 0x000f240008000800 */
[----:B---3--:R-:W-:Y:S01]  /*37c00*/  IMAD.WIDE R4, R11, 0x4, R2 ;  /* 0x000000040b047825 */ /* 0x008fe200078e0202 */
[----:B------:R-:W-:Y:S01]  /*37c10*/  @P0 STG.E desc[UR8][R8.64], R103 ;  /* 0x0000006708000986 */ /* 0x000fe2000c101908 */
[----:B------:R-:W-:Y:S01]  /*37c20*/  ISETP.GE.AND P0, PT, R0, UR37, PT ;  /* 0x0000002500007c0c */ /* 0x000fe2000bf06270 */
[----:B------:R-:W3:Y:S02]  /*37c30*/  LDCU UR37, c[0x0][0x3b8] ;  /* 0x00007700ff2577ac */ /* 0x000ee40008000800 */
[----:B------:R3:W-:Y:S01]  /*37c40*/  @P4 STG.E desc[UR8][R4.64], R123 ;  /* 0x0000007b04004986 */ /* 0x0007e2000c101908 */
[----:B------:R-:W-:Y:S01]  /*37c50*/  ISETP.LT.AND P4, PT, R247, UR40, !P3 ;  /* 0x00000028f7007c0c */ /* 0x000fe2000df81270 */
[----:B------:R-:W3:Y:S01]  /*37c60*/  LDCU UR55, c[0x0][0x39c] ;  /* 0x00007380ff3777ac */ /* 0x000ee20008000800 */
[----:B-1----:R-:W-:Y:S01]  /*37c70*/  VIADD R11, R11, UR28 ;  /* 0x0000001c0b0b7c36 */ /* 0x002fe20008000000 */
[----:B------:R-:W1:Y:S03]  /*37c80*/  LDCU UR53, c[0x0][0x39c] ;  /* 0x00007380ff3577ac */ /* 0x000e660008000800 */
[----:B--2---:R-:W-:Y:S01]  /*37c90*/  IMAD.WIDE R6, R11, 0x4, R72 ;  /* 0x000000040b067825 */ /* 0x004fe200078e0248 */
[----:B------:R-:W-:Y:S01]  /*37ca0*/  ISETP.LT.AND P3, PT, R252, UR75, !P3 ;  /* 0x0000004bfc007c0c */ /* 0x000fe2000df61270 */
[----:B------:R-:W2:Y:S02]  /*37cb0*/  LDCU UR65, c[0x0][0x398] ;  /* 0x00007300ff4177ac */ /* 0x000ea40008000800 */
[----:B------:R-:W-:-:S03]  /*37cc0*/  VIADD R10, R246, 0xd1 ;  /* 0x000000d1f60a7836 */ /* 0x000fc60000000000 */
[----:B------:R1:W-:Y:S01]  /*37cd0*/  @P4 STG.E desc[UR8][R6.64], R119 ;  /* 0x0000007706004986 */ /* 0x0003e2000c101908 */
[----:B----4-:R-:W-:Y:S01]  /*37ce0*/  ISETP.LT.AND P4, PT, R247, UR73, !P2 ;  /* 0x00000049f7007c0c */ /* 0x010fe2000d781270 */
[C---:B---3--:R-:W-:Y:S01]  /*37cf0*/  IMAD.WIDE R4, R11.reuse, 0x4, R2 ;  /* 0x000000040b047825 */ /* 0x048fe200078e0202 */
[----:B------:R-:W-:Y:S01]  /*37d00*/  ISETP.LT.AND P2, PT, R252, UR18, !P2 ;  /* 0x00000012fc007c0c */ /* 0x000fe2000d741270 */
[----:B------:R-:W3:Y:S01]  /*37d10*/  LDCU UR18, c[0x0][0x3b8] ;  /* 0x00007700ff1277ac */ /* 0x000ee20008000800 */
[----:B------:R-:W-:Y:S02]  /*37d20*/  IADD3 R13, PT, PT, R11, UR37, RZ ;  /* 0x000000250b0d7c10 */ /* 0x000fe4000fffe0ff */
[----:B------:R-:W-:Y:S01]  /*37d30*/  ISETP.GE.AND P6, PT, R10, UR55, PT ;  /* 0x000000370a007c0c */ /* 0x000fe2000bfc6270 */
[----:B------:R-:W-:Y:S01]  /*37d40*/  VIADD R10, R246, 0xd3 ;  /* 0x000000d3f60a7836 */ /* 0x000fe20000000000 */
[----:B------:R4:W-:Y:S01]  /*37d50*/  @P3 STG.E desc[UR8][R4.64], R143 ;  /* 0x0000008f04003986 */ /* 0x0009e2000c101908 */
[C---:B------:R-:W-:Y:S01]  /*37d60*/  IMAD.WIDE R8, R13.reuse, 0x4, R72 ;  /* 0x000000040d087825 */ /* 0x040fe200078e0248 */
[----:B------:R-:W4:Y:S02]  /*37d70*/  LDCU UR72, c[0x0][0x398] ;  /* 0x00007300ff4877ac */ /* 0x000f240008000800 */
[----:B-1----:R-:W-:Y:S01]  /*37d80*/  ISETP.GE.AND P3, PT, R10, UR53, PT ;  /* 0x000000350a007c0c */ /* 0x002fe2000bf66270 */
[----:B------:R-:W-:Y:S01]  /*37d90*/  IMAD.WIDE R6, R13, 0x4, R2 ;  /* 0x000000040d067825 */ /* 0x000fe200078e0202 */
[----:B------:R-:W1:Y:S01]  /*37da0*/  LDCU UR47, c[0x0][0x398] ;  /* 0x00007300ff2f77ac */ /* 0x000e620008000800 */
[----:B------:R-:W-:Y:S01]  /*37db0*/  @P4 STG.E desc[UR8][R8.64], R136 ;  /* 0x0000008808004986 */ /* 0x000fe2000c101908 */
[----:B------:R-:W1:Y:S03]  /*37dc0*/  LDCU UR53, c[0x0][0x3b8] ;  /* 0x00007700ff3577ac */ /* 0x000e660008000800 */
[----:B------:R1:W-:Y:S01]  /*37dd0*/  @P2 STG.E desc[UR8][R6.64], R168 ;  /* 0x000000a806002986 */ /* 0x0003e2000c101908 */
[----:B------:R-:W1:Y:S01]  /*37de0*/  LDCU UR71, c[0x0][0x398] ;  /* 0x00007300ff4777ac */ /* 0x000e620008000800 */
[----:B--2---:R-:W-:Y:S01]  /*37df0*/  ISETP.LT.AND P2, PT, R247, UR65, !P6 ;  /* 0x00000041f7007c0c */ /* 0x004fe2000f741270 */
[----:B---3--:R-:W-:Y:S01]  /*37e00*/  VIADD R13, R13, UR18 ;  /* 0x000000120d0d7c36 */ /* 0x008fe20008000000 */
[----:B------:R-:W2:Y:S03]  /*37e10*/  LDCU UR27, c[0x0][0x398] ;  /* 0x00007300ff1b77ac */ /* 0x000ea60008000800 */
[C---:B----4-:R-:W-:Y:S01]  /*37e20*/  IMAD.WIDE R4, R13.reuse, 0x4, R72 ;  /* 0x000000040d047825 */ /* 0x050fe200078e0248 */
[----:B------:R-:W-:Y:S01]  /*37e30*/  ISETP.LT.AND P6, PT, R252, UR72, !P6 ;  /* 0x00000048fc007c0c */ /* 0x000fe2000f7c1270 */
[----:B------:R-:W3:Y:S02]  /*37e40*/  LDCU UR22, c[0x0][0x398] ;  /* 0x00007300ff1677ac */ /* 0x000ee40008000800 */
[----:B-1----:R-:W-:Y:S01]  /*37e50*/  IMAD.WIDE R6, R13, 0x4, R2 ;  /* 0x000000040d067825 */ /* 0x002fe200078e0202 */
[----:B------:R-:W1:Y:S03]  /*37e60*/  LDCU UR45, c[0x0][0x39c] ;  /* 0x00007380ff2d77ac */ /* 0x000e660008000800 */
[----:B------:R4:W-:Y:S01]  /*37e70*/  @P2 STG.E desc[UR8][R4.64], R156 ;  /* 0x0000009c04002986 */ /* 0x0009e2000c101908 */
[----:B------:R-:W-:Y:S01]  /*37e80*/  ISETP.LT.AND P2, PT, R247, UR47, !P0 ;  /* 0x0000002ff7007c0c */ /* 0x000fe2000c741270 */
[----:B------:R-:W1:Y:S01]  /*37e90*/  LDCU UR25, c[0x0][0x398] ;  /* 0x00007300ff1977ac */ /* 0x000e620008000800 */
[----:B------:R-:W-:-:S02]  /*37ea0*/  IADD3 R11, PT, PT, R13, UR53, RZ ;  /* 0x000000350d0b7c10 */ /* 0x000fc4000fffe0ff */
[----:B------:R-:W-:Y:S01]  /*37eb0*/  ISETP.LT.AND P0, PT, R252, UR71, !P0 ;  /* 0x00000047fc007c0c */ /* 0x000fe2000c701270 */
[----:B------:R-:W1:Y:S02]  /*37ec0*/  LDCU UR53, c[0x0][0x3b8] ;  /* 0x00007700ff3577ac */ /* 0x000e640008000800 */
[C---:B------:R-:W-:Y:S01]  /*37ed0*/  IMAD.WIDE R8, R11.reuse, 0x4, R72 ;  /* 0x000000040b087825 */ /* 0x040fe200078e0248 */
[----:B------:R1:W-:Y:S01]  /*37ee0*/  @P6 STG.E desc[UR8][R6.64], R180 ;  /* 0x000000b406006986 */ /* 0x0003e2000c101908 */
[----:B------:R-:W3:Y:S02]  /*37ef0*/  LDCU UR68, c[0x0][0x39c] ;  /* 0x00007380ff4477ac */ /* 0x000ee40008000800 */
[----:B----4-:R-:W-:Y:S02]  /*37f00*/  IMAD.WIDE R4, R11, 0x4, R2 ;  /* 0x000000040b047825 */ /* 0x010fe400078e0202 */
[----:B------:R-:W-:Y:S01]  /*37f10*/  @P2 STG.E desc[UR8][R8.64], R137 ;  /* 0x0000008908002986 */ /* 0x000fe2000c101908 */
[----:B------:R-:W4:Y:S03]  /*37f20*/  LDCU UR50, c[0x0][0x398] ;  /* 0x00007300ff3277ac */ /* 0x000f260008000800 */
[----:B------:R4:W-:Y:S01]  /*37f30*/  @P0 STG.E desc[UR8][R4.64], R169 ;  /* 0x000000a904000986 */ /* 0x0009e2000c101908 */
[----:B--2---:R-:W-:Y:S01]  /*37f40*/  ISETP.LT.AND P0, PT, R247, UR27, !P3 ;  /* 0x0000001bf7007c0c */ /* 0x004fe2000df01270 */
[----:B------:R-:W-:Y:S01]  /*37f50*/  VIADD R0, R246, 0xd4 ;  /* 0x000000d4f6007836 */ /* 0x000fe20000000000 */
[----:B------:R-:W2:Y:S01]  /*37f60*/  LDCU UR27, c[0x0][0x3b8] ;  /* 0x00007700ff1b77ac */ /* 0x000ea20008000800 */
[----:B-1----:R-:W-:Y:S01]  /*37f70*/  VIADD R11, R11, UR53 ;  /* 0x000000350b0b7c36 */ /* 0x002fe20008000000 */
[----:B---3--:R-:W-:Y:S01]  /*37f80*/  ISETP.LT.AND P3, PT, R252, UR22, !P3 ;  /* 0x00000016fc007c0c */ /* 0x008fe2000df61270 */
[----:B------:R-:W1:Y:S02]  /*37f90*/  LDCU UR60, c[0x0][0x398] ;  /* 0x00007300ff3c77ac */ /* 0x000e640008000800 */
[----:B------:R-:W-:Y:S01]  /*37fa0*/  IMAD.WIDE R6, R11, 0x4, R72 ;  /* 0x000000040b067825 */ /* 0x000fe200078e0248 */
[----:B------:R-:W-:Y:S01]  /*37fb0*/  ISETP.GE.AND P4, PT, R0, UR45, PT ;  /* 0x0000002d00007c0c */ /* 0x000fe2000bf86270 */
[----:B------:R-:W3:Y:S02]  /*37fc0*/  LDCU UR62, c[0x0][0x39c] ;  /* 0x00007380ff3e77ac */ /* 0x000ee40008000800 */
[----:B------:R-:W-:-:S02]  /*37fd0*/  VIADD R10, R246, 0xd5 ;  /* 0x000000d5f60a7836 */ /* 0x000fc40000000000 */
[----:B------:R1:W-:Y:S01]  /*37fe0*/  @P0 STG.E desc[UR8][R6.64], R157 ;  /* 0x0000009d06000986 */ /* 0x0003e2000c101908 */
[----:B------:R-:W-:Y:S01]  /*37ff0*/  ISETP.LT.AND P0, PT, R247, UR25, !P4 ;  /* 0x00000019f7007c0c */ /* 0x000fe2000e701270 */
[----:B------:R-:W3:Y:S01]  /*38000*/  LDCU UR25, c[0x0][0x3b8] ;  /* 0x00007700ff1977ac */ /* 0x000ee20008000800 */
[----:B----4-:R-:W-:Y:S01]  /*38010*/  IMAD.WIDE R4, R11, 0x4, R2 ;  /* 0x000000040b047825 */ /* 0x010fe200078e0202 */
[----:B------:R-:W-:Y:S01]  /*38020*/  ISETP.GE.AND P6, PT, R10, UR68, PT ;  /* 0x000000440a007c0c */ /* 0x000fe2000bfc6270 */
[----:B------:R-:W4:Y:S03]  /*38030*/  LDCU UR46, c[0x0][0x39c] ;  /* 0x00007380ff2e77ac */ /* 0x000f260008000800 */
[----:B------:R3:W-:Y:S01]  /*38040*/  @P3 STG.E desc[UR8][R4.64], R181 ;  /* 0x000000b504003986 */ /* 0x0007e2000c101908 */
[----:B------:R-:W4:Y:S01]  /*38050*/  LDCU UR33, c[0x0][0x398] ;  /* 0x00007300ff2177ac */ /* 0x000f220008000800 */
[----:B------:R-:W-:Y:S01]  /*38060*/  ISETP.LT.AND P3, PT, R247, UR50, !P6 ;  /* 0x00000032f7007c0c */ /* 0x000fe2000f761270 */
[----:B------:R-:W-:Y:S01]  /*38070*/  VIADD R0, R246, 0xd6 ;  /* 0x000000d6f6007836 */ /* 0x000fe20000000000 */
[----:B------:R-:W4:Y:S01]  /*38080*/  LDCU UR50, c[0x0][0x3b8] ;  /* 0x00007700ff3277ac */ /* 0x000f220008000800 */
[----:B--2---:R-:W-:Y:S01]  /*38090*/  IADD3 R11, PT, PT, R11, UR27, RZ ;  /* 0x0000001b0b0b7c10 */ /* 0x004fe2000fffe0ff */
[----:B------:R-:W2:Y:S01]  /*380a0*/  LDCU UR59, c[0x0][0x398] ;  /* 0x00007300ff3b77ac */ /* 0x000ea20008000800 */
[----:B-1----:R-:W-:Y:S01]  /*380b0*/  ISETP.LT.AND P4, PT, R252, UR60, !P4 ;  /* 0x0000003cfc007c0c */ /* 0x002fe2000e781270 */
[----:B------:R-:W1:Y:S01]  /*380c0*/  LDCU UR58, c[0x0][0x398] ;  /* 0x00007300ff3a77ac */ /* 0x000e620008000800 */
[----:B---3--:R-:W-:Y:S01]  /*380d0*/  ISETP.GE.AND P2, PT, R0, UR62, PT ;  /* 0x0000003e00007c0c */ /* 0x008fe2000bf46270 */
[----:B------:R-:W-:Y:S01]  /*380e0*/  IMAD.WIDE R6, R11, 0x4, R72 ;  /* 0x000000040b067825 */ /* 0x000fe200078e0248 */
[----:B------:R-:W3:Y:S03]  /*380f0*/  LDCU UR69, c[0x0][0x398] ;  /* 0x00007300ff4577ac */ /* 0x000ee60008000800 */
[----:B------:R-:W-:-:S02]  /*38100*/  VIADD R0, R246, 0xd7 ;  /* 0x000000d7f6007836 */ /* 0x000fc40000000000 */
[C---:B------:R-:W-:Y:S01]  /*38110*/  IMAD.WIDE R8, R11.reuse, 0x4, R2 ;  /* 0x000000040b087825 */ /* 0x040fe200078e0202 */
[----:B------:R-:W3:Y:S01]  /*38120*/  LDCU UR29, c[0x0][0x39c] ;  /* 0x00007380ff1d77ac */ /* 0x000ee20008000800 */
[----:B------:R1:W-:Y:S02]  /*38130*/  @P0 STG.E desc[UR8][R6.64], R138 ;  /* 0x0000008a06000986 */ /* 0x0003e4000c101908 */
[----:B------:R-:W-:Y:S01]  /*38140*/  VIADD R11, R11, UR25 ;  /* 0x000000190b0b7c36 */ /* 0x000fe20008000000 */
[----:B------:R-:W3:Y:S01]  /*38150*/  LDCU UR20, c[0x0][0x398] ;  /* 0x00007300ff1477ac */ /* 0x000ee20008000800 */
[----:B----4-:R-:W-:Y:S02]  /*38160*/  ISETP.GE.AND P0, PT, R0, UR46, PT ;  /* 0x0000002e00007c0c */ /* 0x010fe4000bf06270 */
[C---:B------:R-:W-:Y:S01]  /*38170*/  IMAD.WIDE R4, R11.reuse, 0x4, R72 ;  /* 0x000000040b047825 */ /* 0x040fe200078e0248 */
[----:B------:R-:W4:Y:S01]  /*38180*/  LDCU UR46, c[0x0][0x3b8] ;  /* 0x00007700ff2e77ac */ /* 0x000f220008000800 */
[C---:B------:R-:W-:Y:S01]  /*38190*/  ISETP.LT.AND P6, PT, R252.reuse, UR33, !P6 ;  /* 0x00000021fc007c0c */ /* 0x040fe2000f7c1270 */
[----:B------:R3:W-:Y:S01]  /*381a0*/  @P4 STG.E desc[UR8][R8.64], R170 ;  /* 0x000000aa08004986 */ /* 0x0007e2000c101908 */
[----:B------:R-:W4:Y:S01]  /*381b0*/  LDCU UR43, c[0x0][0x398] ;  /* 0x00007300ff2b77ac */ /* 0x000f220008000800 */
[----:B------:R-:W-:Y:S01]  /*381c0*/  VIADD R13, R11, UR50 ;  /* 0x000000320b0d7c36 */ /* 0x000fe20008000000 */
[----:B--2---:R-:W-:Y:S01]  /*381d0*/  ISETP.LT.AND P4, PT, R247, UR59, !P2 ;  /* 0x0000003bf7007c0c */ /* 0x004fe2000d781270 */
[----:B------:R-:W2:Y:S01]  /*381e0*/  LDCU UR66, c[0x0][0x398] ;  /* 0x00007300ff4277ac */ /* 0x000ea20008000800 */
[----:B------:R4:W-:Y:S01]  /*381f0*/  @P3 STG.E desc[UR8][R4.64], R158 ;  /* 0x0000009e04003986 */ /* 0x0009e2000c101908 */
[----:B-1----:R-:W-:Y:S01]  /*38200*/  ISETP.LT.AND P3, PT, R252, UR58, !P2 ;  /* 0x0000003afc007c0c */ /* 0x002fe2000d761270 */
[----:B------:R-:W1:Y:S01]  /*38210*/  LDCU UR63, c[0x0][0x39c] ;  /* 0x00007380ff3f77ac */ /* 0x000e620008000800 */
[----:B------:R-:W1:Y:S01]  /*38220*/  LDCU UR50, c[0x0][0x3b8] ;  /* 0x00007700ff3277ac */ /* 0x000e620008000800 */
[----:B------:R-:W-:Y:S01]  /*38230*/  IMAD.WIDE R6, R11, 0x4, R2 ;  /* 0x000000040b067825 */ /* 0x000fe200078e0202 */
[----:B------:R-:W-:Y:S01]  /*38240*/  IADD3 R0, PT, PT, R246, 0xd8, RZ ;  /* 0x000000d8f6007810 */ /* 0x000fe20007ffe0ff */
[----:B------:R-:W1:Y:S02]  /*38250*/  LDCU UR26, c[0x0][0x39c] ;  /* 0x00007380ff1a77ac */ /* 0x000e640008000800 */
[C---:B---3--:R-:W-:Y:S01]  /*38260*/  IMAD.WIDE R8, R13.reuse, 0x4, R72 ;  /* 0x000000040d087825 */ /* 0x048fe200078e0248 */
[----:B------:R3:W-:Y:S01]  /*38270*/  @P6 STG.E desc[UR8][R6.64], R182 ;  /* 0x000000b606006986 */ /* 0x0007e2000c101908 */
[----:B------:R-:W3:Y:S02]  /*38280*/  LDCU UR35, c[0x0][0x398] ;  /* 0x00007300ff2377ac */ /* 0x000ee40008000800 */
[----:B----4-:R-:W-:Y:S01]  /*38290*/  IMAD.WIDE R4, R13, 0x4, R2 ;  /* 0x000000040d047825 */ /* 0x010fe200078e0202 */
[----:B------:R-:W-:Y:S01]  /*382a0*/  ISETP.LT.AND P6, PT, R247, UR69, !P0 ;  /* 0x00000045f7007c0c */ /* 0x000fe2000c7c1270 */
[----:B------:R-:W4:Y:S01]  /*382b0*/  LDCU UR6, c[0x0][0x398] ;  /* 0x00007300ff0677ac */ /* 0x000f220008000800 */
[----:B------:R-:W-:Y:S01]  /*382c0*/  ISETP.GE.AND P2, PT, R0, UR29, PT ;  /* 0x0000001d00007c0c */ /* 0x000fe2000bf46270 */
[----:B------:R3:W-:Y:S01]  /*382d0*/  @P4 STG.E desc[UR8][R8.64], R139 ;  /* 0x0000008b08004986 */ /* 0x0007e2000c101908 */
[----:B------:R-:W-:Y:S01]  /*382e0*/  ISETP.LT.AND P0, PT, R252, UR20, !P0 ;  /* 0x00000014fc007c0c */ /* 0x000fe2000c701270 */
[----:B------:R-:W4:Y:S01]  /*382f0*/  LDCU UR41, c[0x0][0x39c] ;  /* 0x00007380ff2977ac */ /* 0x000f220008000800 */
[----:B------:R-:W-:Y:S01]  /*38300*/  VIADD R0, R246, 0xd9 ;  /* 0x000000d9f6007836 */ /* 0x000fe20000000000 */
[----:B------:R4:W-:Y:S01]  /*38310*/  @P3 STG.E desc[UR8][R4.64], R171 ;  /* 0x000000ab04003986 */ /* 0x0009e2000c101908 */
[----:B------:R-:W-:Y:S01]  /*38320*/  VIADD R13, R13, UR46 ;  /* 0x0000002e0d0d7c36 */ /* 0x000fe20008000000 */
[----:B------:R-:W4:Y:S01]  /*38330*/  LDCU UR59, c[0x0][0x3b8] ;  /* 0x00007700ff3b77ac */ /* 0x000f220008000800 */
[----:B------:R-:W-:Y:S01]  /*38340*/  ISETP.LT.AND P3, PT, R247, UR43, !P2 ;  /* 0x0000002bf7007c0c */ /* 0x000fe2000d761270 */
[----:B------:R-:W4:Y:S01]  /*38350*/  LDCU UR16, c[0x0][0x398] ;  /* 0x00007300ff1077ac */ /* 0x000f220008000800 */
[----:B--2---:R-:W-:Y:S01]  /*38360*/  ISETP.LT.AND P2, PT, R252, UR66, !P2 ;  /* 0x00000042fc007c0c */ /* 0x004fe2000d741270 */
[----:B------:R-:W2:Y:S01]  /*38370*/  LDCU UR31, c[0x0][0x398] ;  /* 0x00007300ff1f77ac */ /* 0x000ea20008000800 */
[----:B-1----:R-:W-:Y:S01]  /*38380*/  ISETP.GE.AND P4, PT, R0, UR63, PT ;  /* 0x0000003f00007c0c */ /* 0x002fe2000bf86270 */
[C---:B---3--:R-:W-:Y:S01]  /*38390*/  IMAD.WIDE R6, R13.reuse, 0x4, R72 ;  /* 0x000000040d067825 */ /* 0x048fe200078e0248 */
[----:B------:R-:W-:Y:S01]  /*383a0*/  IADD3 R15, PT, PT, R13, UR50, RZ ;  /* 0x000000320d0f7c10 */ /* 0x000fe2000fffe0ff */
[----:B------:R-:W1:Y:S02]  /*383b0*/  LDCU UR46, c[0x0][0x3b8] ;  /* 0x00007700ff2e77ac */ /* 0x000e640008000800 */
[----:B------:R-:W-:-:S02]  /*383c0*/  VIADD R0, R246, 0xda ;  /* 0x000000daf6007836 */ /* 0x000fc40000000000 */
[----:B------:R-:W-:Y:S01]  /*383d0*/  IMAD.WIDE R8, R13, 0x4, R2 ;  /* 0x000000040d087825 */ /* 0x000fe200078e0202 */
[----:B------:R3:W-:Y:S01]  /*383e0*/  @P6 STG.E desc[UR8][R6.64], R159 ;  /* 0x0000009f06006986 */ /* 0x0007e2000c101908 */
[----:B------:R-:W1:Y:S01]  /*383f0*/  LDCU UR52, c[0x0][0x39c] ;  /* 0x00007380ff3477ac */ /* 0x000e620008000800 */
[----:B------:R-:W-:Y:S01]  /*38400*/  ISETP.GE.AND P6, PT, R0, UR26, PT ;  /* 0x0000001a00007c0c */ /* 0x000fe2000bfc6270 */
[C---:B----4-:R-:W-:Y:S01]  /*38410*/  IMAD.WIDE R4, R15.reuse, 0x4, R72 ;  /* 0x000000040f047825 */ /* 0x050fe200078e0248 */
[----:B------:R-:W-:Y:S01]  /*38420*/  @P0 STG.E desc[UR8][R8.64], R183 ;  /* 0x000000b708000986 */ /* 0x000fe2000c101908 */
[----:B------:R-:W4:Y:S02]  /*38430*/  LDCU UR55, c[0x0][0x398] ;  /* 0x00007300ff3777ac */ /* 0x000f240008000800 */
[----:B------:R-:W-:Y:S01]  /*38440*/  IMAD.WIDE R10, R15, 0x4, R2 ;  /* 0x000000040f0a7825 */ /* 0x000fe200078e0202 */
[----:B------:R-:W-:Y:S01]  /*38450*/  ISETP.LT.AND P0, PT, R247, UR35, !P4 ;  /* 0x00000023f7007c0c */ /* 0x000fe2000e701270 */
[----:B------:R-:W1:Y:S02]  /*38460*/  LDCU UR56, c[0x0][0x398] ;  /* 0x00007300ff3877ac */ /* 0x000e640008000800 */
[----:B------:R-:W-:Y:S01]  /*38470*/  VIADD R0, R246, 0xdb ;  /* 0x000000dbf6007836 */ /* 0x000fe20000000000 */
[----:B------:R-:W4:Y:S01]  /*38480*/  LDCU UR43, c[0x0][0x3b8] ;  /* 0x00007700ff2b77ac */ /* 0x000f220008000800 */
[----:B------:R1:W-:Y:S01]  /*38490*/  @P3 STG.E desc[UR8][R4.64], R132 ;  /* 0x0000008404003986 */ /* 0x0003e2000c101908 */
[----:B------:R-:W-:Y:S01]  /*384a0*/  ISETP.LT.AND P4, PT, R252, UR6, !P4 ;  /* 0x00000006fc007c0c */ /* 0x000fe2000e781270 */
[----:B------:R-:W4:Y:S02]  /*384b0*/  LDCU UR40, c[0x0][0x398] ;  /* 0x00007300ff2877ac */ /* 0x000f240008000800 */
[----:B------:R-:W-:Y:S01]  /*384c0*/  @P2 STG.E desc[UR8][R10.64], R160 ;  /* 0x000000a00a002986 */ /* 0x000fe2000c101908 */
[----:B------:R-:W-:Y:S01]  /*384d0*/  VIADD R15, R15, UR59 ;  /* 0x0000003b0f0f7c36 */ /* 0x000fe20008000000 */
[----:B------:R-:W-:Y:S01]  /*384e0*/  ISETP.GE.AND P2, PT, R0, UR41, PT ;  /* 0x0000002900007c0c */ /* 0x000fe2000bf46270 */
[----:B------:R-:W4:Y:S01]  /*384f0*/  LDCU UR41, c[0x0][0x3b8] ;  /* 0x00007700ff2977ac */ /* 0x000f220008000800 */
[----:B------:R-:W-:-:S02]  /*38500*/  ISETP.LT.AND P3, PT, R247, UR16, !P6 ;  /* 0x00000010f7007c0c */ /* 0x000fc4000f761270 */
[----:B--2---:R-:W-:Y:S01]  /*38510*/  ISETP.LT.AND P6, PT, R252, UR31, !P6 ;  /* 0x0000001ffc007c0c */ /* 0x004fe2000f7c1270 */
[----:B------:R-:W2:Y:S01]  /*38520*/  LDCU UR74, c[0x0][0x39c] ;  /* 0x00007380ff4a77ac */ /* 0x000ea20008000800 */
[C---:B---3--:R-:W-:Y:S01]  /*38530*/  IMAD.WIDE R6, R15.reuse, 0x4, R72 ;  /* 0x000000040f067825 */ /* 0x048fe200078e0248 */
[----:B------:R-:W-:Y:S01]  /*38540*/  IADD3 R0, PT, PT, R246, 0xdc, RZ ;  /* 0x000000dcf6007810 */ /* 0x000fe20007ffe0ff */
[----:B------:R-:W3:Y:S02]  /*38550*/  LDCU UR28, c[0x0][0x398] ;  /* 0x00007300ff1c77ac */ /* 0x000ee40008000800 */
[C---:B-1----:R-:W-:Y:S02]  /*38560*/  VIADD R13, R15.reuse, UR46 ;  /* 0x0000002e0f0d7c36 */ /* 0x042fe40008000000 */
[----:B------:R-:W-:Y:S01]  /*38570*/  IMAD.WIDE R4, R15, 0x4, R2 ;  /* 0x000000040f047825 */ /* 0x000fe200078e0202 */
[----:B------:R-:W1:Y:S01]  /*38580*/  LDCU UR4, c[0x0][0x39c] ;  /* 0x00007380ff0477ac */ /* 0x000e620008000800 */
[----:B------:R2:W-:Y:S02]  /*38590*/  @P0 STG.E desc[UR8][R6.64], R80 ;  /* 0x0000005006000986 */ /* 0x0005e4000c101908 */
[----:B------:R-:W-:Y:S01]  /*385a0*/  IMAD.WIDE R8, R13, 0x4, R72 ;  /* 0x000000040d087825 */ /* 0x000fe200078e0248 */
[----:B------:R-:W1:Y:S01]  /*385b0*/  LDCU UR75, c[0x0][0x398] ;  /* 0x00007300ff4b77ac */ /* 0x000e620008000800 */
[----:B------:R1:W-:Y:S01]  /*385c0*/  @P4 STG.E desc[UR8][R4.64], R176 ;  /* 0x000000b004004986 */ /* 0x0003e2000c101908 */
[----:B------:R-:W-:Y:S01]  /*385d0*/  ISETP.GE.AND P0, PT, R0, UR52, PT ;  /* 0x0000003400007c0c */ /* 0x000fe2000bf06270 */
[----:B------:R-:W1:Y:S01]  /*385e0*/  LDCU UR73, c[0x0][0x398] ;  /* 0x00007300ff4977ac */ /* 0x000e620008000800 */
[----:B----4-:R-:W-:Y:S01]  /*385f0*/  ISETP.LT.AND P4, PT, R247, UR55, !P2 ;  /* 0x00000037f7007c0c */ /* 0x010fe2000d781270 */
[----:B------:R-:W4:Y:S01]  /*38600*/  LDCU UR37, c[0x0][0x398] ;  /* 0x00007300ff2577ac */ /* 0x000f220008000800 */
[C---:B--2---:R-:W-:Y:S01]  /*38610*/  IMAD.WIDE R6, R13.reuse, 0x4, R2 ;  /* 0x000000040d067825 */ /* 0x044fe200078e0202 */
[----:B------:R2:W-:Y:S01]  /*38620*/  @P3 STG.E desc[UR8][R8.64], R133 ;  /* 0x0000008508003986 */ /* 0x0005e2000c101908 */
[----:B------:R-:W4:Y:S02]  /*38630*/  LDCU UR31, c[0x0][0x3b8] ;  /* 0x00007700ff1f77ac */ /* 0x000f240008000800 */
[----:B------:R-:W-:Y:S01]  /*38640*/  VIADD R13, R13, UR43 ;  /* 0x0000002b0d0d7c36 */ /* 0x000fe20008000000 */
[----:B------:R-:W-:Y:S01]  /*38650*/  ISETP.LT.AND P2, PT, R252, UR56, !P2 ;  /* 0x00000038fc007c0c */ /* 0x000fe2000d741270 */
[----:B------:R-:W-:Y:S01]  /*38660*/  VIADD R0, R246, 0xdd ;  /* 0x000000ddf6007836 */ /* 0x000fe20000000000 */
[----:B------:R3:W-:Y:S01]  /*38670*/  @P6 STG.E desc[UR8][R6.64], R161 ;  /* 0x000000a106006986 */ /* 0x0007e2000c101908 */
[----:B------:R-:W4:Y:S01]  /*38680*/  LDCU UR45, c[0x0][0x398] ;  /* 0x00007300ff2d77ac */ /* 0x000f220008000800 */
[----:B------:R-:W-:Y:S01]  /*38690*/  ISETP.LT.AND P6, PT, R247, UR40, !P0 ;  /* 0x00000028f7007c0c */ /* 0x000fe2000c7c1270 */
[----:B------:R-:W4:Y:S01]  /*386a0*/  LDCU UR43, c[0x0][0x3b8] ;  /* 0x00007700ff2b77ac */ /* 0x000f220008000800 */
[C---:B------:R-:W-:Y:S01]  /*386b0*/  IADD3 R15, PT, PT, R13.reuse, UR41, RZ ;  /* 0x000000290d0f7c10 */ /* 0x040fe2000fffe0ff */
[----:B-1----:R-:W-:Y:S01]  /*386c0*/  IMAD.WIDE R4, R13, 0x4, R72 ;  /* 0x000000040d047825 */ /* 0x002fe200078e0248 */
[----:B------:R-:W-:Y:S01]  /*386d0*/  ISETP.GE.AND P3, PT, R0, UR74, PT ;  /* 0x0000004a00007c0c */ /* 0x000fe2000bf66270 */
[----:B------:R-:W1:Y:S02]  /*386e0*/  LDCU UR70, c[0x0][0x39c] ;  /* 0x00007380ff4677ac */ /* 0x000e640008000800 */
[----:B------:R-:W-:-:S02]  /*386f0*/  VIADD R0, R246, 0xde ;  /* 0x000000def6007836 */ /* 0x000fc40000000000 */
[----:B--2---:R-:W-:Y:S01]  /*38700*/  IMAD.WIDE R8, R13, 0x4, R2 ;  /* 0x000000040d087825 */ /* 0x004fe200078e0202 */
[----:B---3--:R-:W-:Y:S01]  /*38710*/  ISETP.LT.AND P0, PT, R252, UR28, !P0 ;  /* 0x0000001cfc007c0c */ /* 0x008fe2000c701270 */
[----:B------:R2:W-:Y:S01]  /*38720*/  @P4 STG.E desc[UR8][R4.64], R81 ;  /* 0x0000005104004986 */ /* 0x0005e2000c101908 */
[----:B------:R-:W3:Y:S01]  /*38730*/  LDCU UR24, c[0x0][0x39c] ;  /* 0x00007380ff1877ac */ /* 0x000ee20008000800 */
[----:B------:R-:W-:Y:S01]  /*38740*/  IMAD.WIDE R6, R15, 0x4, R72 ;  /* 0x000000040f067825 */ /* 0x000fe200078e0248 */
[----:B------:R-:W-:Y:S01]  /*38750*/  ISETP.GE.AND P4, PT, R0, UR4, PT ;  /* 0x0000000400007c0c */ /* 0x000fe2000bf86270 */
[----:B------:R-:W-:Y:S01]  /*38760*/  @P2 STG.E desc[UR8][R8.64], R177 ;  /* 0x000000b108002986 */ /* 0x000fe2000c101908 */
[----:B------:R-:W1:Y:S01]  /*38770*/  LDCU UR65, c[0x0][0x398] ;  /* 0x00007300ff4177ac */ /* 0x000e620008000800 */
[----:B------:R-:W-:Y:S01]  /*38780*/  ISETP.LT.AND P2, PT, R247, UR75, !P3 ;  /* 0x0000004bf7007c0c */ /* 0x000fe2000df41270 */
[C---:B------:R-:W-:Y:S01]  /*38790*/  IMAD.WIDE R10, R15.reuse, 0x4, R2 ;  /* 0x000000040f0a7825 */ /* 0x040fe200078e0202 */
[----:B------:R1:W-:Y:S01]  /*387a0*/  @P6 STG.E desc[UR8][R6.64], R134 ;  /* 0x0000008606006986 */ /* 0x0003e2000c101908 */
[----:B------:R-:W3:Y:S01]  /*387b0*/  LDCU UR18, c[0x0][0x398] ;  /* 0x00007300ff1277ac */ /* 0x000ee20008000800 */
[----:B------:R-:W-:Y:S01]  /*387c0*/  ISETP.LT.AND P3, PT, R252, UR73, !P3 ;  /* 0x00000049fc007c0c */ /* 0x000fe2000df61270 */
[----:B----4-:R-:W-:Y:S01]  /*387d0*/  VIADD R15, R15, UR31 ;  /* 0x0000001f0f0f7c36 */ /* 0x010fe20008000000 */
[----:B------:R-:W4:Y:S01]  /*387e0*/  LDCU UR40, c[0x0][0x3b8] ;  /* 0x00007700ff2877ac */ /* 0x000f220008000800 */
[----:B------:R-:W-:Y:S01]  /*387f0*/  ISETP.LT.AND P6, PT, R247, UR37, !P4 ;  /* 0x00000025f7007c0c */ /* 0x000fe2000e7c1270 */
[----:B------:R-:W3:Y:S01]  /*38800*/  LDCU UR72, c[0x0][0x398] ;  /* 0x00007300ff4877ac */ /* 0x000ee20008000800 */
[----:B------:R-:W-:Y:S01]  /*38810*/  VIADD R0, R246, 0xdf ;  /* 0x000000dff6007836 */ /* 0x000fe20000000000 */
[----:B------:R-:W-:Y:S01]  /*38820*/  ISETP.LT.AND P4, PT, R252, UR45, !P4 ;  /* 0x0000002dfc007c0c */ /* 0x000fe2000e781270 */
[C---:B------:R-:W-:Y:S01]  /*38830*/  VIADD R13, R15.reuse, UR43 ;  /* 0x0000002b0f0d7c36 */ /* 0x040fe20008000000 */
[----:B------:R-:W4:Y:S01]  /*38840*/  LDCU UR41, c[0x0][0x3b8] ;  /* 0x00007700ff2977ac */ /* 0x000f220008000800 */
[C---:B--2---:R-:W-:Y:S01]  /*38850*/  IMAD.WIDE R4, R15.reuse, 0x4, R72 ;  /* 0x000000040f047825 */ /* 0x044fe200078e0248 */
[----:B------:R-:W2:Y:S03]  /*38860*/  LDCU UR67, c[0x0][0x39c] ;  /* 0x00007380ff4377ac */ /* 0x000ea60008000800 */
[----:B-1----:R-:W-:Y:S01]  /*38870*/  IMAD.WIDE R6, R15, 0x4, R2 ;  /* 0x000000040f067825 */ /* 0x002fe200078e0202 */
[----:B------:R-:W-:Y:S01]  /*38880*/  @P0 STG.E desc[UR8][R10.64], R162 ;  /* 0x000000a20a000986 */ /* 0x000fe2000c101908 */
[----:B------:R-:W-:Y:S01]  /*38890*/  ISETP.GE.AND P0, PT, R0, UR70, PT ;  /* 0x0000004600007c0c */ /* 0x000fe2000bf06270 */
[----:B------:R-:W1:Y:S01]  /*388a0*/  LDCU UR47, c[0x0][0x398] ;  /* 0x00007300ff2f77ac */ /* 0x000e620008000800 */
[----:B------:R-:W-:Y:S01]  /*388b0*/  IMAD.WIDE R8, R13, 0x4, R72 ;  /* 0x000000040d087825 */ /* 0x000fe200078e0248 */
[----:B------:R-:W-:Y:S01]  /*388c0*/  IADD3 R0, PT, PT, R246, 0xe0, RZ ;  /* 0x000000e0f6007810 */ /* 0x000fe20007ffe0ff */
[----:B------:R2:W-:Y:S01]  /*388d0*/  @P2 STG.E desc[UR8][R4.64], R82 ;  /* 0x0000005204002986 */ /* 0x0005e2000c101908 */
[----:B------:R-:W1:Y:S03]  /*388e0*/  LDCU UR77, c[0x0][0x39c] ;  /* 0x00007380ff4d77ac */ /* 0x000e660008000800 */
[----:B------:R1:W-:Y:S01]  /*388f0*/  @P3 STG.E desc[UR8][R6.64], R178 ;  /* 0x000000b206003986 */ /* 0x0003e2000c101908 */
[----:B------:R-:W1:Y:S01]  /*38900*/  LDCU UR68, c[0x0][0x398] ;  /* 0x00007300ff4477ac */ /* 0x000e620008000800 */
[----:B---3--:R-:W-:-:S02]  /*38910*/  ISETP.GE.AND P2, PT, R0, UR24, PT ;  /* 0x0000001800007c0c */ /* 0x008fc4000bf46270 */
[----:B------:R3:W-:Y:S01]  /*38920*/  @P6 STG.E desc[UR8][R8.64], R135 ;  /* 0x0000008708006986 */ /* 0x0007e2000c101908 */
[----:B------:R-:W3:Y:S01]  /*38930*/  LDCU UR62, c[0x0][0x398] ;  /* 0x00007300ff3e77ac */ /* 0x000ee20008000800 */
[----:B------:R-:W-:Y:S01]  /*38940*/  ISETP.LT.AND P6, PT, R247, UR65, !P0 ;  /* 0x00000041f7007c0c */ /* 0x000fe2000c7c1270 */
[C---:B--2---:R-:W-:Y:S01]  /*38950*/  IMAD.WIDE R4, R13.reuse, 0x4, R2 ;  /* 0x000000040d047825 */ /* 0x044fe200078e0202 */
[----:B------:R-:W2:Y:S01]  /*38960*/  LDCU UR71, c[0x0][0x398] ;  /* 0x00007300ff4777ac */ /* 0x000ea20008000800 */
[----:B------:R-:W-:Y:S01]  /*38970*/  ISETP.LT.AND P0, PT, R252, UR18, !P0 ;  /* 0x00000012fc007c0c */ /* 0x000fe2000c701270 */
[----:B------:R-:W2:Y:S01]  /*38980*/  LDCU UR43, c[0x0][0x3b8] ;  /* 0x00007700ff2b77ac */ /* 0x000ea20008000800 */
[----:B----4-:R-:W-:Y:S01]  /*38990*/  VIADD R13, R13, UR40 ;  /* 0x000000280d0d7c36 */ /* 0x010fe20008000000 */
[----:B------:R4:W-:Y:S01]  /*389a0*/  @P4 STG.E desc[UR8][R4.64], R163 ;  /* 0x000000a304004986 */ /* 0x0009e2000c101908 */
[----:B------:R-:W-:Y:S01]  /*389b0*/  VIADD R0, R246, 0xe1 ;  /* 0x000000e1f6007836 */ /* 0x000fe20000000000 */
[----:B------:R-:W2:Y:S01]  /*389c0*/  LDCU UR45, c[0x0][0x3b8] ;  /* 0x00007700ff2d77ac */ /* 0x000ea20008000800 */
[----:B------:R-:W-:Y:S01]  /*389d0*/  ISETP.LT.AND P4, PT, R247, UR72, !P2 ;  /* 0x00000048f7007c0c */ /* 0x000fe2000d781270 */
[C---:B-1----:R-:W-:Y:S01]  /*389e0*/  IMAD.WIDE R6, R13.reuse, 0x4, R72 ;  /* 0x000000040d067825 */ /* 0x042fe200078e0248 */
[C---:B------:R-:W-:Y:S01]  /*389f0*/  IADD3 R15, PT, PT, R13.reuse, UR41, RZ ;  /* 0x000000290d0f7c10 */ /* 0x040fe2000fffe0ff */
[----:B------:R-:W1:Y:S01]  /*38a00*/  LDCU UR53, c[0x0][0x398] ;  /* 0x00007300ff3577ac */ /* 0x000e620008000800 */
[----:B------:R-:W-:Y:S01]  /*38a10*/  ISETP.GE.AND P3, PT, R0, UR67, PT ;  /* 0x0000004300007c0c */ /* 0x000fe2000bf66270 */
[----:B------:R-:W-:Y:S01]  /*38a20*/  VIADD R0, R246, 0xe2 ;  /* 0x000000e2f6007836 */ /* 0x000fe20000000000 */
[----:B------:R-:W1:Y:S01]  /*38a30*/  LDCU UR76, c[0x0][0x39c] ;  /* 0x00007380ff4c77ac */ /* 0x000e620008000800 */
[----:B---3--:R-:W-:Y:S01]  /*38a40*/  IMAD.WIDE R8, R13, 0x4, R2 ;  /* 0x000000040d087825 */ /* 0x008fe200078e0202 */
[----:B------:R-:W-:Y:S01]  /*38a50*/  ISETP.LT.AND P2, PT, R252, UR47, !P2 ;  /* 0x0000002ffc007c0c */ /* 0x000fe2000d741270 */
[----:B------:R3:W-:Y:S01]  /*38a60*/  @P6 STG.E desc[UR8][R6.64], R83 ;  /* 0x0000005306006986 */ /* 0x0007e2000c101908 */
[----:B------:R-:W1:Y:S01]  /*38a70*/  LDCU UR64, c[0x0][0x39c] ;  /* 0x00007380ff4077ac */ /* 0x000e620008000800 */
[----:B----4-:R-:W-:Y:S01]  /*38a80*/  IMAD.WIDE R4, R15, 0x4, R72 ;  /* 0x000000040f047825 */ /* 0x010fe200078e0248 */
[----:B------:R-:W-:Y:S01]  /*38a90*/  ISETP.GE.AND P6, PT, R0, UR77, PT ;  /* 0x0000004d00007c0c */ /* 0x000fe2000bfc6270 */
[----:B------:R-:W-:Y:S01]  /*38aa0*/  @P0 STG.E desc[UR8][R8.64], R179 ;  /* 0x000000b308000986 */ /* 0x000fe2000c101908 */
[----:B------:R-:W4:Y:S01]  /*38ab0*/  LDCU UR22, c[0x0][0x398] ;  /* 0x00007300ff1677ac */ /* 0x000f220008000800 */
[----:B------:R-:W-:Y:S01]  /*38ac0*/  ISETP.LT.AND P0, PT, R247, UR68, !P3 ;  /* 0x00000044f7007c0c */ /* 0x000fe2000df01270 */
[C---:B------:R-:W-:Y:S01]  /*38ad0*/  IMAD.WIDE R10, R15.reuse, 0x4, R2 ;  /* 0x000000040f0a7825 */ /* 0x040fe200078e0202 */
[----:B------:R1:W-:Y:S01]  /*38ae0*/  @P4 STG.E desc[UR8][R4.64], R172 ;  /* 0x000000ac04004986 */ /* 0x0003e2000c101908 */
[----:B------:R-:W-:Y:S01]  /*38af0*/  ISETP.LT.AND P3, PT, R252, UR62, !P3 ;  /* 0x0000003efc007c0c */ /* 0x000fe2000df61270 */
[----:B------:R-:W4:Y:S01]  /*38b00*/  LDCU UR60, c[0x0][0x398] ;  /* 0x00007300ff3c77ac */ /* 0x000f220008000800 */
[----:B--2---:R-:W-:Y:S01]  /*38b10*/  VIADD R15, R15, UR43 ;  /* 0x0000002b0f0f7c36 */ /* 0x004fe20008000000 */
[----:B------:R-:W-:Y:S01]  /*38b20*/  ISETP.LT.AND P4, PT, R247, UR71, !P6 ;  /* 0x00000047f7007c0c */ /* 0x000fe2000f781270 */
[----:B------:R-:W2:Y:S01]  /*38b30*/  LDCU UR46, c[0x0][0x3b8] ;  /* 0x00007700ff2e77ac */ /* 0x000ea20008000800 */
[----:B------:R-:W-:Y:S01]  /*38b40*/  VIADD R0, R246, 0xe3 ;  /* 0x000000e3f6007836 */ /* 0x000fe20000000000 */
[----:B------:R-:W2:Y:S01]  /*38b50*/  LDCU UR36, c[0x0][0x39c] ;  /* 0x00007380ff2477ac */ /* 0x000ea20008000800 */
[C---:B------:R-:W-:Y:S01]  /*38b60*/  VIADD R13, R15.reuse, UR45 ;  /* 0x0000002d0f0d7c36 */ /* 0x040fe20008000000 */
[----:B------:R-:W2:Y:S01]  /*38b70*/  LDCU UR27, c[0x0][0x398] ;  /* 0x00007300ff1b77ac */ /* 0x000ea20008000800 */
[C---:B---3--:R-:W-:Y:S01]  /*38b80*/  IMAD.WIDE R6, R15.reuse, 0x4, R72 ;  /* 0x000000040f067825 */ /* 0x048fe200078e0248 */
[----:B-1----:R-:W-:Y:S01]  /*38b90*/  ISETP.LT.AND P6, PT, R252, UR53, !P6 ;  /* 0x00000035fc007c0c */ /* 0x002fe2000f7c1270 */
[----:B------:R-:W1:Y:S02]  /*38ba0*/  LDCU UR45, c[0x0][0x3b8] ;  /* 0x00007700ff2d77ac */ /* 0x000e640008000800 */
[----:B------:R-:W-:Y:S01]  /*38bb0*/  IMAD.WIDE R4, R15, 0x4, R2 ;  /* 0x000000040f047825 */ /* 0x000fe200078e0202 */
[----:B------:R-:W-:Y:S01]  /*38bc0*/  @P2 STG.E desc[UR8][R10.64], R192 ;  /* 0x000000c00a002986 */ /* 0x000fe2000c101908 */
[----:B------:R-:W-:Y:S01]  /*38bd0*/  ISETP.GE.AND P2, PT, R0, UR76, PT ;  /* 0x0000004c00007c0c */ /* 0x000fe2000bf46270 */
[----:B------:R-:W3:Y:S01]  /*38be0*/  LDCU UR61, c[0x0][0x39c] ;  /* 0x00007380ff3d77ac */ /* 0x000ee20008000800 */
[----:B------:R-:W-:Y:S01]  /*38bf0*/  IMAD.WIDE R8, R13, 0x4, R72 ;  /* 0x000000040d087825 */ /* 0x000fe200078e0248 */
[----:B------:R-:W-:Y:S01]  /*38c00*/  IADD3 R0, PT, PT, R246, 0xe4, RZ ;  /* 0x000000e4f6007810 */ /* 0x000fe20007ffe0ff */
[----:B------:R1:W-:Y:S01]  /*38c10*/  @P0 STG.E desc[UR8][R6.64], R144 ;  /* 0x0000009006000986 */ /* 0x0003e2000c101908 */
[----:B------:R-:W3:Y:S03]  /*38c20*/  LDCU UR33, c[0x0][0x398] ;  /* 0x00007300ff2177ac */ /* 0x000ee60008000800 */
[----:B------:R2:W-:Y:S01]  /*38c30*/  @P3 STG.E desc[UR8][R4.64], R204 ;  /* 0x000000cc04003986 */ /* 0x0005e2000c101908 */
[----:B------:R-:W-:Y:S01]  /*38c40*/  ISETP.GE.AND P0, PT, R0, UR64, PT ;  /* 0x0000004000007c0c */ /* 0x000fe2000bf06270 */
[----:B------:R-:W3:Y:S02]  /*38c50*/  LDCU UR25, c[0x0][0x398] ;  /* 0x00007300ff1977ac */ /* 0x000ee40008000800 */
[----:B------:R3:W-:Y:S01]  /*38c60*/  @P4 STG.E desc[UR8][R8.64], R173 ;  /* 0x000000ad08004986 */ /* 0x0007e2000c101908 */
[----:B----4-:R-:W-:Y:S01]  /*38c70*/  ISETP.LT.AND P4, PT, R247, UR22, !P2 ;  /* 0x00000016f7007c0c */ /* 0x010fe2000d781270 */
[----:B------:R-:W-:Y:S01]  /*38c80*/  VIADD R0, R246, 0xe5 ;  /* 0x000000e5f6007836 */ /* 0x000fe20000000000 */
[----:B------:R-:W4:Y:S01]  /*38c90*/  LDCU UR22, c[0x0][0x3b8] ;  /* 0x00007700ff1677ac */ /* 0x000f220008000800 */
[C---:B-1----:R-:W-:Y:S01]  /*38ca0*/  IMAD.WIDE R6, R13.reuse, 0x4, R2 ;  /* 0x000000040d067825 */ /* 0x042fe200078e0202 */
[----:B------:R-:W1:Y:S03]  /*38cb0*/  LDCU UR29, c[0x0][0x398] ;  /* 0x00007300ff1d77ac */ /* 0x000e660008000800 */
[----:B--2---:R-:W-:Y:S01]  /*38cc0*/  VIADD R13, R13, UR46 ;  /* 0x0000002e0d0d7c36 */ /* 0x004fe20008000000 */
[----:B------:R-:W-:Y:S01]  /*38cd0*/  ISETP.LT.AND P2, PT, R252, UR60, !P2 ;  /* 0x0000003cfc007c0c */ /* 0x000fe2000d741270 */
[----:B------:R-:W2:Y:S01]  /*38ce0*/  LDCU UR58, c[0x0][0x398] ;  /* 0x00007300ff3a77ac */ /* 0x000ea20008000800 */
[----:B------:R-:W-:Y:S01]  /*38cf0*/  ISETP.GE.AND P3, PT, R0, UR36, PT ;  /* 0x0000002400007c0c */ /* 0x000fe2000bf66270 */
[----:B------:R1:W-:Y:S01]  /*38d00*/  @P6 STG.E desc[UR8][R6.64], R193 ;  /* 0x000000c106006986 */ /* 0x0003e2000c101908 */
[----:B------:R-:W-:Y:S01]  /*38d10*/  ISETP.LT.AND P6, PT, R247, UR27, !P0 ;  /* 0x0000001bf7007c0c */ /* 0x000fe2000c7c1270 */
[----:B------:R-:W2:Y:S01]  /*38d20*/  LDCU UR36, c[0x0][0x3b8] ;  /* 0x00007700ff2477ac */ /* 0x000ea20008000800 */
[C---:B------:R-:W-:Y:S01]  /*38d30*/  IADD3 R15, PT, PT, R13.reuse, UR45, RZ ;  /* 0x0000002d0d0f7c10 */ /* 0x040fe2000fffe0ff */
[----:B------:R-:W2:Y:S01]  /*38d40*/  LDCU UR20, c[0x0][0x398] ;  /* 0x00007300ff1477ac */ /* 0x000ea20008000800 */
[----:B------:R-:W-:Y:S01]  /*38d50*/  IMAD.WIDE R4, R13, 0x4, R72 ;  /* 0x000000040d047825 */ /* 0x000fe200078e0248 */
[----:B------:R-:W2:Y:S03]  /*38d60*/  LDCU UR39, c[0x0][0x39c] ;  /* 0x00007380ff2777ac */ /* 0x000ea60008000800 */
[----:B------:R-:W-:-:S02]  /*38d70*/  VIADD R0, R246, 0xe6 ;  /* 0x000000e6f6007836 */ /* 0x000fc40000000000 */
[----:B---3--:R-:W-:Y:S01]  /*38d80*/  IMAD.WIDE R8, R13, 0x4, R2 ;  /* 0x000000040d087825 */ /* 0x008fe200078e0202 */
[----:B------:R3:W-:Y:S01]  /*38d90*/  @P4 STG.E desc[UR8][R4.64], R145 ;  /* 0x0000009104004986 */ /* 0x0007e2000c101908 */
[----:B------:R-:W3:Y:S02]  /*38da0*/  LDCU UR26, c[0x0][0x398] ;  /* 0x00007300ff1a77ac */ /* 0x000ee40008000800 */
[C---:B-1----:R-:W-:Y:S01]  /*38db0*/  IMAD.WIDE R6, R15.reuse, 0x4, R72 ;  /* 0x000000040f067825 */ /* 0x042fe200078e0248 */
[----:B------:R-:W-:Y:S01]  /*38dc0*/  ISETP.LT.AND P0, PT, R252, UR33, !P0 ;  /* 0x00000021fc007c0c */ /* 0x000fe2000c701270 */
[----:B------:R-:W1:Y:S01]  /*38dd0*/  LDCU UR57, c[0x0][0x39c] ;  /* 0x00007380ff3977ac */ /* 0x000e620008000800 */
[----:B------:R-:W-:Y:S01]  /*38de0*/  ISETP.GE.AND P4, PT, R0, UR61, PT ;  /* 0x0000003d00007c0c */ /* 0x000fe2000bf86270 */
[----:B------:R-:W-:Y:S01]  /*38df0*/  @P2 STG.E desc[UR8][R8.64], R205 ;  /* 0x000000cd08002986 */ /* 0x000fe2000c101908 */
[----:B------:R-:W-:Y:S01]  /*38e00*/  IMAD.WIDE R10, R15, 0x4, R2 ;  /* 0x000000040f0a7825 */ /* 0x000fe200078e0202 */
[----:B------:R-:W1:Y:S01]  /*38e10*/  LDCU UR35, c[0x0][0x398] ;  /* 0x00007300ff2377ac */ /* 0x000e620008000800 */
[----:B------:R-:W-:Y:S01]  /*38e20*/  ISETP.LT.AND P2, PT, R247, UR25, !P3 ;  /* 0x00000019f7007c0c */ /* 0x000fe2000df41270 */
[----:B------:R1:W-:Y:S01]  /*38e30*/  @P6 STG.E desc[UR8][R6.64], R174 ;  /* 0x000000ae06006986 */ /* 0x0003e2000c101908 */
[----:B----4-:R-:W-:Y:S01]  /*38e40*/  VIADD R15, R15, UR22 ;  /* 0x000000160f0f7c36 */ /* 0x010fe20008000000 */
[C---:B------:R-:W-:Y:S01]  /*38e50*/  ISETP.LT.AND P3, PT, R252.reuse, UR29, !P3 ;  /* 0x0000001dfc007c0c */ /* 0x040fe2000df61270 */
[----:B------:R-:W4:Y:S01]  /*38e60*/  LDCU UR22, c[0x0][0x3b8] ;  /* 0x00007700ff1677ac */ /* 0x000f220008000800 */
[----:B--2---:R-:W-:Y:S01]  /*38e70*/  ISETP.LT.AND P6, PT, R247, UR58, !P4 ;  /* 0x0000003af7007c0c */ /* 0x004fe2000e7c1270 */
[----:B------:R-:W2:Y:S01]  /*38e80*/  LDCU UR6, c[0x0][0x398] ;  /* 0x00007300ff0677ac */ /* 0x000ea20008000800 */
[C---:B------:R-:W-:Y:S01]  /*38e90*/  VIADD R13, R15.reuse, UR36 ;  /* 0x000000240f0d7c36 */ /* 0x040fe20008000000 */
[----:B------:R-:W-:Y:S01]  /*38ea0*/  ISETP.LT.AND P4, PT, R252, UR20, !P4 ;  /* 0x00000014fc007c0c */ /* 0x000fe2000e781270 */
[----:B------:R-:W-:Y:S01]  /*38eb0*/  VIADD R0, R246, 0xe7 ;  /* 0x000000e7f6007836 */ /* 0x000fe20000000000 */
[----:B------:R-:W2:Y:S01]  /*38ec0*/  LDCU UR25, c[0x0][0x3b8] ;  /* 0x00007700ff1977ac */ /* 0x000ea20008000800 */
[C---:B---3--:R-:W-:Y:S01]  /*38ed0*/  IMAD.WIDE R4, R15.reuse, 0x4, R72 ;  /* 0x000000040f047825 */ /* 0x048fe200078e0248 */
[----:B------:R-:W3:Y:S03]  /*38ee0*/  LDCU UR32, c[0x0][0x39c] ;  /* 0x00007380ff2077ac */ /* 0x000ee60008000800 */
[----:B-1----:R-:W-:Y:S01]  /*38ef0*/  IMAD.WIDE R6, R15, 0x4, R2 ;  /* 0x000000040f067825 */ /* 0x002fe200078e0202 */
[----:B------:R-:W-:Y:S01]  /*38f00*/  @P0 STG.E desc[UR8][R10.64], R194 ;  /* 0x000000c20a000986 */ /* 0x000fe2000c101908 */
[----:B------:R-:W-:Y:S01]  /*38f10*/  ISETP.GE.AND P0, PT, R0, UR39, PT ;  /* 0x0000002700007c0c */ /* 0x000fe2000bf06270 */
[----:B------:R-:W1:Y:S01]  /*38f20*/  LDCU UR16, c[0x0][0x398] ;  /* 0x00007300ff1077ac */ /* 0x000e620008000800 */
[----:B------:R-:W-:Y:S01]  /*38f30*/  IMAD.WIDE R8, R13, 0x4, R72 ;  /* 0x000000040d087825 */ /* 0x000fe200078e0248 */
[----:B------:R2:W-:Y:S01]  /*38f40*/  @P2 STG.E desc[UR8][R4.64], R146 ;  /* 0x0000009204002986 */ /* 0x0005e2000c101908 */
[----:B------:R-:W-:Y:S01]  /*38f50*/  IADD3 R0, PT, PT, R246, 0xe8, RZ ;  /* 0x000000e8f6007810 */ /* 0x000fe20007ffe0ff */
[----:B------:R-:W1:Y:S02]  /*38f60*/  LDCU UR54, c[0x0][0x39c] ;  /* 0x00007380ff3677ac */ /* 0x000e640008000800 */
[----:B------:R1:W-:Y:S01]  /*38f70*/  @P3 STG.E desc[UR8][R6.64], R206 ;  /* 0x000000ce06003986 */ /* 0x0003e2000c101908 */
[----:B------:R-:W3:Y:S03]  /*38f80*/  LDCU UR4, c[0x0][0x398] ;  /* 0x00007300ff0477ac */ /* 0x000ee60008000800 */
[----:B------:R1:W-:Y:S01]  /*38f90*/  @P6 STG.E desc[UR8][R8.64], R175 ;  /* 0x000000af08006986 */ /* 0x0003e2000c101908 */
[----:B------:R-:W-:Y:S01]  /*38fa0*/  ISETP.LT.AND P6, PT, R247, UR26, !P0 ;  /* 0x0000001af7007c0c */ /* 0x000fe2000c7c1270 */
[----:B------:R-:W3:Y:S01]  /*38fb0*/  LDCU UR28, c[0x0][0x398] ;  /* 0x00007300ff1c77ac */ /* 0x000ee20008000800 */
[C---:B--2---:R-:W-:Y:S01]  /*38fc0*/  IMAD.WIDE R4, R13.reuse, 0x4, R2 ;  /* 0x000000040d047825 */ /* 0x044fe200078e0202 */
[----:B------:R-:W-:Y:S01]  /*38fd0*/  ISETP.GE.AND P2, PT, R0, UR57, PT ;  /* 0x0000003900007c0c */ /* 0x000fe2000bf46270 */
[----:B------:R-:W2:Y:S01]  /*38fe0*/  LDCU UR31, c[0x0][0x398] ;  /* 0x00007300ff1f77ac */ /* 0x000ea20008000800 */
[----:B------:R-:W-:Y:S01]  /*38ff0*/  ISETP.LT.AND P0, PT, R252, UR35, !P0 ;  /* 0x00000023fc007c0c */ /* 0x000fe2000c701270 */
[----:B----4-:R-:W-:Y:S01]  /*39000*/  VIADD R13, R13, UR22 ;  /* 0x000000160d0d7c36 */ /* 0x010fe20008000000 */
[----:B------:R-:W4:Y:S01]  /*39010*/  LDCU UR20, c[0x0][0x3b8] ;  /* 0x00007700ff1477ac */ /* 0x000f220008000800 */
[----:B------:R-:W-:Y:S01]  /*39020*/  VIADD R0, R246, 0xe9 ;  /* 0x000000e9f6007836 */ /* 0x000fe20000000000 */
[----:B------:R2:W-:Y:S01]  /*39030*/  @P4 STG.E desc[UR8][R4.64], R195 ;  /* 0x000000c304004986 */ /* 0x0005e2000c101908 */
[----:B------:R-:W-:Y:S01]  /*39040*/  ISETP.LT.AND P4, PT, R247, UR6, !P2 ;  /* 0x00000006f7007c0c */ /* 0x000fe2000d781270 */
[----:B------:R-:W4:Y:S01]  /*39050*/  LDCU UR37, c[0x0][0x398] ;  /* 0x00007300ff2577ac */ /* 0x000f220008000800 */
[C---:B-1----:R-:W-:Y:S01]  /*39060*/  IMAD.WIDE R6, R13.reuse, 0x4, R72 ;  /* 0x000000040d067825 */ /* 0x042fe200078e0248 */
[----:B------:R-:W1:Y:S01]  /*39070*/  LDCU UR22, c[0x0][0x3b8] ;  /* 0x00007700ff1677ac */ /* 0x000e620008000800 */
[----:B------:R-:W-:-:S02]  /*39080*/  IADD3 R15, PT, PT, R13, UR25, RZ ;  /* 0x000000190d0f7c10 */ /* 0x000fc4000fffe0ff */
[----:B------:R-:W-:Y:S01]  /*39090*/  IMAD.WIDE R8, R13, 0x4, R2 ;  /* 0x000000040d087825 */ /* 0x000fe200078e0202 */
[----:B---3--:R-:W-:Y:S01]  /*390a0*/  ISETP.GE.AND P3, PT, R0, UR32, PT ;  /* 0x0000002000007c0c */ /* 0x008fe2000bf66270 */
[----:B------:R-:W3:Y:S02]  /*390b0*/  LDCU UR10, c[0x0][0x39c] ;  /* 0x00007380ff0a77ac */ /* 0x000ee40008000800 */
[----:B------:R-:W-:Y:S01]  /*390c0*/  VIADD R0, R246, 0xea ;  /* 0x000000eaf6007836 */ /* 0x000fe20000000000 */
[----:B------:R1:W-:Y:S01]  /*390d0*/  @P6 STG.E desc[UR8][R6.64], R147 ;  /* 0x0000009306006986 */ /* 0x0003e2000c101908 */
[----:B--2---:R-:W-:Y:S01]  /*390e0*/  IMAD.WIDE R4, R15, 0x4, R72 ;  /* 0x000000040f047825 */ /* 0x004fe200078e0248 */
[----:B------:R-:W-:Y:S01]  /*390f0*/  ISETP.LT.AND P2, PT, R252, UR16, !P2 ;  /* 0x00000010fc007c0c */ /* 0x000fe2000d741270 */
[----:B------:R-:W2:Y:S01]  /*39100*/  LDCU UR51, c[0x0][0x39c] ;  /* 0x00007380ff3377ac */ /* 0x000ea20008000800 */
[----:B------:R-:W-:Y:S01]  /*39110*/  @P0 STG.E desc[UR8][R8.64], R207 ;  /* 0x000000cf08000986 */ /* 0x000fe2000c101908 */
[----:B------:R-:W-:Y:S01]  /*39120*/  ISETP.GE.AND P6, PT, R0, UR54, PT ;  /* 0x0000003600007c0c */ /* 0x000fe2000bfc6270 */
[----:B------:R-:W2:Y:S01]  /*39130*/  LDCU UR24, c[0x0][0x398] ;  /* 0x00007300ff1877ac */ /* 0x000ea20008000800 */
[----:B------:R-:W-:Y:S01]  /*39140*/  ISETP.LT.AND P0, PT, R247, UR4, !P3 ;  /* 0x00000004f7007c0c */ /* 0x000fe2000df01270 */
[C---:B------:R-:W-:Y:S01]  /*39150*/  IMAD.WIDE R10, R15.reuse, 0x4, R2 ;  /* 0x000000040f0a7825 */ /* 0x040fe200078e0202 */
[----:B------:R-:W2:Y:S01]  /*39160*/  LDCU UR4, c[0x0][0x3b8] ;  /* 0x00007700ff0477ac */ /* 0x000ea20008000800 */
[----:B------:R3:W-:Y:S01]  /*39170*/  @P4 STG.E desc[UR8][R4.64], R164 ;  /* 0x000000a404004986 */ /* 0x0007e2000c101908 */
[----:B------:R-:W-:Y:S01]  /*39180*/  ISETP.LT.AND P3, PT, R252, UR28, !P3 ;  /* 0x0000001cfc007c0c */ /* 0x000fe2000df61270 */
[----:B------:R-:W2:Y:S01]  /*39190*/  LDCU UR40, c[0x0][0x398] ;  /* 0x00007300ff2877ac */ /* 0x000ea20008000800 */
[----:B----4-:R-:W-:Y:S01]  /*391a0*/  VIADD R15, R15, UR20 ;  /* 0x000000140f0f7c36 */ /* 0x010fe20008000000 */
[----:B------:R-:W-:Y:S01]  /*391b0*/  ISETP.LT.AND P4, PT, R247, UR31, !P6 ;  /* 0x0000001ff7007c0c */ /* 0x000fe2000f781270 */
[----:B------:R-:W4:Y:S01]  /*391c0*/  LDCU UR18, c[0x0][0x398] ;  /* 0x00007300ff1277ac */ /* 0x000f220008000800 */
[----:B------:R-:W-:Y:S01]  /*391d0*/  VIADD R0, R246, 0xeb ;  /* 0x000000ebf6007836 */ /* 0x000fe20000000000 */
[----:B------:R-:W-:Y:S01]  /*391e0*/  ISETP.LT.AND P6, PT, R252, UR37, !P6 ;  /* 0x00000025fc007c0c */ /* 0x000fe2000f7c1270 */
[C---:B-1----:R-:W-:Y:S01]  /*391f0*/  VIADD R13, R15.reuse, UR22 ;  /* 0x000000160f0d7c36 */ /* 0x042fe20008000000 */
[----:B------:R-:W1:Y:S01]  /*39200*/  LDCU UR6, c[0x0][0x3b8] ;  /* 0x00007700ff0677ac */ /* 0x000e620008000800 */
[C---:B------:R-:W-:Y:S01]  /*39210*/  IMAD.WIDE R6, R15.reuse, 0x4, R72 ;  /* 0x000000040f067825 */ /* 0x040fe200078e0248 */
[----:B------:R-:W1:Y:S03]  /*39220*/  LDCU UR12, c[0x0][0x39c] ;  /* 0x00007380ff0c77ac */ /* 0x000e660008000800 */
[----:B---3--:R-:W-:Y:S01]  /*39230*/  IMAD.WIDE R4, R15, 0x4, R2 ;  /* 0x000000040f047825 */ /* 0x008fe200078e0202 */
        /* <DEDUP_REMOVED lines=8> */
[----:B------:R-:W3:Y:S01]  /*392c0*/  LDCU UR47, c[0x0][0x398] ;  /* 0x00007300ff2f77ac */ /* 0x000ee20008000800 */
[----:B--2---:R-:W-:-:S02]  /*392d0*/  ISETP.GE.AND P0, PT, R0, UR51, PT ;  /* 0x0000003300007c0c */ /* 0x004fc4000bf06270 */
[----:B------:R2:W-:Y:S01]  /*392e0*/  @P4 STG.E desc[UR8][R8.64], R165 ;  /* 0x000000a508004986 */ /* 0x0005e2000c101908 */
[----:B------:R-:W2:Y:S01]  /*392f0*/  LDCU UR10, c[0x0][0x3b8] ;  /* 0x00007700ff0a77ac */ /* 0x000ea20008000800 */
[----:B------:R-:W-:Y:S01]  /*39300*/  ISETP.LT.AND P4, PT, R247, UR24, !P2 ;  /* 0x00000018f7007c0c */ /* 0x000fe2000d781270 */
[C---:B-1----:R-:W-:Y:S01]  /*39310*/  IMAD.WIDE R6, R13.reuse, 0x4, R2 ;  /* 0x000000040d067825 */ /* 0x042fe200078e0202 */
[----:B------:R-:W1:Y:S01]  /*39320*/  LDCU UR43, c[0x0][0x398] ;  /* 0x00007300ff2b77ac */ /* 0x000e620008000800 */
[----:B------:R-:W-:Y:S02]  /*39330*/  ISETP.LT.AND P2, PT, R252, UR40, !P2 ;  /* 0x00000028fc007c0c */ /* 0x000fe4000d741270 */
[----:B------:R-:W-:Y:S01]  /*39340*/  VIADD R13, R13, UR4 ;  /* 0x000000040d0d7c36 */ /* 0x000fe20008000000 */
[----:B------:R-:W1:Y:S01]  /*39350*/  LDCU UR27, c[0x0][0x398] ;  /* 0x00007300ff1b77ac */ /* 0x000e620008000800 */
[----:B------:R-:W-:Y:S01]  /*39360*/  VIADD R0, R246, 0xed ;  /* 0x000000edf6007836 */ /* 0x000fe20000000000 */
[----:B------:R1:W-:Y:S01]  /*39370*/  @P6 STG.E desc[UR8][R6.64], R189 ;  /* 0x000000bd06006986 */ /* 0x0003e2000c101908 */
[----:B------:R-:W1:Y:S01]  /*39380*/  LDCU UR4, c[0x0][0x3b8] ;  /* 0x00007700ff0477ac */ /* 0x000e620008000800 */
[----:B----4-:R-:W-:Y:S01]  /*39390*/  ISETP.LT.AND P6, PT, R247, UR18, !P0 ;  /* 0x00000012f7007c0c */ /* 0x010fe2000c7c1270 */
[----:B------:R-:W4:Y:S01]  /*393a0*/  LDCU UR33, c[0x0][0x398] ;  /* 0x00007300ff2177ac */ /* 0x000f220008000800 */
[C---:B------:R-:W-:Y:S01]  /*393b0*/  IADD3 R15, PT, PT, R13.reuse, UR6, RZ ;  /* 0x000000060d0f7c10 */ /* 0x040fe2000fffe0ff */
[----:B---3--:R-:W-:Y:S01]  /*393c0*/  IMAD.WIDE R4, R13, 0x4, R72 ;  /* 0x000000040d047825 */ /* 0x008fe200078e0248 */
[----:B------:R-:W-:Y:S01]  /*393d0*/  ISETP.GE.AND P3, PT, R0, UR12, PT ;  /* 0x0000000c00007c0c */ /* 0x000fe2000bf66270 */
[----:B------:R-:W3:Y:S02]  /*393e0*/  LDCU UR34, c[0x0][0x39c] ;  /* 0x00007380ff2277ac */ /* 0x000ee40008000800 */
[----:B------:R-:W-:-:S02]  /*393f0*/  VIADD R0, R246, 0xee ;  /* 0x000000eef6007836 */ /* 0x000fc40000000000 */
[----:B--2---:R-:W-:Y:S01]  /*39400*/  IMAD.WIDE R8, R13, 0x4, R2 ;  /* 0x000000040d087825 */ /* 0x004fe200078e0202 */
[----:B------:R-:W-:Y:S01]  /*39410*/  ISETP.LT.AND P0, PT, R252, UR41, !P0 ;  /* 0x00000029fc007c0c */ /* 0x000fe2000c701270 */
[----:B------:R2:W-:Y:S01]  /*39420*/  @P4 STG.E desc[UR8][R4.64], R69 ;  /* 0x0000004504004986 */ /* 0x0005e2000c101908 */
[----:B------:R-:W2:Y:S01]  /*39430*/  LDCU UR44, c[0x0][0x39c] ;  /* 0x00007380ff2c77ac */ /* 0x000ea20008000800 */
[C---:B-1----:R-:W-:Y:S01]  /*39440*/  IMAD.WIDE R6, R15.reuse, 0x4, R72 ;  /* 0x000000040f067825 */ /* 0x042fe200078e0248 */
[----:B------:R-:W-:Y:S01]  /*39450*/  ISETP.GE.AND P4, PT, R0, UR48, PT ;  /* 0x0000003000007c0c */ /* 0x000fe2000bf86270 */
[----:B------:R-:W-:Y:S01]  /*39460*/  @P2 STG.E desc[UR8][R8.64], R201 ;  /* 0x000000c908002986 */ /* 0x000fe2000c101908 */
[----:B------:R-:W1:Y:S01]  /*39470*/  LDCU UR45, c[0x0][0x398] ;  /* 0x00007300ff2d77ac */ /* 0x000e620008000800 */
[----:B------:R-:W-:Y:S01]  /*39480*/  IMAD.WIDE R10, R15, 0x4, R2 ;  /* 0x000000040f0a7825 */ /* 0x000fe200078e0202 */
[----:B------:R-:W-:Y:S01]  /*39490*/  ISETP.LT.AND P2, PT, R247, UR47, !P3 ;  /* 0x0000002ff7007c0c */ /* 0x000fe2000df41270 */
[----:B------:R1:W-:Y:S01]  /*394a0*/  @P6 STG.E desc[UR8][R6.64], R166 ;  /* 0x000000a606006986 */ /* 0x0003e2000c101908 */
[----:B------:R-:W3:Y:S01]  /*394b0*/  LDCU UR29, c[0x0][0x398] ;  /* 0x00007300ff1d77ac */ /* 0x000ee20008000800 */
[----:B------:R-:W-:Y:S01]  /*394c0*/  VIADD R15, R15, UR10 ;  /* 0x0000000a0f0f7c36 */ /* 0x000fe20008000000 */
[----:B------:R-:W-:Y:S01]  /*394d0*/  ISETP.LT.AND P3, PT, R252, UR43, !P3 ;  /* 0x0000002bfc007c0c */ /* 0x000fe2000df61270 */
[----:B------:R-:W3:Y:S01]  /*394e0*/  LDCU UR6, c[0x0][0x3b8] ;  /* 0x00007700ff0677ac */ /* 0x000ee20008000800 */
[----:B------:R-:W-:Y:S01]  /*394f0*/  ISETP.LT.AND P6, PT, R247, UR27, !P4 ;  /* 0x0000001bf7007c0c */ /* 0x000fe2000e7c1270 */
[C---:B------:R-:W-:Y:S01]  /*39500*/  VIADD R13, R15.reuse, UR4 ;  /* 0x000000040f0d7c36 */ /* 0x040fe20008000000 */
[----:B------:R-:W3:Y:S01]  /*39510*/  LDCU UR36, c[0x0][0x398] ;  /* 0x00007300ff2477ac */ /* 0x000ee20008000800 */
[----:B------:R-:W-:Y:S01]  /*39520*/  VIADD R0, R246, 0xef ;  /* 0x000000eff6007836 */ /* 0x000fe20000000000 */
[----:B----4-:R-:W-:Y:S01]  /*39530*/  ISETP.LT.AND P4, PT, R252, UR33, !P4 ;  /* 0x00000021fc007c0c */ /* 0x010fe2000e781270 */
[----:B------:R-:W4:Y:S01]  /*39540*/  LDCU UR4, c[0x0][0x3b8] ;  /* 0x00007700ff0477ac */ /* 0x000f220008000800 */
[C---:B--2---:R-:W-:Y:S01]  /*39550*/  IMAD.WIDE R4, R15.reuse, 0x4, R72 ;  /* 0x000000040f047825 */ /* 0x044fe200078e0248 */
[----:B------:R-:W2:Y:S03]  /*39560*/  LDCU UR14, c[0x0][0x39c] ;  /* 0x00007380ff0e77ac */ /* 0x000ea60008000800 */
[----:B-1----:R-:W-:Y:S01]  /*39570*/  IMAD.WIDE R6, R15, 0x4, R2 ;  /* 0x000000040f067825 */ /* 0x002fe200078e0202 */
[----:B------:R-:W-:Y:S01]  /*39580*/  @P0 STG.E desc[UR8][R10.64], R190 ;  /* 0x000000be0a000986 */ /* 0x000fe2000c101908 */
[----:B---3--:R-:W-:Y:S01]  /*39590*/  ISETP.GE.AND P0, PT, R0, UR34, PT ;  /* 0x0000002200007c0c */ /* 0x008fe2000bf06270 */
[----:B------:R-:W1:Y:S01]  /*395a0*/  LDCU UR42, c[0x0][0x39c] ;  /* 0x00007380ff2a77ac */ /* 0x000e620008000800 */
[----:B------:R-:W-:Y:S01]  /*395b0*/  IMAD.WIDE R8, R13, 0x4, R72 ;  /* 0x000000040d087825 */ /* 0x000fe200078e0248 */
[----:B------:R-:W-:Y:S01]  /*395c0*/  IADD3 R0, PT, PT, R246, 0xf0, RZ ;  /* 0x000000f0f6007810 */ /* 0x000fe20007ffe0ff */
[----:B------:R3:W-:Y:S01]  /*395d0*/  @P2 STG.E desc[UR8][R4.64], R70 ;  /* 0x0000004604002986 */ /* 0x0007e2000c101908 */
[----:B------:R-:W1:Y:S03]  /*395e0*/  LDCU UR16, c[0x0][0x398] ;  /* 0x00007300ff1077ac */ /* 0x000e660008000800 */
[----:B------:R1:W-:Y:S01]  /*395f0*/  @P3 STG.E desc[UR8][R6.64], R202 ;  /* 0x000000ca06003986 */ /* 0x0003e2000c101908 */
[----:B------:R-:W2:Y:S01]  /*39600*/  LDCU UR25, c[0x0][0x398] ;  /* 0x00007300ff1977ac */ /* 0x000ea20008000800 */
[----:B------:R-:W-:-:S02]  /*39610*/  ISETP.GE.AND P2, PT, R0, UR44, PT ;  /* 0x0000002c00007c0c */ /* 0x000fc4000bf46270 */
[----:B------:R1:W-:Y:S01]  /*39620*/  @P6 STG.E desc[UR8][R8.64], R167 ;  /* 0x000000a708006986 */ /* 0x0003e2000c101908 */
[----:B------:R-:W2:Y:S01]  /*39630*/  LDCU UR20, c[0x0][0x398] ;  /* 0x00007300ff1477ac */ /* 0x000ea20008000800 */
[----:B------:R-:W-:Y:S01]  /*39640*/  ISETP.LT.AND P6, PT, R247, UR45, !P0 ;  /* 0x0000002df7007c0c */ /* 0x000fe2000c7c1270 */
[C---:B---3--:R-:W-:Y:S01]  /*39650*/  IMAD.WIDE R4, R13.reuse, 0x4, R2 ;  /* 0x000000040d047825 */ /* 0x048fe200078e0202 */
[----:B------:R-:W3:Y:S01]  /*39660*/  LDCU UR10, c[0x0][0x3b8] ;  /* 0x00007700ff0a77ac */ /* 0x000ee20008000800 */
[----:B------:R-:W-:Y:S01]  /*39670*/  ISETP.LT.AND P0, PT, R252, UR29, !P0 ;  /* 0x0000001dfc007c0c */ /* 0x000fe2000c701270 */
[----:B------:R-:W3:Y:S01]  /*39680*/  LDCU UR22, c[0x0][0x398] ;  /* 0x00007300ff1677ac */ /* 0x000ee20008000800 */
[----:B------:R-:W-:Y:S01]  /*39690*/  VIADD R13, R13, UR6 ;  /* 0x000000060d0d7c36 */ /* 0x000fe20008000000 */
[----:B------:R2:W-:Y:S01]  /*396a0*/  @P4 STG.E desc[UR8][R4.64], R191 ;  /* 0x000000bf04004986 */ /* 0x0005e2000c101908 */
[----:B------:R-:W-:Y:S01]  /*396b0*/  VIADD R0, R246, 0xf1 ;  /* 0x000000f1f6007836 */ /* 0x000fe20000000000 */
[----:B------:R-:W3:Y:S01]  /*396c0*/  LDCU UR6, c[0x0][0x3b8] ;  /* 0x00007700ff0677ac */ /* 0x000ee20008000800 */
[----:B------:R-:W-:Y:S01]  /*396d0*/  ISETP.LT.AND P4, PT, R247, UR36, !P2 ;  /* 0x00000024f7007c0c */ /* 0x000fe2000d781270 */
[C---:B-1----:R-:W-:Y:S01]  /*396e0*/  IMAD.WIDE R6, R13.reuse, 0x4, R72 ;  /* 0x000000040d067825 */ /* 0x042fe200078e0248 */
[C---:B----4-:R-:W-:Y:S01]  /*396f0*/  IADD3 R15, PT, PT, R13.reuse, UR4, RZ ;  /* 0x000000040d0f7c10 */ /* 0x050fe2000fffe0ff */
[----:B------:R-:W1:Y:S01]  /*39700*/  LDCU UR26, c[0x0][0x398] ;  /* 0x00007300ff1a77ac */ /* 0x000e620008000800 */
[----:B--2---:R-:W-:Y:S01]  /*39710*/  ISETP.GE.AND P3, PT, R0, UR14, PT ;  /* 0x0000000e00007c0c */ /* 0x004fe2000bf66270 */
[----:B------:R-:W-:Y:S01]  /*39720*/  VIADD R0, R246, 0xf2 ;  /* 0x000000f2f6007836 */ /* 0x000fe20000000000 */
[----:B------:R-:W2:Y:S01]  /*39730*/  LDCU UR30, c[0x0][0x39c] ;  /* 0x00007380ff1e77ac */ /* 0x000ea20008000800 */
[----:B------:R-:W-:Y:S01]  /*39740*/  IMAD.WIDE R8, R13, 0x4, R2 ;  /* 0x000000040d087825 */ /* 0x000fe200078e0202 */
[----:B------:R4:W-:Y:S01]  /*39750*/  @P6 STG.E desc[UR8][R6.64], R71 ;  /* 0x0000004706006986 */ /* 0x0009e2000c101908 */
[----:B------:R-:W-:Y:S01]  /*39760*/  ISETP.LT.AND P2, PT, R252, UR16, !P2 ;  /* 0x00000010fc007c0c */ /* 0x000fe2000d741270 */
[----:B------:R-:W2:Y:S01]  /*39770*/  LDCU UR12, c[0x0][0x398] ;  /* 0x00007300ff0c77ac */ /* 0x000ea20008000800 */
[C---:B------:R-:W-:Y:S01]  /*39780*/  IMAD.WIDE R4, R15.reuse, 0x4, R72 ;  /* 0x000000040f047825 */ /* 0x040fe200078e0248 */
[----:B------:R-:W-:Y:S01]  /*39790*/  ISETP.GE.AND P6, PT, R0, UR42, PT ;  /* 0x0000002a00007c0c */ /* 0x000fe2000bfc6270 */
[----:B------:R-:W-:Y:S01]  /*397a0*/  @P0 STG.E desc[UR8][R8.64], R203 ;  /* 0x000000cb08000986 */ /* 0x000fe2000c101908 */
[----:B------:R-:W2:Y:S01]  /*397b0*/  LDCU UR38, c[0x0][0x39c] ;  /* 0x00007380ff2677ac */ /* 0x000ea20008000800 */
[----:B------:R-:W-:Y:S01]  /*397c0*/  IMAD.WIDE R10, R15, 0x4, R2 ;  /* 0x000000040f0a7825 */ /* 0x000fe200078e0202 */
[----:B------:R-:W-:Y:S01]  /*397d0*/  ISETP.LT.AND P0, PT, R247, UR25, !P3 ;  /* 0x00000019f7007c0c */ /* 0x000fe2000df01270 */
[----:B------:R2:W-:Y:S01]  /*397e0*/  @P4 STG.E desc[UR8][R4.64], R196 ;  /* 0x000000c404004986 */ /* 0x0005e2000c101908 */
[----:B------:R-:W2:Y:S01]  /*397f0*/  LDCU UR4, c[0x0][0x3b8] ;  /* 0x00007700ff0477ac */ /* 0x000ea20008000800 */
[----:B---3--:R-:W-:Y:S01]  /*39800*/  VIADD R15, R15, UR10 ;  /* 0x0000000a0f0f7c36 */ /* 0x008fe20008000000 */
[----:B------:R-:W-:-:S02]  /*39810*/  ISETP.LT.AND P3, PT, R252, UR20, !P3 ;  /* 0x00000014fc007c0c */ /* 0x000fc4000df61270 */
[----:B------:R-:W-:Y:S01]  /*39820*/  ISETP.LT.AND P4, PT, R247, UR22, !P6 ;  /* 0x00000016f7007c0c */ /* 0x000fe2000f781270 */
[----:B------:R-:W3:Y:S01]  /*39830*/  LDCU UR18, c[0x0][0x398] ;  /* 0x00007300ff1277ac */ /* 0x000ee20008000800 */
[C---:B------:R-:W-:Y:S01]  /*39840*/  VIADD R13, R15.reuse, UR6 ;  /* 0x000000060f0d7c36 */ /* 0x040fe20008000000 */
[----:B------:R-:W3:Y:S01]  /*39850*/  LDCU UR24, c[0x0][0x398] ;  /* 0x00007300ff1877ac */ /* 0x000ee20008000800 */
[----:B------:R-:W-:Y:S01]  /*39860*/  VIADD R0, R246, 0xf3 ;  /* 0x000000f3f6007836 */ /* 0x000fe20000000000 */
[----:B-1----:R-:W-:Y:S01]  /*39870*/  ISETP.LT.AND P6, PT, R252, UR26, !P6 ;  /* 0x0000001afc007c0c */ /* 0x002fe2000f7c1270 */
[----:B------:R-:W1:Y:S01]  /*39880*/  LDCU UR6, c[0x0][0x3b8] ;  /* 0x00007700ff0677ac */ /* 0x000e620008000800 */
[C---:B----4-:R-:W-:Y:S01]  /*39890*/  IMAD.WIDE R6, R15.reuse, 0x4, R72 ;  /* 0x000000040f067825 */ /* 0x050fe200078e0248 */
[----:B------:R-:W4:Y:S03]  /*398a0*/  LDCU UR27, c[0x0][0x398] ;  /* 0x00007300ff1b77ac */ /* 0x000f260008000800 */
[----:B--2---:R-:W-:Y:S01]  /*398b0*/  IMAD.WIDE R4, R15, 0x4, R2 ;  /* 0x000000040f047825 */ /* 0x004fe200078e0202 */
[----:B------:R2:W-:Y:S01]  /*398c0*/  @P2 STG.E desc[UR8][R10.64], R208 ;  /* 0x000000d00a002986 */ /* 0x0005e2000c101908 */
[----:B------:R-:W-:Y:S01]  /*398d0*/  ISETP.GE.AND P2, PT, R0, UR30, PT ;  /* 0x0000001e00007c0c */ /* 0x000fe2000bf46270 */
[----:B------:R-:W1:Y:S01]  /*398e0*/  LDCU UR28, c[0x0][0x398] ;  /* 0x00007300ff1c77ac */ /* 0x000e620008000800 */
[C---:B------:R-:W-:Y:S01]  /*398f0*/  IMAD.WIDE R8, R13.reuse, 0x4, R72 ;  /* 0x000000040d087825 */ /* 0x040fe200078e0248 */
[----:B------:R3:W-:Y:S01]  /*39900*/  @P0 STG.E desc[UR8][R6.64], R148 ;  /* 0x0000009406000986 */ /* 0x0007e2000c101908 */
[----:B------:R-:W-:Y:S01]  /*39910*/  IADD3 R0, PT, PT, R246, 0xf4, RZ ;  /* 0x000000f4f6007810 */ /* 0x000fe20007ffe0ff */
[----:B------:R-:W1:Y:S02]  /*39920*/  LDCU UR14, c[0x0][0x398] ;  /* 0x00007300ff0e77ac */ /* 0x000e640008000800 */
[----:B------:R1:W-:Y:S01]  /*39930*/  @P3 STG.E desc[UR8][R4.64], R16 ;  /* 0x0000001004003986 */ /* 0x0003e2000c101908 */
[----:B------:R-:W-:Y:S01]  /*39940*/  ISETP.GE.AND P0, PT, R0, UR38, PT ;  /* 0x0000002600007c0c */ /* 0x000fe2000bf06270 */
[----:B------:R-:W4:Y:S02]  /*39950*/  LDCU UR16, c[0x0][0x398] ;  /* 0x00007300ff1077ac */ /* 0x000f240008000800 */
[----:B------:R1:W-:Y:S01]  /*39960*/  @P4 STG.E desc[UR8][R8.64], R197 ;  /* 0x000000c508004986 */ /* 0x0003e2000c101908 */
[----:B--2---:R-:W-:Y:S01]  /*39970*/  IMAD.WIDE R10, R13, 0x4, R2 ;  /* 0x000000040d0a7825 */ /* 0x004fe200078e0202 */
[----:B------:R-:W-:Y:S01]  /*39980*/  ISETP.LT.AND P4, PT, R247, UR12, !P2 ;  /* 0x0000000cf7007c0c */ /* 0x000fe2000d781270 */
[----:B------:R-:W2:Y:S02]  /*39990*/  LDCU UR10, c[0x0][0x398] ;  /* 0x00007300ff0a77ac */ /* 0x000ea40008000800 */
[----:B---3--:R-:W-:Y:S01]  /*399a0*/  VIADD R7, R13, UR4 ;  /* 0x000000040d077c36 */ /* 0x008fe20008000000 */
[----:B------:R3:W-:Y:S01]  /*399b0*/  @P6 STG.E desc[UR8][R10.64], R209 ;  /* 0x000000d10a006986 */ /* 0x0007e2000c101908 */
[----:B------:R-:W-:Y:S01]  /*399c0*/  VIADD R0, R246, 0xf8 ;  /* 0x000000f8f6007836 */ /* 0x000fe20000000000 */
[----:B------:R-:W2:Y:S01]  /*399d0*/  LDCU UR4, c[0x0][0x3b8] ;  /* 0x00007700ff0477ac */ /* 0x000ea20008000800 */
[----:B------:R-:W-:-:S02]  /*399e0*/  ISETP.LT.AND P3, PT, R252, UR18, !P2 ;  /* 0x00000012fc007c0c */ /* 0x000fc4000d761270 */
[----:B------:R-:W-:Y:S01]  /*399f0*/  ISETP.LT.AND P6, PT, R247, UR24, !P0 ;  /* 0x00000018f7007c0c */ /* 0x000fe2000c7c1270 */
[C---:B-1----:R-:W-:Y:S01]  /*39a00*/  VIADD R13, R7.reuse, UR6 ;  /* 0x00000006070d7c36 */ /* 0x042fe20008000000 */
[----:B------:R-:W-:Y:S01]  /*39a10*/  ISETP.GE.AND P2, PT, R0, UR23, PT ;  /* 0x0000001700007c0c */ /* 0x000fe2000bf46270 */
[C---:B------:R-:W-:Y:S01]  /*39a20*/  IMAD.WIDE R4, R7.reuse, 0x4, R72 ;  /* 0x0000000407047825 */ /* 0x040fe200078e0248 */
[----:B------:R-:W1:Y:S01]  /*39a30*/  LDCU UR6, c[0x0][0x3b8] ;  /* 0x00007700ff0677ac */ /* 0x000e620008000800 */
[----:B------:R-:W-:Y:S02]  /*39a40*/  IADD3 R0, PT, PT, R246, 0xf5, RZ ;  /* 0x000000f5f6007810 */ /* 0x000fe40007ffe0ff */
[----:B----4-:R-:W-:Y:S01]  /*39a50*/  ISETP.LT.AND P0, PT, R252, UR27, !P0 ;  /* 0x0000001bfc007c0c */ /* 0x010fe2000c701270 */
[----:B------:R-:W-:Y:S01]  /*39a60*/  IMAD.WIDE R6, R7, 0x4, R2 ;  /* 0x0000000407067825 */ /* 0x000fe200078e0202 */
[----:B------:R4:W-:Y:S01]  /*39a70*/  @P4 STG.E desc[UR8][R4.64], R149 ;  /* 0x0000009504004986 */ /* 0x0009e2000c101908 */
[----:B------:R-:W-:Y:S01]  /*39a80*/  ISETP.GE.AND P4, PT, R0, UR7, PT ;  /* 0x0000000700007c0c */ /* 0x000fe2000bf86270 */
[----:B------:R-:W1:Y:S01]  /*39a90*/  LDCU UR20, c[0x0][0x398] ;  /* 0x00007300ff1477ac */ /* 0x000e620008000800 */
[C---:B------:R-:W-:Y:S01]  /*39aa0*/  IMAD.WIDE R8, R13.reuse, 0x4, R72 ;  /* 0x000000040d087825 */ /* 0x040fe200078e0248 */
[----:B------:R1:W-:Y:S01]  /*39ab0*/  @P3 STG.E desc[UR8][R6.64], R17 ;  /* 0x0000001106003986 */ /* 0x0003e2000c101908 */
[----:B------:R-:W1:Y:S02]  /*39ac0*/  LDCU UR12, c[0x0][0x398] ;  /* 0x00007300ff0c77ac */ /* 0x000e640008000800 */
[----:B------:R-:W-:Y:S01]  /*39ad0*/  VIADD R0, R246, 0xf6 ;  /* 0x000000f6f6007836 */ /* 0x000fe20000000000 */
[----:B------:R1:W-:Y:S01]  /*39ae0*/  @P6 STG.E desc[UR8][R8.64], R198 ;  /* 0x000000c608006986 */ /* 0x0003e2000c101908 */
[----:B---3--:R-:W-:Y:S01]  /*39af0*/  IMAD.WIDE R10, R13, 0x4, R2 ;  /* 0x000000040d0a7825 */ /* 0x008fe200078e0202 */
[----:B------:R-:W-:Y:S01]  /*39b00*/  ISETP.LT.AND P6, PT, R247, UR28, !P4 ;  /* 0x0000001cf7007c0c */ /* 0x000fe2000e7c1270 */
[----:B------:R-:W3:Y:S01]  /*39b10*/  LDCU UR18, c[0x0][0x398] ;  /* 0x00007300ff1277ac */ /* 0x000ee20008000800 */
[----:B------:R-:W-:Y:S01]  /*39b20*/  ISETP.GE.AND P3, PT, R0, UR19, PT ;  /* 0x0000001300007c0c */ /* 0x000fe2000bf66270 */
[----:B--2---:R-:W-:Y:S01]  /*39b30*/  VIADD R13, R13, UR4 ;  /* 0x000000040d0d7c36 */ /* 0x004fe20008000000 */
[----:B------:R2:W-:Y:S01]  /*39b40*/  @P0 STG.E desc[UR8][R10.64], R210 ;  /* 0x000000d20a000986 */ /* 0x0005e2000c101908 */
[C---:B------:R-:W-:Y:S01]  /*39b50*/  ISETP.LT.AND P4, PT, R252.reuse, UR14, !P4 ;  /* 0x0000000efc007c0c */ /* 0x040fe2000e781270 */
[----:B------:R-:W3:Y:S01]  /*39b60*/  LDCU UR4, c[0x0][0x3b8] ;  /* 0x00007700ff0477ac */ /* 0x000ee20008000800 */
[----:B------:R-:W-:Y:S01]  /*39b70*/  ISETP.LT.AND P0, PT, R247, UR16, !P3 ;  /* 0x00000010f7007c0c */ /* 0x000fe2000df01270 */
[C---:B----4-:R-:W-:Y:S01]  /*39b80*/  IMAD.WIDE R4, R13.reuse, 0x4, R72 ;  /* 0x000000040d047825 */ /* 0x050fe200078e0248 */
[----:B-1----:R-:W-:Y:S01]  /*39b90*/  IADD3 R15, PT, PT, R13, UR6, RZ ;  /* 0x000000060d0f7c10 */ /* 0x002fe2000fffe0ff */
[----:B------:R-:W1:Y:S01]  /*39ba0*/  LDCU UR7, c[0x0][0x3b8] ;  /* 0x00007700ff0777ac */ /* 0x000e620008000800 */
[----:B------:R-:W-:Y:S01]  /*39bb0*/  ISETP.LT.AND P3, PT, R252, UR10, !P3 ;  /* 0x0000000afc007c0c */ /* 0x000fe2000df61270 */
[----:B------:R-:W-:-:S02]  /*39bc0*/  VIADD R0, R246, 0xf7 ;  /* 0x000000f7f6007836 */ /* 0x000fc40000000000 */
[----:B------:R-:W-:Y:S01]  /*39bd0*/  IMAD.WIDE R6, R13, 0x4, R2 ;  /* 0x000000040d067825 */ /* 0x000fe200078e0202 */
[----:B------:R4:W-:Y:S01]  /*39be0*/  @P6 STG.E desc[UR8][R4.64], R150 ;  /* 0x0000009604006986 */ /* 0x0009e2000c101908 */
[----:B------:R-:W4:Y:S02]  /*39bf0*/  LDCU UR10, c[0x0][0x398] ;  /* 0x00007300ff0a77ac */ /* 0x000f240008000800 */
[C---:B------:R-:W-:Y:S01]  /*39c00*/  IMAD.WIDE R8, R15.reuse, 0x4, R72 ;  /* 0x000000040f087825 */ /* 0x040fe200078e0248 */
[----:B------:R-:W-:Y:S01]  /*39c10*/  ISETP.GE.AND P6, PT, R0, UR21, PT ;  /* 0x0000001500007c0c */ /* 0x000fe2000bfc6270 */
[----:B------:R1:W-:Y:S01]  /*39c20*/  @P4 STG.E desc[UR8][R6.64], R18 ;  /* 0x0000001206004986 */ /* 0x0003e2000c101908 */
[----:B------:R-:W4:Y:S01]  /*39c30*/  LDCU UR49, c[0x0][0x398] ;  /* 0x00007300ff3177ac */ /* 0x000f220008000800 */
[----:B--2---:R-:W-:Y:S02]  /*39c40*/  IMAD.WIDE R10, R15, 0x4, R2 ;  /* 0x000000040f0a7825 */ /* 0x004fe400078e0202 */
[----:B------:R2:W-:Y:S01]  /*39c50*/  @P0 STG.E desc[UR8][R8.64], R199 ;  /* 0x000000c708000986 */ /* 0x0005e2000c101908 */
[----:B------:R-:W-:Y:S01]  /*39c60*/  ISETP.LT.AND P0, PT, R247, UR20, !P6 ;  /* 0x00000014f7007c0c */ /* 0x000fe2000f701270 */
[----:B------:R-:W2:Y:S01]  /*39c70*/  LDCU UR14, c[0x0][0x398] ;  /* 0x00007300ff0e77ac */ /* 0x000ea20008000800 */
[----:B------:R-:W-:Y:S01]  /*39c80*/  ISETP.LT.AND P6, PT, R252, UR12, !P6 ;  /* 0x0000000cfc007c0c */ /* 0x000fe2000f7c1270 */
[----:B------:R2:W-:Y:S01]  /*39c90*/  @P3 STG.E desc[UR8][R10.64], R211 ;  /* 0x000000d30a003986 */ /* 0x0005e2000c101908 */
[----:B---3--:R-:W-:Y:S01]  /*39ca0*/  VIADD R15, R15, UR4 ;  /* 0x000000040f0f7c36 */ /* 0x008fe20008000000 */
[----:B------:R-:W3:Y:S01]  /*39cb0*/  LDCU UR6, c[0x0][0x3b8] ;  /* 0x00007700ff0677ac */ /* 0x000ee20008000800 */
[----:B------:R-:W-:-:S02]  /*39cc0*/  ISETP.LT.AND P3, PT, R247, UR18, !P2 ;  /* 0x00000012f7007c0c */ /* 0x000fc4000d761270 */
[C---:B-1----:R-:W-:Y:S01]  /*39cd0*/  VIADD R13, R15.reuse, UR7 ;  /* 0x000000070f0d7c36 */ /* 0x042fe20008000000 */
[----:B------:R-:W1:Y:S01]  /*39ce0*/  LDCU UR4, c[0x0][0x3b8] ;  /* 0x00007700ff0477ac */ /* 0x000e620008000800 */
[----:B----4-:R-:W-:Y:S01]  /*39cf0*/  IMAD.WIDE R4, R15, 0x4, R72 ;  /* 0x000000040f047825 */ /* 0x010fe200078e0248 */
[----:B------:R-:W-:-:S03]  /*39d00*/  IADD3 R12, PT, PT, R246, 0xf9, RZ ;  /* 0x000000f9f60c7810 */ /* 0x000fc60007ffe0ff */
[----:B------:R-:W-:Y:S01]  /*39d10*/  IMAD.WIDE R6, R15, 0x4, R2 ;  /* 0x000000040f067825 */ /* 0x000fe200078e0202 */
[----:B------:R4:W-:Y:S01]  /*39d20*/  @P0 STG.E desc[UR8][R4.64], R151 ;  /* 0x0000009704000986 */ /* 0x0009e2000c101908 */
[----:B------:R-:W-:Y:S01]  /*39d30*/  ISETP.GE.AND P0, PT, R12, UR15, PT ;  /* 0x0000000f0c007c0c */ /* 0x000fe2000bf06270 */
[----:B------:R-:W1:Y:S01]  /*39d40*/  LDCU UR7, c[0x0][0x3b8] ;  /* 0x00007700ff0777ac */ /* 0x000e620008000800 */
[----:B--2---:R-:W-:Y:S01]  /*39d50*/  IMAD.WIDE R8, R13, 0x4, R72 ;  /* 0x000000040d087825 */ /* 0x004fe200078e0248 */
[----:B------:R2:W-:Y:S01]  /*39d60*/  @P6 STG.E desc[UR8][R6.64], R19 ;  /* 0x0000001306006986 */ /* 0x0005e2000c101908 */
[----:B------:R-:W-:Y:S02]  /*39d70*/  ISETP.LT.AND P2, PT, R252, UR10, !P2 ;  /* 0x0000000afc007c0c */ /* 0x000fe4000d741270 */
[----:B------:R-:W-:Y:S01]  /*39d80*/  VIADD R0, R246, 0xfa ;  /* 0x000000faf6007836 */ /* 0x000fe20000000000 */
[----:B------:R1:W-:Y:S01]  /*39d90*/  @P3 STG.E desc[UR8][R8.64], R184 ;  /* 0x000000b808003986 */ /* 0x0003e2000c101908 */
[----:B------:R-:W-:Y:S01]  /*39da0*/  ISETP.LT.AND P3, PT, R247, UR49, !P0 ;  /* 0x00000031f7007c0c */ /* 0x000fe2000c761270 */
[----:B------:R-:W-:-:S02]  /*39db0*/  IMAD.WIDE R10, R13, 0x4, R2 ;  /* 0x000000040d0a7825 */ /* 0x000fc400078e0202 */
[----:B------:R-:W-:Y:S02]  /*39dc0*/  ISETP.GE.AND P4, PT, R0, UR17, PT ;  /* 0x0000001100007c0c */ /* 0x000fe4000bf86270 */
[----:B------:R-:W-:Y:S01]  /*39dd0*/  ISETP.LT.AND P0, PT, R252, UR14, !P0 ;  /* 0x0000000efc007c0c */ /* 0x000fe2000c701270 */
[----:B---3--:R-:W-:Y:S01]  /*39de0*/  VIADD R13, R13, UR6 ;  /* 0x000000060d0d7c36 */ /* 0x008fe20008000000 */
[----:B------:R-:W-:Y:S01]  /*39df0*/  ISETP.LT.AND P6, PT, R247, UR14, !P4 ;  /* 0x0000000ef7007c0c */ /* 0x000fe2000e7c1270 */
[----:B------:R-:W3:Y:S02]  /*39e00*/  LDCU UR6, c[0x0][0x3b8] ;  /* 0x00007700ff0677ac */ /* 0x000ee40008000800 */
[C---:B----4-:R-:W-:Y:S01]  /*39e10*/  IMAD.WIDE R4, R13.reuse, 0x4, R72 ;  /* 0x000000040d047825 */ /* 0x050fe200078e0248 */
[C---:B------:R-:W-:Y:S01]  /*39e20*/  IADD3 R12, PT, PT, R246.reuse, 0xfb, RZ ;  /* 0x000000fbf60c7810 */ /* 0x040fe20007ffe0ff */
[----:B------:R4:W-:Y:S02]  /*39e30*/  @P2 STG.E desc[UR8][R10.64], R216 ;  /* 0x000000d80a002986 */ /* 0x0009e4000c101908 */
[C---:B-1----:R-:W-:Y:S01]  /*39e40*/  VIADD R15, R13.reuse, UR4 ;  /* 0x000000040d0f7c36 */ /* 0x042fe20008000000 */
[----:B------:R-:W1:Y:S01]  /*39e50*/  LDCU UR4, c[0x0][0x3b8] ;  /* 0x00007700ff0477ac */ /* 0x000e620008000800 */
[----:B------:R-:W-:Y:S01]  /*39e60*/  VIADD R0, R246, 0xfc ;  /* 0x000000fcf6007836 */ /* 0x000fe20000000000 */
[----:B------:R1:W-:Y:S01]  /*39e70*/  @P3 STG.E desc[UR8][R4.64], R212 ;  /* 0x000000d404003986 */ /* 0x0003e2000c101908 */
[----:B--2---:R-:W-:Y:S01]  /*39e80*/  IMAD.WIDE R6, R13, 0x4, R2 ;  /* 0x000000040d067825 */ /* 0x004fe200078e0202 */
[----:B------:R-:W-:-:S03]  /*39e90*/  ISETP.GE.AND P3, PT, R12, UR11, PT ;  /* 0x0000000b0c007c0c */ /* 0x000fc6000bf66270 */
[----:B------:R-:W-:Y:S01]  /*39ea0*/  IMAD.WIDE R8, R15, 0x4, R72 ;  /* 0x000000040f087825 */ /* 0x000fe200078e0248 */
[----:B------:R-:W-:Y:S01]  /*39eb0*/  ISETP.GE.AND P2, PT, R0, UR13, PT ;  /* 0x0000000d00007c0c */ /* 0x000fe2000bf46270 */
[----:B------:R2:W-:Y:S01]  /*39ec0*/  @P0 STG.E desc[UR8][R6.64], R20 ;  /* 0x0000001406000986 */ /* 0x0005e2000c101908 */
[C---:B------:R-:W-:Y:S02]  /*39ed0*/  ISETP.LT.AND P4, PT, R252.reuse, UR14, !P4 ;  /* 0x0000000efc007c0c */ /* 0x040fe4000e781270 */
[----:B------:R-:W-:Y:S01]  /*39ee0*/  ISETP.LT.AND P0, PT, R247, UR14, !P3 ;  /* 0x0000000ef7007c0c */ /* 0x000fe2000df01270 */
[----:B------:R2:W-:Y:S01]  /*39ef0*/  @P6 STG.E desc[UR8][R8.64], R185 ;  /* 0x000000b908006986 */ /* 0x0005e2000c101908 */
[----:B------:R-:W-:Y:S01]  /*39f00*/  ISETP.LT.AND P3, PT, R252, UR14, !P3 ;  /* 0x0000000efc007c0c */ /* 0x000fe2000df61270 */
[----:B----4-:R-:W-:Y:S01]  /*39f10*/  VIADD R11, R15, UR7 ;  /* 0x000000070f0b7c36 */ /* 0x010fe20008000000 */
[----:B------:R-:W-:Y:S01]  /*39f20*/  ISETP.LT.AND P6, PT, R247, UR14, !P2 ;  /* 0x0000000ef7007c0c */ /* 0x000fe2000d7c1270 */
[----:B------:R-:W4:Y:S01]  /*39f30*/  LDCU UR7, c[0x0][0x3b8] ;  /* 0x00007700ff0777ac */ /* 0x000f220008000800 */
[----:B-1----:R-:W-:-:S04]  /*39f40*/  IMAD.WIDE R4, R15, 0x4, R2 ;  /* 0x000000040f047825 */ /* 0x002fc800078e0202 */
[C---:B---3--:R-:W-:Y:S02]  /*39f50*/  VIADD R13, R11.reuse, UR6 ;  /* 0x000000060b0d7c36 */ /* 0x048fe40008000000 */
[C---:B--2---:R-:W-:Y:S01]  /*39f60*/  IMAD.WIDE R6, R11.reuse, 0x4, R72 ;  /* 0x000000040b067825 */ /* 0x044fe200078e0248 */
[----:B------:R1:W-:Y:S03]  /*39f70*/  @P4 STG.E desc[UR8][R4.64], R217 ;  /* 0x000000d904004986 */ /* 0x0003e6000c101908 */
[----:B------:R-:W-:Y:S01]  /*39f80*/  IMAD.WIDE R8, R11, 0x4, R2 ;  /* 0x000000040b087825 */ /* 0x000fe200078e0202 */
[----:B------:R2:W-:Y:S01]  /*39f90*/  @P0 STG.E desc[UR8][R6.64], R213 ;  /* 0x000000d506000986 */ /* 0x0005e2000c101908 */
[----:B------:R-:W-:Y:S01]  /*39fa0*/  ISETP.LT.AND P2, PT, R252, UR14, !P2 ;  /* 0x0000000efc007c0c */ /* 0x000fe2000d741270 */
[----:B------:R-:W3:Y:S01]  /*39fb0*/  LDCU UR6, c[0x0][0x3b8] ;  /* 0x00007700ff0677ac */ /* 0x000ee20008000800 */
[C---:B------:R-:W-:Y:S01]  /*39fc0*/  IMAD.WIDE R10, R13.reuse, 0x4, R72 ;  /* 0x000000040d0a7825 */ /* 0x040fe200078e0248 */
[----:B------:R1:W-:Y:S01]  /*39fd0*/  @P3 STG.E desc[UR8][R8.64], R21 ;  /* 0x0000001508003986 */ /* 0x0003e2000c101908 */
[----:B------:R-:W-:-:S03]  /*39fe0*/  IADD3 R15, PT, PT, R13, UR4, RZ ;  /* 0x000000040d0f7c10 */ /* 0x000fc6000fffe0ff */
[----:B------:R2:W-:Y:S01]  /*39ff0*/  @P6 STG.E desc[UR8][R10.64], R186 ;  /* 0x000000ba0a006986 */ /* 0x0005e2000c101908 */
[C---:B------:R-:W-:Y:S02]  /*3a000*/  ISETP.LT.AND P6, PT, R247.reuse, UR14, !P5 ;  /* 0x0000000ef7007c0c */ /* 0x040fe4000efc1270 */
[C---:B------:R-:W-:Y:S02]  /*3a010*/  ISETP.LT.AND P5, PT, R252.reuse, UR14, !P5 ;  /* 0x0000000efc007c0c */ /* 0x040fe4000efa1270 */
[----:B------:R-:W-:Y:S02]  /*3a020*/  ISETP.LT.AND P3, PT, R247, UR14, !P1 ;  /* 0x0000000ef7007c0c */ /* 0x000fe4000cf61270 */
[----:B------:R-:W-:Y:S01]  /*3a030*/  ISETP.LT.AND P1, PT, R252, UR14, !P1 ;  /* 0x0000000efc007c0c */ /* 0x000fe2000cf21270 */
[----:B----4-:R-:W-:Y:S02]  /*3a040*/  VIADD R17, R15, UR7 ;  /* 0x000000070f117c36 */ /* 0x010fe40008000000 */
[----:B-1----:R-:W-:-:S04]  /*3a050*/  IMAD.WIDE R4, R13, 0x4, R2 ;  /* 0x000000040d047825 */ /* 0x002fc800078e0202 */
[C---:B--2---:R-:W-:Y:S01]  /*3a060*/  IMAD.WIDE R6, R15.reuse, 0x4, R72 ;  /* 0x000000040f067825 */ /* 0x044fe200078e0248 */
[----:B------:R1:W-:Y:S03]  /*3a070*/  @P2 STG.E desc[UR8][R4.64], R218 ;  /* 0x000000da04002986 */ /* 0x0003e6000c101908 */
[----:B------:R-:W-:Y:S01]  /*3a080*/  IMAD.WIDE R8, R15, 0x4, R2 ;  /* 0x000000040f087825 */ /* 0x000fe200078e0202 */
[----:B------:R1:W-:Y:S03]  /*3a090*/  @P6 STG.E desc[UR8][R6.64], R214 ;  /* 0x000000d606006986 */ /* 0x0003e6000c101908 */
[C---:B------:R-:W-:Y:S01]  /*3a0a0*/  IMAD.WIDE R10, R17.reuse, 0x4, R72 ;  /* 0x00000004110a7825 */ /* 0x040fe200078e0248 */
[----:B------:R1:W-:Y:S03]  /*3a0b0*/  @P5 STG.E desc[UR8][R8.64], R22 ;  /* 0x0000001608005986 */ /* 0x0003e6000c101908 */
[----:B------:R-:W-:Y:S01]  /*3a0c0*/  IMAD.WIDE R12, R17, 0x4, R2 ;  /* 0x00000004110c7825 */ /* 0x000fe200078e0202 */
[----:B------:R1:W-:Y:S04]  /*3a0d0*/  @P3 STG.E desc[UR8][R10.64], R187 ;  /* 0x000000bb0a003986 */ /* 0x0003e8000c101908 */
[----:B------:R1:W-:Y:S01]  /*3a0e0*/  @P1 STG.E desc[UR8][R12.64], R219 ;  /* 0x000000db0c001986 */ /* 0x0003e2000c101908 */
[----:B------:R-:W-:-:S02]  /*3a0f0*/  VIADD R246, R246, 0xff ;  /* 0x000000fff6f67836 */ /* 0x000fc40000000000 */
[----:B---3--:R-:W-:-:S03]  /*3a100*/  VIADD R19, R17, UR6 ;  /* 0x0000000611137c36 */ /* 0x008fc60008000000 */
[----:B------:R-:W-:Y:S01]  /*3a110*/  ISETP.GE.AND P4, PT, R246, UR5, PT ;  /* 0x00000005f6007c0c */ /* 0x000fe2000bf86270 */
[----:B------:R-:W-:-:S03]  /*3a120*/  IMAD.WIDE R72, R19, 0x4, R72 ;  /* 0x0000000413487825 */ /* 0x000fc600078e0248 */
[----:B------:R-:W-:Y:S01]  /*3a130*/  ISETP.LT.AND P0, PT, R247, UR14, !P4 ;  /* 0x0000000ef7007c0c */ /* 0x000fe2000e701270 */
[----:B------:R-:W-:Y:S01]  /*3a140*/  IMAD.WIDE R2, R19, 0x4, R2 ;  /* 0x0000000413027825 */ /* 0x000fe200078e0202 */
[----:B------:R-:W-:-:S11]  /*3a150*/  ISETP.LT.AND P4, PT, R252, UR14, !P4 ;  /* 0x0000000efc007c0c */ /* 0x000fd6000e781270 */
[----:B------:R1:W-:Y:S02]  /*3a160*/  @P0 STG.E desc[UR8][R72.64], R215 ;  /* 0x000000d748000986 */ /* 0x0003e4000c101908 */
[----:B------:R-:W-:Y:S05]  /*3a170*/  @!P4 EXIT ;  /* 0x000000000000c94d */ /* 0x000fea0003800000 */
[----:B------:R-:W-:Y:S01]  /*3a180*/  STG.E desc[UR8][R2.64], R23 ;  /* 0x0000001702007986 */ /* 0x000fe2000c101908 */
[----:B------:R-:W-:Y:S05]  /*3a190*/  EXIT ;  /* 0x000000000000794d */ /* 0x000fea0003800000 */
.L_x_3:
[----:B------:R-:W-:-:S00]  /*3a1a0*/  BRA `(.L_x_3) ;  /* 0xfffffffc00fc7947 */ /* 0x000fc0000383ffff */
[----:B------:R-:W-:-:S00]  /*3a1b0*/  NOP ;  /* 0x0000000000007918 */ /* 0x000fc00000000000 */
        /* <DEDUP_REMOVED lines=12> */
.L_x_4:


//--------------------- .nv.shared.matmul_kernel  --------------------------
	.section	.nv.shared.matmul_kernel,"aw",@nobits
	.sectionflags	@""
	.align	16
	.zero		1024


//--------------------- .nv.shared.reserved.0     --------------------------
	.section	.nv.shared.reserved.0,"aw",@nobits
	.weak		__nv_reservedSMEM_offset_0_alias
	.size		__nv_reservedSMEM_offset_0_alias, 0, 64
	.other		__nv_reservedSMEM_offset_0_alias,@"STO_CUDA_RESERVED_SHARED STV_DEFAULT"
__nv_reservedSMEM_offset_0_alias:
	.zero		0
	.zero		64


//--------------------- .nv.constant0.matmul_kernel --------------------------
	.section	.nv.constant0.matmul_kernel,"a",@progbits
	.sectionflags	@""
	.align	4
.nv.constant0.matmul_kernel:
	.zero		976


//--------------------- SYMBOLS --------------------------

	.type		.nv.reservedSmem.offset0,@object
	.size		.nv.reservedSmem.offset0,0x4
	.type		.nv.reservedSmem.cap,@object
	.size		.nv.reservedSmem.cap,0x4
